def matmul_kernel(
    a_ptr,
    b_ptr,
    c_ptr,
    M,
    N,
    K,
    stride_am,
    stride_ak,
    stride_bk,
    stride_bn,
    stride_cm,
    stride_cn,
    BLOCK_M: tl.constexpr,
    BLOCK_N: tl.constexpr,
    BLOCK_K: tl.constexpr,
    GROUP_M: tl.constexpr,
):
    pid = tl.program_id(axis=0)
    num_pid_m = tl.cdiv(M, BLOCK_M)
    num_pid_n = tl.cdiv(N, BLOCK_N)
    num_pid_in_group = GROUP_M * num_pid_n
    group_id = pid // num_pid_in_group
    first_pid_m = group_id * GROUP_M
    group_size_m = min(num_pid_m - first_pid_m, GROUP_M)
    pid_m = first_pid_m + ((pid % num_pid_in_group) % group_size_m)
    pid_n = (pid % num_pid_in_group) // group_size_m

    offs_am = (pid_m * BLOCK_M + tl.arange(0, BLOCK_M)) % M
    offs_bn = (pid_n * BLOCK_N + tl.arange(0, BLOCK_N)) % N
    offs_k = tl.arange(0, BLOCK_K)
    a_ptrs = a_ptr + offs_am[:, None] * stride_am + offs_k[None, :] * stride_ak
    b_ptrs = b_ptr + offs_k[:, None] * stride_bk + offs_bn[None, :] * stride_bn

    acc = tl.zeros((BLOCK_M, BLOCK_N), dtype=tl.float32)
    for kk in range(0, tl.cdiv(K, BLOCK_K)):
        a = tl.load(a_ptrs, mask=offs_k[None, :] < K - kk * BLOCK_K, other=0.0)
        b = tl.load(b_ptrs, mask=offs_k[:, None] < K - kk * BLOCK_K, other=0.0)
        acc = tl.dot(a, b, acc)
        a_ptrs += BLOCK_K * stride_ak
        b_ptrs += BLOCK_K * stride_bk

    c = acc.to(c_ptr.dtype.element_ty)
    offs_cm = pid_m * BLOCK_M + tl.arange(0, BLOCK_M)
    offs_cn = pid_n * BLOCK_N + tl.arange(0, BLOCK_N)
    c_ptrs = c_ptr + offs_cm[:, None] * stride_cm + offs_cn[None, :] * stride_cn
    mask = (offs_cm[:, None] < M) & (offs_cn[None, :] < N)
    tl.store(c_ptrs, c, mask=mask)

# config = {"BLOCK_K": 128, "BLOCK_M": 128, "BLOCK_N": 256, "GROUP_M": 8, "arch": "sm_80", "dtype": "fp32", "num_ctas": 1, "num_stages": 6, "num_warps": 4}
# arch = sm_80


// ===== COMPILED SASS (sm_80) =====

	.target	sm_80

	.elftype	@"ET_EXEC"


//--------------------- .note.nv.tkinfo           --------------------------
	.section	.note.nv.tkinfo,"",@"SHT_NOTE"
	.sectionflags	@"SHF_NOTE_NV_TKINFO"
	.tkinfo
        /*0018*/ 	.word	0x00000002
        /*0030*/ 	.string	""
        /*0030*/ 	.string	"ptxas"
        /*0030*/ 	.string	"Cuda compilation tools, release 13.0, V13.0.88"
        /*0030*/ 	.string	"Build cuda_13.0.r13.0/compiler.36424714_0"
        /*0030*/ 	.string	"-v  -suppress-debug-info  -lineinfo  -arch sm_80 "



//--------------------- .note.nv.cuinfo           --------------------------
	.section	.note.nv.cuinfo,"",@"SHT_NOTE"
	.sectionflags	@"SHF_NOTE_NV_CUINFO"
        /*0018*/ 	.short	0x0002
        /*001a*/ 	.short	0x0050
        /*001c*/ 	.short	0x0082
	.zero		2


//--------------------- .nv.info                  --------------------------
	.section	.nv.info,"",@"SHT_CUDA_INFO"
	.align	4


	//----- nvinfo : EIATTR_REGCOUNT
	.align		4
        /*0000*/ 	.byte	0x04, 0x2f
        /*0002*/ 	.short	(.L_1 - .L_0)
	.align		4
.L_0:
        /*0004*/ 	.word	index@(matmul_kernel)
        /*0008*/ 	.word	0x000000ff


	//----- nvinfo : EIATTR_FRAME_SIZE
	.align		4
.L_1:
        /*000c*/ 	.byte	0x04, 0x11
        /*000e*/ 	.short	(.L_3 - .L_2)
	.align		4
.L_2:
        /*0010*/ 	.word	index@(matmul_kernel)
        /*0014*/ 	.word	0x000022b8


	//----- nvinfo : EIATTR_MIN_STACK_SIZE
	.align		4
.L_3:
        /*0018*/ 	.byte	0x04, 0x12
        /*001a*/ 	.short	(.L_5 - .L_4)
	.align		4
.L_4:
        /*001c*/ 	.word	index@(matmul_kernel)
        /*0020*/ 	.word	0x000022b8
.L_5:


//--------------------- .nv.info.matmul_kernel    --------------------------
	.section	.nv.info.matmul_kernel,"",@"SHT_CUDA_INFO"
	.sectionflags	@""
	.align	4


	//----- nvinfo : EIATTR_CUDA_API_VERSION
	.align		4
        /*0000*/ 	.byte	0x04, 0x37
        /*0002*/ 	.short	(.L_7 - .L_6)
.L_6:
        /*0004*/ 	.word	0x00000082


	//----- nvinfo : EIATTR_SW2861232_WAR
	.align		4
.L_7:
        /*0008*/ 	.byte	0x01, 0x35
	.zero		2


	//----- nvinfo : EIATTR_PARAM_CBANK
	.align		4
        /*000c*/ 	.byte	0x04, 0x0a
        /*000e*/ 	.short	(.L_9 - .L_8)
	.align		4
.L_8:
        /*0010*/ 	.word	index@(.nv.constant0.matmul_kernel)
        /*0014*/ 	.short	0x0160
        /*0016*/ 	.short	0x0050


	//----- nvinfo : EIATTR_CBANK_PARAM_SIZE
	.align		4
.L_9:
        /*0018*/ 	.byte	0x03, 0x19
        /*001a*/ 	.short	0x0050


	//----- nvinfo : EIATTR_KPARAM_INFO
	.align		4
        /*001c*/ 	.byte	0x04, 0x17
        /*001e*/ 	.short	(.L_11 - .L_10)
.L_10:
        /*0020*/ 	.word	0x00000000
        /*0024*/ 	.short	0x000d
        /*0026*/ 	.short	0x0048
        /*0028*/ 	.byte	0x00, 0xf4, 0x21, 0x00


	//----- nvinfo : EIATTR_KPARAM_INFO
	.align		4
.L_11:
        /*002c*/ 	.byte	0x04, 0x17
        /*002e*/ 	.short	(.L_13 - .L_12)
.L_12:
        /*0030*/ 	.word	0x00000000
        /*0034*/ 	.short	0x000c
        /*0036*/ 	.short	0x0040
        /*0038*/ 	.byte	0x00, 0xf4, 0x21, 0x00


	//----- nvinfo : EIATTR_KPARAM_INFO
	.align		4
.L_13:
        /*003c*/ 	.byte	0x04, 0x17
        /*003e*/ 	.short	(.L_15 - .L_14)
.L_14:
        /*0040*/ 	.word	0x00000000
        /*0044*/ 	.short	0x000b
        /*0046*/ 	.short	0x0038
        /*0048*/ 	.byte	0x00, 0xf0, 0x11, 0x00


	//----- nvinfo : EIATTR_KPARAM_INFO
	.align		4
.L_15:
        /*004c*/ 	.byte	0x04, 0x17
        /*004e*/ 	.short	(.L_17 - .L_16)
.L_16:
        /*0050*/ 	.word	0x00000000
        /*0054*/ 	.short	0x000a
        /*0056*/ 	.short	0x0034
        /*0058*/ 	.byte	0x00, 0xf0, 0x11, 0x00


	//----- nvinfo : EIATTR_KPARAM_INFO
	.align		4
.L_17:
        /*005c*/ 	.byte	0x04, 0x17
        /*005e*/ 	.short	(.L_19 - .L_18)
.L_18:
        /*0060*/ 	.word	0x00000000
        /*0064*/ 	.short	0x0009
        /*0066*/ 	.short	0x0030
        /*0068*/ 	.byte	0x00, 0xf0, 0x11, 0x00


	//----- nvinfo : EIATTR_KPARAM_INFO
	.align		4
.L_19:
        /*006c*/ 	.byte	0x04, 0x17
        /*006e*/ 	.short	(.L_21 - .L_20)
.L_20:
        /*0070*/ 	.word	0x00000000
        /*0074*/ 	.short	0x0008
        /*0076*/ 	.short	0x002c
        /*0078*/ 	.byte	0x00, 0xf0, 0x11, 0x00


	//----- nvinfo : EIATTR_KPARAM_INFO
	.align		4
.L_21:
        /*007c*/ 	.byte	0x04, 0x17
        /*007e*/ 	.short	(.L_23 - .L_22)
.L_22:
        /*0080*/ 	.word	0x00000000
        /*0084*/ 	.short	0x0007
        /*0086*/ 	.short	0x0028
        /*0088*/ 	.byte	0x00, 0xf0, 0x11, 0x00


	//----- nvinfo : EIATTR_KPARAM_INFO
	.align		4
.L_23:
        /*008c*/ 	.byte	0x04, 0x17
        /*008e*/ 	.short	(.L_25 - .L_24)
.L_24:
        /*0090*/ 	.word	0x00000000
        /*0094*/ 	.short	0x0006
        /*0096*/ 	.short	0x0024
        /*0098*/ 	.byte	0x00, 0xf0, 0x11, 0x00


	//----- nvinfo : EIATTR_KPARAM_INFO
	.align		4
.L_25:
        /*009c*/ 	.byte	0x04, 0x17
        /*009e*/ 	.short	(.L_27 - .L_26)
.L_26:
        /*00a0*/ 	.word	0x00000000
        /*00a4*/ 	.short	0x0005
        /*00a6*/ 	.short	0x0020
        /*00a8*/ 	.byte	0x00, 0xf0, 0x11, 0x00


	//----- nvinfo : EIATTR_KPARAM_INFO
	.align		4
.L_27:
        /*00ac*/ 	.byte	0x04, 0x17
        /*00ae*/ 	.short	(.L_29 - .L_28)
.L_28:
        /*00b0*/ 	.word	0x00000000
        /*00b4*/ 	.short	0x0004
        /*00b6*/ 	.short	0x001c
        /*00b8*/ 	.byte	0x00, 0xf0, 0x11, 0x00


	//----- nvinfo : EIATTR_KPARAM_INFO
	.align		4
.L_29:
        /*00bc*/ 	.byte	0x04, 0x17
        /*00be*/ 	.short	(.L_31 - .L_30)
.L_30:
        /*00c0*/ 	.word	0x00000000
        /*00c4*/ 	.short	0x0003
        /*00c6*/ 	.short	0x0018
        /*00c8*/ 	.byte	0x00, 0xf0, 0x11, 0x00


	//----- nvinfo : EIATTR_KPARAM_INFO
	.align		4
.L_31:
        /*00cc*/ 	.byte	0x04, 0x17
        /*00ce*/ 	.short	(.L_33 - .L_32)
.L_32:
        /*00d0*/ 	.word	0x00000000
        /*00d4*/ 	.short	0x0002
        /*00d6*/ 	.short	0x0010
        /*00d8*/ 	.byte	0x00, 0xf4, 0x21, 0x00


	//----- nvinfo : EIATTR_KPARAM_INFO
	.align		4
.L_33:
        /*00dc*/ 	.byte	0x04, 0x17
        /*00de*/ 	.short	(.L_35 - .L_34)
.L_34:
        /*00e0*/ 	.word	0x00000000
        /*00e4*/ 	.short	0x0001
        /*00e6*/ 	.short	0x0008
        /*00e8*/ 	.byte	0x00, 0xf4, 0x21, 0x00


	//----- nvinfo : EIATTR_KPARAM_INFO
	.align		4
.L_35:
        /*00ec*/ 	.byte	0x04, 0x17
        /*00ee*/ 	.short	(.L_37 - .L_36)
.L_36:
        /*00f0*/ 	.word	0x00000000
        /*00f4*/ 	.short	0x0000
        /*00f6*/ 	.short	0x0000
        /*00f8*/ 	.byte	0x00, 0xf4, 0x21, 0x00


	//----- nvinfo : EIATTR_MAXREG_COUNT
	.align		4
.L_37:
        /*00fc*/ 	.byte	0x03, 0x1b
        /*00fe*/ 	.short	0x00ff


	//----- nvinfo : EIATTR_NUM_BARRIERS
	.align		4
        /*0100*/ 	.byte	0x02, 0x4c
        /*0102*/ 	.byte	0x01
	.zero		1


	//----- nvinfo : EIATTR_ANNOTATIONS
	.align		4
        /*0104*/ 	.byte	0x04, 0x55
        /*0106*/ 	.short	(.L_39 - .L_38)


	//   ....[0]....
.L_38:
        /*0108*/ 	.word	0x00000001
        /*010c*/ 	.byte	0xb0, 0x05, 0x00, 0x00, 0x01, 0x00, 0x00, 0x00, 0x40, 0x06, 0x00, 0x00, 0x01, 0x00, 0x00, 0x00
        /* <DEDUP_REMOVED lines=1434> */
        /*5abc*/ 	.byte	0xf0, 0x61, 0x02, 0x00


	//----- nvinfo : EIATTR_MERCURY_ISA_VERSION
	.align		4
.L_39:
        /*5ac0*/ 	.byte	0x03, 0x5f
        /*5ac2*/ 	.short	0x0000


	//----- nvinfo : EIATTR_EXIT_INSTR_OFFSETS
	.align		4
        /*5ac4*/ 	.byte	0x04, 0x1c
        /*5ac6*/ 	.short	(.L_41 - .L_40)


	//   ....[0]....
.L_40:
        /*5ac8*/ 	.word	0x00072920


	//   ....[1]....
        /*5acc*/ 	.word	0x00072940


	//----- nvinfo : EIATTR_REQNTID
	.align		4
.L_41:
        /*5ad0*/ 	.byte	0x04, 0x10
        /*5ad2*/ 	.short	(.L_43 - .L_42)
.L_42:
        /*5ad4*/ 	.word	0x00000080
        /*5ad8*/ 	.word	0x00000001
        /*5adc*/ 	.word	0x00000001
.L_43:


//--------------------- .nv.callgraph             --------------------------
	.section	.nv.callgraph,"",@"SHT_CUDA_CALLGRAPH"
	.align	4
	.sectionentsize	8
	.align		4
        /*0000*/ 	.word	0x00000000
	.align		4
        /*0004*/ 	.word	0xffffffff
	.align		4
        /*0008*/ 	.word	0x00000000
	.align		4
        /*000c*/ 	.word	0xfffffffe
	.align		4
        /*0010*/ 	.word	0x00000000
	.align		4
        /*0014*/ 	.word	0xfffffffd
	.align		4
        /*0018*/ 	.word	0x00000000
	.align		4
        /*001c*/ 	.word	0xfffffffc


//--------------------- .nv.rel.action            --------------------------
	.section	.nv.rel.action,"",@"SHT_CUDA_RELOCINFO"
	.align	8
	.sectionentsize	8
        /*0000*/ 	.byte	0x73, 0x00, 0x00, 0x00, 0x00, 0x00, 0x00, 0x00, 0x00, 0x00, 0x00, 0x11, 0x25, 0x00, 0x05, 0x36


//--------------------- .nv.constant0.matmul_kernel --------------------------
	.section	.nv.constant0.matmul_kernel,"a",@progbits
	.sectionflags	@""
	.align	4
.nv.constant0.matmul_kernel:
	.zero		432


//--------------------- .text.matmul_kernel       --------------------------
	.section	.text.matmul_kernel,"ax",@progbits
	.sectioninfo	@"SHI_REGISTERS=255"
	.align	128
        .global         matmul_kernel
        .type           matmul_kernel,@function
        .size           matmul_kernel,(.L_x_3 - matmul_kernel)
        .other          matmul_kernel,@"STO_CUDA_ENTRY STV_DEFAULT"
matmul_kernel:
.text.matmul_kernel:
[----:B------:R-:W-:Y:S02]  /*0000*/  IMAD.MOV.U32 R1, RZ, RZ, c[0x0][0x28] ;  /* 0x00000a00ff017624 */ /* 0x000fe400078e00ff */
[----:B------:R-:W-:Y:S01]  /*0010*/  IMAD.MOV.U32 R0, RZ, RZ, c[0x0][0x17c] ;  /* 0x00005f00ff007624 */ /* 0x000fe200078e00ff */
[----:B------:R-:W1:Y:S01]  /*0020*/  S2R R7, SR_CTAID.X ;  /* 0x0000000000077919 */ /* 0x000e620000002500 */
[----:B------:R-:W-:Y:S02]  /*0030*/  IABS R27, c[0x0][0x17c] ;  /* 0x00005f00001b7a13 */ /* 0x000fe40000000000 */
[----:B------:R-:W-:Y:S02]  /*0040*/  IABS R12, c[0x0][0x178] ;  /* 0x00005e00000c7a13 */ /* 0x000fe40000000000 */
[----:B------:R-:W-:Y:S02]  /*0050*/  IADD3 R0, R0, 0xff, RZ ;  /* 0x000000ff00007810 */ /* 0x000fe40007ffe0ff */
[----:B------:R-:W-:Y:S02]  /*0060*/  IADD3 R1, R1, -0x22b8, RZ ;  /* 0xffffdd4801017810 */ /* 0x000fe40007ffe0ff */
[----:B------:R-:W-:-:S04]  /*0070*/  SHF.R.S32.HI R3, RZ, 0x1f, R0 ;  /* 0x0000001fff037819 */ /* 0x000fc80000011400 */
[----:B------:R-:W-:-:S04]  /*0080*/  LEA.HI R3, R3, R0, RZ, 0x8 ;  /* 0x0000000003037211 */ /* 0x000fc800078f40ff */
[----:B------:R-:W-:-:S05]  /*0090*/  SHF.R.S32.HI R3, RZ, 0x8, R3 ;  /* 0x00000008ff037819 */ /* 0x000fca0000011403 */
[----:B------:R-:W-:Y:S01]  /*00a0*/  IMAD.SHL.U32 R4, R3, 0x8, RZ ;  /* 0x0000000803047824 */ /* 0x000fe200078e00ff */
[----:B-1----:R-:W-:-:S04]  /*00b0*/  IABS R8, R7 ;  /* 0x0000000700087213 */ /* 0x002fc80000000000 */
[-C--:B------:R-:W-:Y:S02]  /*00c0*/  IABS R5, R4.reuse ;  /* 0x0000000400057213 */ /* 0x080fe40000000000 */
[----:B------:R-:W-:Y:S02]  /*00d0*/  IABS R10, R4 ;  /* 0x00000004000a7213 */ /* 0x000fe40000000000 */
[----:B------:R-:W1:Y:S08]  /*00e0*/  I2F.RP R0, R5 ;  /* 0x0000000500007306 */ /* 0x000e700000209400 */
[----:B-1----:R-:W1:Y:S02]  /*00f0*/  MUFU.RCP R0, R0 ;  /* 0x0000000000007308 */ /* 0x002e640000001000 */
[----:B-1----:R-:W-:Y:S01]  /*0100*/  IADD3 R2, R0, 0xffffffe, RZ ;  /* 0x0ffffffe00027810 */ /* 0x002fe20007ffe0ff */
[----:B------:R-:W-:-:S05]  /*0110*/  IMAD.MOV R0, RZ, RZ, -R10 ;  /* 0x000000ffff007224 */ /* 0x000fca00078e0a0a */
[----:B------:R1:W2:Y:S02]  /*0120*/  F2I.FTZ.U32.TRUNC.NTZ R3, R2 ;  /* 0x0000000200037305 */ /* 0x0002a4000021f000 */
[----:B-1----:R-:W-:Y:S02]  /*0130*/  IMAD.MOV.U32 R2, RZ, RZ, RZ ;  /* 0x000000ffff027224 */ /* 0x002fe400078e00ff */
[----:B--2---:R-:W-:-:S04]  /*0140*/  IMAD.MOV R6, RZ, RZ, -R3 ;  /* 0x000000ffff067224 */ /* 0x004fc800078e0a03 */
[----:B------:R-:W-:Y:S02]  /*0150*/  IMAD R9, R6, R5, RZ ;  /* 0x0000000506097224 */ /* 0x000fe400078e02ff */
[----:B------:R-:W-:Y:S02]  /*0160*/  IMAD.MOV.U32 R6, RZ, RZ, R8 ;  /* 0x000000ffff067224 */ /* 0x000fe400078e0008 */
[----:B------:R-:W-:-:S06]  /*0170*/  IMAD.HI.U32 R3, R3, R9, R2 ;  /* 0x0000000903037227 */ /* 0x000fcc00078e0002 */
[----:B------:R-:W-:-:S04]  /*0180*/  IMAD.HI.U32 R3, R3, R6, RZ ;  /* 0x0000000603037227 */ /* 0x000fc800078e00ff */
[----:B------:R-:W-:Y:S02]  /*0190*/  IMAD R0, R3, R0, R6 ;  /* 0x0000000003007224 */ /* 0x000fe400078e0206 */
[----:B------:R-:W1:Y:S03]  /*01a0*/  I2F.RP R6, R27 ;  /* 0x0000001b00067306 */ /* 0x000e660000209400 */
[----:B------:R-:W-:-:S13]  /*01b0*/  ISETP.GT.U32.AND P1, PT, R5, R0, PT ;  /* 0x000000000500720c */ /* 0x000fda0003f24070 */
[----:B------:R-:W-:Y:S01]  /*01c0*/  @!P1 IMAD.IADD R0, R0, 0x1, -R5 ;  /* 0x0000000100009824 */ /* 0x000fe200078e0a05 */
[----:B------:R-:W-:Y:S01]  /*01d0*/  @!P1 IADD3 R3, R3, 0x1, RZ ;  /* 0x0000000103039810 */ /* 0x000fe20007ffe0ff */
[----:B-1----:R-:W-:Y:S01]  /*01e0*/  MUFU.RCP R6, R6 ;  /* 0x0000000600067308 */ /* 0x002fe20000001000 */
[----:B------:R-:W-:Y:S02]  /*01f0*/  ISETP.NE.AND P1, PT, R4, RZ, PT ;  /* 0x000000ff0400720c */ /* 0x000fe40003f25270 */
[----:B------:R-:W-:Y:S02]  /*0200*/  ISETP.GE.U32.AND P0, PT, R0, R5, PT ;  /* 0x000000050000720c */ /* 0x000fe40003f06070 */
[----:B------:R-:W-:-:S03]  /*0210*/  LOP3.LUT R0, R7, R4, RZ, 0x3c, !PT ;  /* 0x0000000407007212 */ /* 0x000fc600078e3cff */
[----:B------:R-:W1:Y:S01]  /*0220*/  I2F.RP R5, R12 ;  /* 0x0000000c00057306 */ /* 0x000e620000209400 */
[----:B------:R-:W-:Y:S01]  /*0230*/  ISETP.GE.AND P2, PT, R0, RZ, PT ;  /* 0x000000ff0000720c */ /* 0x000fe20003f46270 */
[----:B------:R-:W-:-:S05]  /*0240*/  IMAD.MOV.U32 R0, RZ, RZ, c[0x0][0x178] ;  /* 0x00005e00ff007624 */ /* 0x000fca00078e00ff */
[----:B------:R-:W-:Y:S02]  /*0250*/  IADD3 R0, R0, 0x7f, RZ ;  /* 0x0000007f00007810 */ /* 0x000fe40007ffe0ff */
[----:B------:R-:W-:-:S05]  /*0260*/  @P0 IADD3 R3, R3, 0x1, RZ ;  /* 0x0000000103030810 */ /* 0x000fca0007ffe0ff */
[----:B------:R-:W-:Y:S01]  /*0270*/  IMAD.MOV.U32 R2, RZ, RZ, R3 ;  /* 0x000000ffff027224 */ /* 0x000fe200078e0003 */
[----:B------:R-:W-:Y:S01]  /*0280*/  SHF.R.S32.HI R3, RZ, 0x1f, R0 ;  /* 0x0000001fff037819 */ /* 0x000fe20000011400 */
[----:B-1----:R-:W-:Y:S03]  /*0290*/  MUFU.RCP R5, R5 ;  /* 0x0000000500057308 */ /* 0x002fe60000001000 */
[----:B------:R-:W-:Y:S02]  /*02a0*/  @!P2 IADD3 R2, -R2, RZ, RZ ;  /* 0x000000ff0202a210 */ /* 0x000fe40007ffe1ff */
[----:B------:R-:W-:Y:S02]  /*02b0*/  @!P1 LOP3.LUT R2, RZ, R4, RZ, 0x33, !PT ;  /* 0x00000004ff029212 */ /* 0x000fe400078e33ff */
[----:B------:R-:W-:-:S03]  /*02c0*/  LEA.HI R3, R3, R0, RZ, 0x7 ;  /* 0x0000000003037211 */ /* 0x000fc600078f38ff */
[----:B------:R-:W-:Y:S02]  /*02d0*/  IMAD.SHL.U32 R10, R2, 0x8, RZ ;  /* 0x00000008020a7824 */ /* 0x000fe400078e00ff */
[----:B------:R-:W-:-:S03]  /*02e0*/  IMAD.MOV R2, RZ, RZ, -R2 ;  /* 0x000000ffff027224 */ /* 0x000fc600078e0a02 */
[----:B------:R-:W-:Y:S01]  /*02f0*/  LEA.HI.SX32 R3, R3, -R10, 0x19 ;  /* 0x8000000a03037211 */ /* 0x000fe200078fcaff */
[----:B------:R-:W-:Y:S02]  /*0300*/  IMAD R14, R4, R2, R7 ;  /* 0x00000002040e7224 */ /* 0x000fe400078e0207 */
[----:B------:R-:W-:Y:S01]  /*0310*/  IMAD.MOV.U32 R2, RZ, RZ, RZ ;  /* 0x000000ffff027224 */ /* 0x000fe200078e00ff */
[----:B------:R-:W-:-:S04]  /*0320*/  IMNMX R11, R3, 0x8, PT ;  /* 0x00000008030b7817 */ /* 0x000fc80003800200 */
[-C--:B------:R-:W-:Y:S02]  /*0330*/  IABS R9, R11.reuse ;  /* 0x0000000b00097213 */ /* 0x080fe40000000000 */
[----:B------:R-:W-:Y:S02]  /*0340*/  IABS R4, R11 ;  /* 0x0000000b00047213 */ /* 0x000fe40000000000 */
[----:B------:R-:W1:Y:S08]  /*0350*/  I2F.RP R0, R9 ;  /* 0x0000000900007306 */ /* 0x000e700000209400 */
[----:B-1----:R-:W1:Y:S02]  /*0360*/  MUFU.RCP R0, R0 ;  /* 0x0000000000007308 */ /* 0x002e640000001000 */
[----:B-1----:R-:W-:-:S02]  /*0370*/  IADD3 R3, R0, 0xffffffe, RZ ;  /* 0x0ffffffe00037810 */ /* 0x002fc40007ffe0ff */
[----:B------:R-:W-:-:S04]  /*0380*/  IABS R0, R14 ;  /* 0x0000000e00007213 */ /* 0x000fc80000000000 */
[----:B------:R-:W1:Y:S02]  /*0390*/  F2I.FTZ.U32.TRUNC.NTZ R3, R3 ;  /* 0x0000000300037305 */ /* 0x000e64000021f000 */
[----:B-1----:R-:W-:-:S04]  /*03a0*/  IMAD.MOV R8, RZ, RZ, -R3 ;  /* 0x000000ffff087224 */ /* 0x002fc800078e0a03 */
[----:B------:R-:W-:-:S04]  /*03b0*/  IMAD R7, R8, R9, RZ ;  /* 0x0000000908077224 */ /* 0x000fc800078e02ff */
[----:B------:R-:W-:-:S04]  /*03c0*/  IMAD.HI.U32 R2, R3, R7, R2 ;  /* 0x0000000703027227 */ /* 0x000fc800078e0002 */
[----:B------:R-:W-:Y:S02]  /*03d0*/  IMAD.MOV.U32 R3, RZ, RZ, R0 ;  /* 0x000000ffff037224 */ /* 0x000fe400078e0000 */
[----:B------:R-:W-:Y:S01]  /*03e0*/  IMAD.MOV R0, RZ, RZ, -R4 ;  /* 0x000000ffff007224 */ /* 0x000fe200078e0a04 */
[----:B------:R-:W-:Y:S01]  /*03f0*/  IADD3 R4, R6, 0xffffffe, RZ ;  /* 0x0ffffffe06047810 */ /* 0x000fe20007ffe0ff */
[----:B------:R-:W-:-:S04]  /*0400*/  IMAD.HI.U32 R2, R2, R3, RZ ;  /* 0x0000000302027227 */ /* 0x000fc800078e00ff */
[----:B------:R-:W-:Y:S01]  /*0410*/  IMAD R0, R2, R0, R3 ;  /* 0x0000000002007224 */ /* 0x000fe200078e0203 */
[----:B------:R-:W-:Y:S02]  /*0420*/  IADD3 R3, R5, 0xffffffe, RZ ;  /* 0x0ffffffe05037810 */ /* 0x000fe40007ffe0ff */
[----:B------:R1:W-:Y:S02]  /*0430*/  F2I.FTZ.U32.TRUNC.NTZ R5, R4 ;  /* 0x0000000400057305 */ /* 0x0003e4000021f000 */
[----:B------:R-:W-:-:S06]  /*0440*/  ISETP.GT.U32.AND P1, PT, R9, R0, PT ;  /* 0x000000000900720c */ /* 0x000fcc0003f24070 */
[----:B------:R-:W2:Y:S01]  /*0450*/  F2I.FTZ.U32.TRUNC.NTZ R3, R3 ;  /* 0x0000000300037305 */ /* 0x000ea2000021f000 */
[----:B-1----:R-:W-:-:S06]  /*0460*/  IMAD.MOV.U32 R4, RZ, RZ, RZ ;  /* 0x000000ffff047224 */ /* 0x002fcc00078e00ff */
[----:B------:R-:W-:Y:S01]  /*0470*/  @!P1 IMAD.IADD R0, R0, 0x1, -R9 ;  /* 0x0000000100009824 */ /* 0x000fe200078e0a09 */
[----:B------:R-:W-:Y:S02]  /*0480*/  @!P1 IADD3 R2, R2, 0x1, RZ ;  /* 0x0000000102029810 */ /* 0x000fe40007ffe0ff */
[----:B------:R-:W-:Y:S02]  /*0490*/  ISETP.NE.AND P1, PT, R11, RZ, PT ;  /* 0x000000ff0b00720c */ /* 0x000fe40003f25270 */
[----:B------:R-:W-:Y:S02]  /*04a0*/  ISETP.GE.U32.AND P0, PT, R0, R9, PT ;  /* 0x000000090000720c */ /* 0x000fe40003f06070 */
[----:B------:R-:W-:Y:S01]  /*04b0*/  LOP3.LUT R0, R14, R11, RZ, 0x3c, !PT ;  /* 0x0000000b0e007212 */ /* 0x000fe200078e3cff */
[----:B--2---:R-:W-:-:S03]  /*04c0*/  IMAD.MOV R9, RZ, RZ, -R3 ;  /* 0x000000ffff097224 */ /* 0x004fc600078e0a03 */
[----:B------:R-:W-:Y:S01]  /*04d0*/  ISETP.GE.AND P2, PT, R0, RZ, PT ;  /* 0x000000ff0000720c */ /* 0x000fe20003f46270 */
[--C-:B------:R-:W-:Y:S02]  /*04e0*/  IMAD.MOV R0, RZ, RZ, -R5.reuse ;  /* 0x000000ffff007224 */ /* 0x100fe400078e0a05 */
[----:B------:R-:W-:Y:S02]  /*04f0*/  IMAD R9, R9, R12, RZ ;  /* 0x0000000c09097224 */ /* 0x000fe400078e02ff */
[----:B------:R-:W-:Y:S02]  /*0500*/  IMAD R25, R0, R27, RZ ;  /* 0x0000001b00197224 */ /* 0x000fe400078e02ff */
[----:B------:R-:W-:Y:S02]  /*0510*/  @P0 IADD3 R2, R2, 0x1, RZ ;  /* 0x0000000102020810 */ /* 0x000fe40007ffe0ff */
[----:B------:R-:W-:-:S04]  /*0520*/  IMAD.HI.U32 R25, R5, R25, R4 ;  /* 0x0000001905197227 */ /* 0x000fc800078e0004 */
[----:B------:R-:W-:Y:S02]  /*0530*/  IMAD.MOV.U32 R6, RZ, RZ, R2 ;  /* 0x000000ffff067224 */ /* 0x000fe400078e0002 */
[----:B------:R-:W-:-:S03]  /*0540*/  IMAD.MOV.U32 R2, RZ, RZ, RZ ;  /* 0x000000ffff027224 */ /* 0x000fc600078e00ff */
[----:B------:R-:W-:Y:S01]  /*0550*/  @!P2 IADD3 R6, -R6, RZ, RZ ;  /* 0x000000ff0606a210 */ /* 0x000fe20007ffe1ff */
[----:B------:R-:W-:Y:S01]  /*0560*/  IMAD.HI.U32 R9, R3, R9, R2 ;  /* 0x0000000903097227 */ /* 0x000fe200078e0002 */
[----:B------:R-:W-:-:S05]  /*0570*/  @!P1 LOP3.LUT R6, RZ, R11, RZ, 0x33, !PT ;  /* 0x0000000bff069212 */ /* 0x000fca00078e33ff */
[----:B------:R-:W-:Y:S02]  /*0580*/  IMAD.SHL.U32 R13, R6, 0x100, RZ ;  /* 0x00000100060d7824 */ /* 0x000fe400078e00ff */
[----:B------:R-:W-:-:S03]  /*0590*/  IMAD.MOV R6, RZ, RZ, -R6 ;  /* 0x000000ffff067224 */ /* 0x000fc600078e0a06 */
[C---:B------:R-:W-:Y:S01]  /*05a0*/  IADD3 R15, R13.reuse, 0x2, RZ ;  /* 0x000000020d0f7810 */ /* 0x040fe20007ffe0ff */
[----:B------:R-:W-:Y:S01]  /*05b0*/  STL [R1+0x390], R13 ;  /* 0x0003900d01007387 */ /* 0x000fe20000100800 */
[----:B------:R-:W-:Y:S01]  /*05c0*/  IADD3 R16, R13, 0x1, RZ ;  /* 0x000000010d107810 */ /* 0x000fe20007ffe0ff */
[----:B------:R-:W-:Y:S01]  /*05d0*/  IMAD R6, R11, R6, R14 ;  /* 0x000000060b067224 */ /* 0x000fe200078e020e */
[----:B------:R-:W-:Y:S02]  /*05e0*/  IABS R8, R15 ;  /* 0x0000000f00087213 */ /* 0x000fe40000000000 */
[----:B------:R-:W-:Y:S01]  /*05f0*/  IADD3 R17, R13, 0xff, RZ ;  /* 0x000000ff0d117810 */ /* 0x000fe20007ffe0ff */
[----:B------:R-:W-:Y:S01]  /*0600*/  IMAD.IADD R6, R10, 0x1, R6 ;  /* 0x000000010a067824 */ /* 0x000fe200078e0206 */
[----:B------:R-:W-:Y:S01]  /*0610*/  IABS R20, R16 ;  /* 0x0000001000147213 */ /* 0x000fe20000000000 */
[----:B------:R-:W-:Y:S01]  /*0620*/  IMAD.HI.U32 R3, R25, R8, RZ ;  /* 0x0000000819037227 */ /* 0x000fe200078e00ff */
[----:B------:R-:W-:Y:S01]  /*0630*/  IABS R252, R13 ;  /* 0x0000000d00fc7213 */ /* 0x000fe20000000000 */
[----:B------:R1:W-:Y:S01]  /*0640*/  STL [R1+0x1624], R17 ;  /* 0x0016241101007387 */ /* 0x0003e20000100800 */
[----:B------:R-:W-:Y:S01]  /*0650*/  IABS R26, R17 ;  /* 0x00000011001a7213 */ /* 0x000fe20000000000 */
[----:B------:R-:W-:Y:S01]  /*0660*/  IMAD.MOV R3, RZ, RZ, -R3 ;  /* 0x000000ffff037224 */ /* 0x000fe200078e0a03 */
[----:B------:R-:W-:Y:S01]  /*0670*/  IADD3 R7, R13, 0x6, RZ ;  /* 0x000000060d077810 */ /* 0x000fe20007ffe0ff */
[----:B------:R2:W-:Y:S01]  /*0680*/  STL [R1+0x1234], R16 ;  /* 0x0012341001007387 */ /* 0x0005e20000100800 */
[----:B------:R-:W-:Y:S01]  /*0690*/  IMAD.HI.U32 R2, R25, R20, RZ ;  /* 0x0000001419027227 */ /* 0x000fe200078e00ff */
[----:B------:R-:W-:-:S02]  /*06a0*/  IADD3 R5, R13, 0x7, RZ ;  /* 0x000000070d057810 */ /* 0x000fc40007ffe0ff */
[----:B------:R3:W-:Y:S01]  /*06b0*/  STL [R1+0x1230], R15 ;  /* 0x0012300f01007387 */ /* 0x0007e20000100800 */
[----:B------:R-:W-:Y:S01]  /*06c0*/  IMAD R19, R27, R3, R8 ;  /* 0x000000031b137224 */ /* 0x000fe200078e0208 */
[C---:B-1----:R-:W-:Y:S01]  /*06d0*/  IADD3 R17, R13.reuse, 0x3, RZ ;  /* 0x000000030d117810 */ /* 0x042fe20007ffe0ff */
[----:B------:R-:W-:Y:S01]  /*06e0*/  IMAD.MOV R2, RZ, RZ, -R2 ;  /* 0x000000ffff027224 */ /* 0x000fe200078e0a02 */
[----:B------:R-:W-:Y:S01]  /*06f0*/  IADD3 R21, R13, 0x8, RZ ;  /* 0x000000080d157810 */ /* 0x000fe20007ffe0ff */
[----:B------:R-:W-:Y:S01]  /*0700*/  IMAD.HI.U32 R0, R25, R252, RZ ;  /* 0x000000fc19007227 */ /* 0x000fe200078e00ff */
[----:B--2---:R-:W-:Y:S01]  /*0710*/  IADD3 R16, R13, 0x4, RZ ;  /* 0x000000040d107810 */ /* 0x004fe20007ffe0ff */
[----:B------:R-:W-:Y:S01]  /*0720*/  STL [R1+0x122c], R17 ;  /* 0x00122c1101007387 */ /* 0x000fe20000100800 */
[----:B------:R-:W-:Y:S01]  /*0730*/  IABS R18, R17 ;  /* 0x0000001100127213 */ /* 0x000fe20000000000 */
[----:B------:R-:W-:Y:S01]  /*0740*/  IMAD R20, R27, R2, R20 ;  /* 0x000000021b147224 */ /* 0x000fe200078e0214 */
[----:B------:R-:W-:Y:S01]  /*0750*/  IABS R8, R16 ;  /* 0x0000001000087213 */ /* 0x000fe20000000000 */
[----:B------:R1:W-:Y:S01]  /*0760*/  STL [R1+0x1294], R16 ;  /* 0x0012941001007387 */ /* 0x0003e20000100800 */
[C---:B---3--:R-:W-:Y:S01]  /*0770*/  IADD3 R15, R13.reuse, 0x5, RZ ;  /* 0x000000050d0f7810 */ /* 0x048fe20007ffe0ff */
[----:B------:R-:W-:Y:S01]  /*0780*/  IMAD.MOV R0, RZ, RZ, -R0 ;  /* 0x000000ffff007224 */ /* 0x000fe200078e0a00 */
[----:B------:R-:W-:Y:S01]  /*0790*/  IADD3 R10, R13, 0xa, RZ ;  /* 0x0000000a0d0a7810 */ /* 0x000fe20007ffe0ff */
[C---:B------:R-:W-:Y:S01]  /*07a0*/  IMAD.HI.U32 R2, R25.reuse, R8, RZ ;  /* 0x0000000819027227 */ /* 0x040fe200078e00ff */
[----:B------:R-:W-:Y:S01]  /*07b0*/  IABS R14, R7 ;  /* 0x00000007000e7213 */ /* 0x000fe20000000000 */
[----:B------:R2:W-:Y:S01]  /*07c0*/  STL [R1+0x1290], R15 ;  /* 0x0012900f01007387 */ /* 0x0005e20000100800 */
[----:B------:R-:W-:Y:S01]  /*07d0*/  IABS R28, R5 ;  /* 0x00000005001c7213 */ /* 0x000fe20000000000 */
[----:B------:R-:W-:Y:S01]  /*07e0*/  IMAD.HI.U32 R4, R25, R26, RZ ;  /* 0x0000001a19047227 */ /* 0x000fe200078e00ff */
[----:B------:R-:W-:Y:S01]  /*07f0*/  IADD3 R2, -R2, RZ, RZ ;  /* 0x000000ff02027210 */ /* 0x000fe20007ffe1ff */
[----:B------:R3:W-:Y:S01]  /*0800*/  STL [R1+0x12a0], R7 ;  /* 0x0012a00701007387 */ /* 0x0007e20000100800 */
[----:B-1----:R-:W-:Y:S01]  /*0810*/  IABS R16, R15 ;  /* 0x0000000f00107213 */ /* 0x002fe20000000000 */
[----:B------:R-:W-:Y:S01]  /*0820*/  IMAD R252, R27, R0, R252 ;  /* 0x000000001bfc7224 */ /* 0x000fe200078e02fc */
[C---:B------:R-:W-:Y:S01]  /*0830*/  IADD3 R11, R13.reuse, 0xb, RZ ;  /* 0x0000000b0d0b7810 */ /* 0x040fe20007ffe0ff */
[----:B------:R-:W-:Y:S01]  /*0840*/  IMAD.MOV R4, RZ, RZ, -R4 ;  /* 0x000000ffff047224 */ /* 0x000fe200078e0a04 */
[----:B------:R-:W-:Y:S01]  /*0850*/  STL [R1+0x129c], R5 ;  /* 0x00129c0501007387 */ /* 0x000fe20000100800 */
[----:B--2---:R-:W-:Y:S01]  /*0860*/  IADD3 R15, R13, 0x9, RZ ;  /* 0x000000090d0f7810 */ /* 0x004fe20007ffe0ff */
[C---:B------:R-:W-:Y:S01]  /*0870*/  IMAD.HI.U32 R0, R25.reuse, R18, RZ ;  /* 0x0000001219007227 */ /* 0x040fe200078e00ff */
[----:B------:R-:W-:Y:S01]  /*0880*/  IABS R32, R11 ;  /* 0x0000000b00207213 */ /* 0x000fe20000000000 */
[----:B------:R1:W-:Y:S01]  /*0890*/  STL [R1+0x12a4], R21 ;  /* 0x0012a41501007387 */ /* 0x0003e20000100800 */
[----:B------:R-:W-:Y:S01]  /*08a0*/  IABS R30, R15 ;  /* 0x0000000f001e7213 */ /* 0x000fe20000000000 */
[----:B------:R-:W-:Y:S01]  /*08b0*/  IMAD.HI.U32 R3, R25, R16, RZ ;  /* 0x0000001019037227 */ /* 0x000fe200078e00ff */
[C---:B---3--:R-:W-:Y:S01]  /*08c0*/  IADD3 R7, R13.reuse, 0xc, RZ ;  /* 0x0000000c0d077810 */ /* 0x048fe20007ffe0ff */
[----:B------:R2:W-:Y:S01]  /*08d0*/  STL [R1+0x12ac], R15 ;  /* 0x0012ac0f01007387 */ /* 0x0005e20000100800 */
[----:B------:R-:W-:Y:S01]  /*08e0*/  IADD3 R23, R13, 0xd, RZ ;  /* 0x0000000d0d177810 */ /* 0x000fe20007ffe0ff */
[C---:B------:R-:W-:Y:S01]  /*08f0*/  IMAD R17, R27.reuse, R2, R8 ;  /* 0x000000021b117224 */ /* 0x040fe200078e0208 */
[----:B------:R-:W-:Y:S01]  /*0900*/  IABS R8, R21 ;  /* 0x0000001500087213 */ /* 0x000fe20000000000 */
[----:B------:R3:W-:Y:S01]  /*0910*/  STL [R1+0x12b0], R10 ;  /* 0x0012b00a01007387 */ /* 0x0007e20000100800 */
[----:B------:R-:W-:Y:S01]  /*0920*/  IMAD R26, R27, R4, R26 ;  /* 0x000000041b1a7224 */ /* 0x000fe200078e021a */
[----:B------:R-:W-:Y:S01]  /*0930*/  IABS R22, R7 ;  /* 0x0000000700167213 */ /* 0x000fe20000000000 */
[----:B------:R-:W-:Y:S01]  /*0940*/  IMAD.MOV R0, RZ, RZ, -R0 ;  /* 0x000000ffff007224 */ /* 0x000fe200078e0a00 */
[----:B------:R4:W-:Y:S01]  /*0950*/  STL [R1+0x12b8], R11 ;  /* 0x0012b80b01007387 */ /* 0x0009e20000100800 */
[----:B------:R-:W-:Y:S01]  /*0960*/  IMAD.MOV R3, RZ, RZ, -R3 ;  /* 0x000000ffff037224 */ /* 0x000fe200078e0a03 */
[----:B-1----:R-:W-:Y:S01]  /*0970*/  IADD3 R21, R13, 0xe, RZ ;  /* 0x0000000e0d157810 */ /* 0x002fe20007ffe0ff */
[----:B------:R-:W-:Y:S01]  /*0980*/  IMAD.HI.U32 R4, R25, R14, RZ ;  /* 0x0000000e19047227 */ /* 0x000fe200078e00ff */
[----:B--2---:R-:W-:Y:S01]  /*0990*/  IADD3 R15, R13, 0xf, RZ ;  /* 0x0000000f0d0f7810 */ /* 0x004fe20007ffe0ff */
[----:B------:R1:W-:Y:S01]  /*09a0*/  STL [R1+0x12bc], R7 ;  /* 0x0012bc0701007387 */ /* 0x0003e20000100800 */
[----:B---3--:R-:W-:Y:S01]  /*09b0*/  IABS R10, R10 ;  /* 0x0000000a000a7213 */ /* 0x008fe20000000000 */
[C---:B------:R-:W-:Y:S01]  /*09c0*/  IMAD R18, R27.reuse, R0, R18 ;  /* 0x000000001b127224 */ /* 0x040fe200078e0212 */
[----:B------:R-:W-:Y:S01]  /*09d0*/  IABS R36, R15 ;  /* 0x0000000f00247213 */ /* 0x000fe20000000000 */
[----:B------:R-:W-:Y:S01]  /*09e0*/  IMAD R16, R27, R3, R16 ;  /* 0x000000031b107224 */ /* 0x000fe200078e0210 */
[----:B----4-:R-:W-:Y:S01]  /*09f0*/  IADD3 R11, R13, 0x10, RZ ;  /* 0x000000100d0b7810 */ /* 0x010fe20007ffe0ff */
[----:B------:R-:W-:Y:S01]  /*0a00*/  IMAD.MOV R4, RZ, RZ, -R4 ;  /* 0x000000ffff047224 */ /* 0x000fe200078e0a04 */
[----:B------:R-:W-:Y:S01]  /*0a10*/  IABS R34, R23 ;  /* 0x0000001700227213 */ /* 0x000fe20000000000 */
[----:B------:R-:W-:Y:S01]  /*0a20*/  IMAD.HI.U32 R0, R25, R8, RZ ;  /* 0x0000000819007227 */ /* 0x000fe200078e00ff */
[----:B------:R2:W-:Y:S01]  /*0a30*/  STL [R1+0x12c4], R23 ;  /* 0x0012c41701007387 */ /* 0x0005e20000100800 */
[----:B-1----:R-:W-:-:S02]  /*0a40*/  IADD3 R7, R13, 0x11, RZ ;  /* 0x000000110d077810 */ /* 0x002fc40007ffe0ff */
[C---:B------:R-:W-:Y:S01]  /*0a50*/  IMAD.HI.U32 R3, R25.reuse, R10, RZ ;  /* 0x0000000a19037227 */ /* 0x040fe200078e00ff */
[----:B------:R-:W-:Y:S01]  /*0a60*/  STL [R1+0x12cc], R21 ;  /* 0x0012cc1501007387 */ /* 0x000fe20000100800 */
[----:B------:R-:W-:Y:S02]  /*0a70*/  IABS R38, R7 ;  /* 0x0000000700267213 */ /* 0x000fe40000000000 */
[----:B------:R-:W-:Y:S01]  /*0a80*/  IMAD.HI.U32 R5, R25, R28, RZ ;  /* 0x0000001c19057227 */ /* 0x000fe200078e00ff */
[----:B------:R1:W-:Y:S01]  /*0a90*/  STL [R1+0x12d0], R15 ;  /* 0x0012d00f01007387 */ /* 0x0003e20000100800 */
[----:B------:R-:W-:Y:S02]  /*0aa0*/  IADD3 R24, R13, 0xb7, RZ ;  /* 0x000000b70d187810 */ /* 0x000fe40007ffe0ff */
[----:B------:R-:W-:Y:S01]  /*0ab0*/  IMAD R14, R27, R4, R14 ;  /* 0x000000041b0e7224 */ /* 0x000fe200078e020e */
[----:B------:R-:W-:Y:S01]  /*0ac0*/  STL [R1+0x12d4], R11 ;  /* 0x0012d40b01007387 */ /* 0x000fe20000100800 */
[----:B------:R-:W-:Y:S01]  /*0ad0*/  IMAD.MOV R0, RZ, RZ, -R0 ;  /* 0x000000ffff007224 */ /* 0x000fe200078e0a00 */
[C---:B--2---:R-:W-:Y:S01]  /*0ae0*/  IADD3 R23, R13.reuse, 0x17, RZ ;  /* 0x000000170d177810 */ /* 0x044fe20007ffe0ff */
[----:B------:R-:W-:Y:S01]  /*0af0*/  IMAD.MOV R3, RZ, RZ, -R3 ;  /* 0x000000ffff037224 */ /* 0x000fe200078e0a03 */
[----:B------:R2:W-:Y:S01]  /*0b00*/  STL [R1+0x12dc], R7 ;  /* 0x0012dc0701007387 */ /* 0x0005e20000100800 */
[----:B------:R-:W-:Y:S01]  /*0b10*/  IMAD.MOV R5, RZ, RZ, -R5 ;  /* 0x000000ffff057224 */ /* 0x000fe200078e0a05 */
[----:B-1----:R-:W-:Y:S01]  /*0b20*/  IADD3 R15, R13, 0x14, RZ ;  /* 0x000000140d0f7810 */ /* 0x002fe20007ffe0ff */
[----:B------:R-:W-:Y:S01]  /*0b30*/  IMAD.HI.U32 R2, R25, R30, RZ ;  /* 0x0000001e19027227 */ /* 0x000fe200078e00ff */
[----:B------:R-:W-:-:S02]  /*0b40*/  IABS R44, R23 ;  /* 0x00000017002c7213 */ /* 0x000fc40000000000 */
[----:B------:R-:W-:Y:S01]  /*0b50*/  IABS R204, R24 ;  /* 0x0000001800cc7213 */ /* 0x000fe20000000000 */
[----:B------:R-:W-:Y:S01]  /*0b60*/  IMAD.HI.U32 R4, R25, R32, RZ ;  /* 0x0000002019047227 */ /* 0x000fe200078e00ff */
[----:B--2---:R-:W-:-:S03]  /*0b70*/  IADD3 R7, R13, 0x16, RZ ;  /* 0x000000160d077810 */ /* 0x004fc60007ffe0ff */
[C---:B------:R-:W-:Y:S01]  /*0b80*/  IMAD R29, R27.reuse, R0, R8 ;  /* 0x000000001b1d7224 */ /* 0x040fe200078e0208 */
[----:B------:R-:W-:Y:S01]  /*0b90*/  IABS R8, R21 ;  /* 0x0000001500087213 */ /* 0x000fe20000000000 */
[C---:B------:R-:W-:Y:S01]  /*0ba0*/  IMAD R31, R27.reuse, R3, R10 ;  /* 0x000000031b1f7224 */ /* 0x040fe200078e020a */
[----:B------:R-:W-:Y:S01]  /*0bb0*/  IABS R10, R11 ;  /* 0x0000000b000a7213 */ /* 0x000fe20000000000 */
[----:B------:R-:W-:Y:S01]  /*0bc0*/  IMAD R28, R27, R5, R28 ;  /* 0x000000051b1c7224 */ /* 0x000fe200078e021c */
[C---:B------:R-:W-:Y:S01]  /*0bd0*/  IADD3 R21, R13.reuse, 0x13, RZ ;  /* 0x000000130d157810 */ /* 0x040fe20007ffe0ff */
[----:B------:R-:W-:Y:S01]  /*0be0*/  IMAD.MOV R2, RZ, RZ, -R2 ;  /* 0x000000ffff027224 */ /* 0x000fe200078e0a02 */
[----:B------:R-:W-:Y:S01]  /*0bf0*/  IADD3 R11, R13, 0x15, RZ ;  /* 0x000000150d0b7810 */ /* 0x000fe20007ffe0ff */
[----:B------:R-:W-:Y:S01]  /*0c00*/  IMAD.MOV R4, RZ, RZ, -R4 ;  /* 0x000000ffff047224 */ /* 0x000fe200078e0a04 */
[----:B------:R-:W-:Y:S01]  /*0c10*/  IABS R40, R21 ;  /* 0x0000001500287213 */ /* 0x000fe20000000000 */
[----:B------:R-:W-:Y:S01]  /*0c20*/  IMAD.HI.U32 R5, R25, R22, RZ ;  /* 0x0000001619057227 */ /* 0x000fe200078e00ff */
[----:B------:R-:W-:-:S03]  /*0c30*/  IABS R42, R11 ;  /* 0x0000000b002a7213 */ /* 0x000fc60000000000 */
[C---:B------:R-:W-:Y:S02]  /*0c40*/  IMAD R30, R27.reuse, R2, R30 ;  /* 0x000000021b1e7224 */ /* 0x040fe400078e021e */
[----:B------:R-:W-:Y:S02]  /*0c50*/  IMAD R32, R27, R4, R32 ;  /* 0x000000041b207224 */ /* 0x000fe400078e0220 */
[----:B------:R-:W-:Y:S02]  /*0c60*/  IMAD.MOV R5, RZ, RZ, -R5 ;  /* 0x000000ffff057224 */ /* 0x000fe400078e0a05 */
[----:B------:R-:W-:-:S04]  /*0c70*/  IMAD.HI.U32 R2, R25, R8, RZ ;  /* 0x0000000819027227 */ /* 0x000fc800078e00ff */
[----:B------:R-:W-:-:S04]  /*0c80*/  IMAD.HI.U32 R4, R25, R10, RZ ;  /* 0x0000000a19047227 */ /* 0x000fc800078e00ff */
[----:B------:R-:W-:-:S04]  /*0c90*/  IMAD.HI.U32 R3, R25, R36, RZ ;  /* 0x0000002419037227 */ /* 0x000fc800078e00ff */
[----:B------:R-:W-:Y:S01]  /*0ca0*/  IMAD R33, R27, R5, R22 ;  /* 0x000000051b217224 */ /* 0x000fe200078e0216 */
[----:B------:R-:W-:Y:S01]  /*0cb0*/  IADD3 R22, R13, 0x12, RZ ;  /* 0x000000120d167810 */ /* 0x000fe20007ffe0ff */
[----:B------:R-:W-:Y:S01]  /*0cc0*/  IMAD.MOV R2, RZ, RZ, -R2 ;  /* 0x000000ffff027224 */ /* 0x000fe200078e0a02 */
[----:B------:R-:W-:Y:S01]  /*0cd0*/  IADD3 R3, -R3, RZ, RZ ;  /* 0x000000ff03037210 */ /* 0x000fe20007ffe1ff */
[----:B------:R-:W-:Y:S02]  /*0ce0*/  IMAD.MOV R4, RZ, RZ, -R4 ;  /* 0x000000ffff047224 */ /* 0x000fe400078e0a04 */
[----:B------:R-:W-:Y:S01]  /*0cf0*/  IMAD.HI.U32 R0, R25, R34, RZ ;  /* 0x0000002219007227 */ /* 0x000fe200078e00ff */
[----:B------:R1:W-:Y:S03]  /*0d00*/  STL [R1+0x12e0], R22 ;  /* 0x0012e01601007387 */ /* 0x0003e60000100800 */
[C---:B------:R-:W-:Y:S01]  /*0d10*/  IMAD R35, R27.reuse, R2, R8 ;  /* 0x000000021b237224 */ /* 0x040fe200078e0208 */
[----:B------:R-:W-:Y:S01]  /*0d20*/  IABS R8, R22 ;  /* 0x0000001600087213 */ /* 0x000fe20000000000 */
[C---:B------:R-:W-:Y:S01]  /*0d30*/  IMAD R37, R27.reuse, R4, R10 ;  /* 0x000000041b257224 */ /* 0x040fe200078e020a */
[----:B------:R-:W-:Y:S01]  /*0d40*/  IABS R10, R15 ;  /* 0x0000000f000a7213 */ /* 0x000fe20000000000 */
[----:B------:R-:W-:Y:S01]  /*0d50*/  IMAD.MOV R0, RZ, RZ, -R0 ;  /* 0x000000ffff007224 */ /* 0x000fe200078e0a00 */
[----:B------:R2:W-:Y:S01]  /*0d60*/  STL [R1+0x12f0], R21 ;  /* 0x0012f01501007387 */ /* 0x0005e20000100800 */
[C---:B------:R-:W-:Y:S01]  /*0d70*/  IMAD R36, R27.reuse, R3, R36 ;  /* 0x000000031b247224 */ /* 0x040fe200078e0224 */
[----:B-1----:R-:W-:Y:S01]  /*0d80*/  IABS R22, R7 ;  /* 0x0000000700167213 */ /* 0x002fe20000000000 */
[----:B------:R-:W-:Y:S01]  /*0d90*/  IMAD R34, R27, R0, R34 ;  /* 0x000000001b227224 */ /* 0x000fe200078e0222 */
[----:B------:R1:W-:Y:S01]  /*0da0*/  STL [R1+0x12f4], R15 ;  /* 0x0012f40f01007387 */ /* 0x0003e20000100800 */
[----:B------:R-:W-:-:S03]  /*0db0*/  IMAD.HI.U32 R0, R25, R8, RZ ;  /* 0x0000000819007227 */ /* 0x000fc600078e00ff */
[----:B------:R3:W-:Y:S01]  /*0dc0*/  STL [R1+0x12f8], R11 ;  /* 0x0012f80b01007387 */ /* 0x0007e20000100800 */
[----:B------:R-:W-:Y:S01]  /*0dd0*/  IMAD.HI.U32 R3, R25, R10, RZ ;  /* 0x0000000a19037227 */ /* 0x000fe200078e00ff */
[----:B--2---:R-:W-:Y:S02]  /*0de0*/  IADD3 R21, R13, 0x18, RZ ;  /* 0x000000180d157810 */ /* 0x004fe40007ffe0ff */
[----:B------:R2:W-:Y:S01]  /*0df0*/  STL [R1+0x1300], R7 ;  /* 0x0013000701007387 */ /* 0x0005e20000100800 */
[----:B------:R-:W-:Y:S01]  /*0e00*/  IMAD.HI.U32 R5, R25, R38, RZ ;  /* 0x0000002619057227 */ /* 0x000fe200078e00ff */
[C---:B-1----:R-:W-:Y:S02]  /*0e10*/  IADD3 R15, R13.reuse, 0x19, RZ ;  /* 0x000000190d0f7810 */ /* 0x042fe40007ffe0ff */
[----:B------:R-:W-:Y:S01]  /*0e20*/  STL [R1+0x130c], R23 ;  /* 0x00130c1701007387 */ /* 0x000fe20000100800 */
[----:B------:R-:W-:Y:S01]  /*0e30*/  IMAD.MOV R0, RZ, RZ, -R0 ;  /* 0x000000ffff007224 */ /* 0x000fe200078e0a00 */
[----:B---3--:R-:W-:Y:S01]  /*0e40*/  IADD3 R11, R13, 0x1a, RZ ;  /* 0x0000001a0d0b7810 */ /* 0x008fe20007ffe0ff */
[----:B------:R-:W-:Y:S01]  /*0e50*/  IMAD.MOV R3, RZ, RZ, -R3 ;  /* 0x000000ffff037224 */ /* 0x000fe200078e0a03 */
[----:B------:R-:W-:Y:S01]  /*0e60*/  IABS R46, R15 ;  /* 0x0000000f002e7213 */ /* 0x000fe20000000000 */
[----:B------:R-:W-:Y:S01]  /*0e70*/  IMAD.MOV R5, RZ, RZ, -R5 ;  /* 0x000000ffff057224 */ /* 0x000fe200078e0a05 */
[----:B------:R-:W-:Y:S01]  /*0e80*/  STL [R1+0x1314], R21 ;  /* 0x0013141501007387 */ /* 0x000fe20000100800 */
[----:B------:R-:W-:Y:S01]  /*0e90*/  IMAD.HI.U32 R2, R25, R40, RZ ;  /* 0x0000002819027227 */ /* 0x000fe200078e00ff */
[----:B--2---:R-:W-:-:S02]  /*0ea0*/  IADD3 R7, R13, 0x1b, RZ ;  /* 0x0000001b0d077810 */ /* 0x004fc40007ffe0ff */
[----:B------:R1:W-:Y:S01]  /*0eb0*/  STL [R1+0x1318], R15 ;  /* 0x0013180f01007387 */ /* 0x0003e20000100800 */
[----:B------:R-:W-:Y:S01]  /*0ec0*/  IMAD.HI.U32 R4, R25, R42, RZ ;  /* 0x0000002a19047227 */ /* 0x000fe200078e00ff */
[----:B------:R-:W-:Y:S02]  /*0ed0*/  IABS R48, R7 ;  /* 0x0000000700307213 */ /* 0x000fe40000000000 */
[----:B------:R2:W-:Y:S01]  /*0ee0*/  STL [R1+0x1320], R11 ;  /* 0x0013200b01007387 */ /* 0x0005e20000100800 */
[C---:B------:R-:W-:Y:S01]  /*0ef0*/  IMAD R39, R27.reuse, R0, R8 ;  /* 0x000000001b277224 */ /* 0x040fe200078e0208 */
[----:B------:R-:W-:Y:S01]  /*0f00*/  IABS R8, R21 ;  /* 0x0000001500087213 */ /* 0x000fe20000000000 */
[C---:B------:R-:W-:Y:S01]  /*0f10*/  IMAD R41, R27.reuse, R3, R10 ;  /* 0x000000031b297224 */ /* 0x040fe200078e020a */
[----:B------:R-:W-:Y:S01]  /*0f20*/  IABS R10, R11 ;  /* 0x0000000b000a7213 */ /* 0x000fe20000000000 */
[----:B------:R-:W-:Y:S01]  /*0f30*/  IMAD R38, R27, R5, R38 ;  /* 0x000000051b267224 */ /* 0x000fe200078e0226 */
[C---:B-1----:R-:W-:Y:S01]  /*0f40*/  IADD3 R15, R13.reuse, 0x1e, RZ ;  /* 0x0000001e0d0f7810 */ /* 0x042fe20007ffe0ff */
[----:B------:R-:W-:Y:S01]  /*0f50*/  IMAD.MOV R2, RZ, RZ, -R2 ;  /* 0x000000ffff027224 */ /* 0x000fe200078e0a02 */
[C---:B------:R-:W-:Y:S01]  /*0f60*/  IADD3 R21, R13.reuse, 0x1d, RZ ;  /* 0x0000001d0d157810 */ /* 0x040fe20007ffe0ff */
[----:B------:R-:W-:Y:S01]  /*0f70*/  IMAD.MOV R4, RZ, RZ, -R4 ;  /* 0x000000ffff047224 */ /* 0x000fe200078e0a04 */
[----:B--2---:R-:W-:Y:S01]  /*0f80*/  IADD3 R11, R13, 0x1f, RZ ;  /* 0x0000001f0d0b7810 */ /* 0x004fe20007ffe0ff */
[----:B------:R-:W-:Y:S01]  /*0f90*/  IMAD.HI.U32 R5, R25, R22, RZ ;  /* 0x0000001619057227 */ /* 0x000fe200078e00ff */
[----:B------:R1:W-:Y:S01]  /*0fa0*/  STL [R1+0x1324], R7 ;  /* 0x0013240701007387 */ /* 0x0003e20000100800 */
[----:B------:R-:W-:-:S02]  /*0fb0*/  IABS R50, R21 ;  /* 0x0000001500327213 */ /* 0x000fc40000000000 */
[C---:B------:R-:W-:Y:S01]  /*0fc0*/  IMAD R40, R27.reuse, R2, R40 ;  /* 0x000000021b287224 */ /* 0x040fe200078e0228 */
[----:B------:R-:W-:Y:S01]  /*0fd0*/  IABS R52, R11 ;  /* 0x0000000b00347213 */ /* 0x000fe20000000000 */
[----:B------:R-:W-:Y:S01]  /*0fe0*/  IMAD R42, R27, R4, R42 ;  /* 0x000000041b2a7224 */ /* 0x000fe200078e022a */
[----:B------:R-:W-:Y:S01]  /*0ff0*/  IADD3 R23, R13, 0x21, RZ ;  /* 0x000000210d177810 */ /* 0x000fe20007ffe0ff */
[----:B------:R-:W-:Y:S02]  /*1000*/  IMAD.MOV R5, RZ, RZ, -R5 ;  /* 0x000000ffff057224 */ /* 0x000fe400078e0a05 */
[----:B------:R-:W-:Y:S01]  /*1010*/  IMAD.HI.U32 R2, R25, R8, RZ ;  /* 0x0000000819027227 */ /* 0x000fe200078e00ff */
[----:B-1----:R-:W-:Y:S02]  /*1020*/  IADD3 R7, R13, 0x20, RZ ;  /* 0x000000200d077810 */ /* 0x002fe40007ffe0ff */
[----:B------:R-:W-:Y:S01]  /*1030*/  IABS R54, R23 ;  /* 0x0000001700367213 */ /* 0x000fe20000000000 */
[----:B------:R-:W-:-:S04]  /*1040*/  IMAD.HI.U32 R4, R25, R10, RZ ;  /* 0x0000000a19047227 */ /* 0x000fc800078e00ff */
[----:B------:R-:W-:Y:S01]  /*1050*/  IMAD R43, R27, R5, R22 ;  /* 0x000000051b2b7224 */ /* 0x000fe200078e0216 */
[----:B------:R-:W-:Y:S01]  /*1060*/  IADD3 R4, -R4, RZ, RZ ;  /* 0x000000ff04047210 */ /* 0x000fe20007ffe1ff */
[----:B------:R-:W-:Y:S01]  /*1070*/  IMAD.MOV R2, RZ, RZ, -R2 ;  /* 0x000000ffff027224 */ /* 0x000fe200078e0a02 */
[----:B------:R-:W-:Y:S01]  /*1080*/  IADD3 R22, R13, 0x1c, RZ ;  /* 0x0000001c0d167810 */ /* 0x000fe20007ffe0ff */
[----:B------:R-:W-:-:S04]  /*1090*/  IMAD.HI.U32 R0, R25, R44, RZ ;  /* 0x0000002c19007227 */ /* 0x000fc800078e00ff */
[----:B------:R-:W-:Y:S01]  /*10a0*/  IMAD.HI.U32 R3, R25, R46, RZ ;  /* 0x0000002e19037227 */ /* 0x000fe200078e00ff */
[----:B------:R1:W-:Y:S03]  /*10b0*/  STL [R1+0x132c], R22 ;  /* 0x00132c1601007387 */ /* 0x0003e60000100800 */
[C---:B------:R-:W-:Y:S01]  /*10c0*/  IMAD R45, R27.reuse, R2, R8 ;  /* 0x000000021b2d7224 */ /* 0x040fe200078e0208 */
[----:B------:R-:W-:Y:S01]  /*10d0*/  IABS R8, R22 ;  /* 0x0000001600087213 */ /* 0x000fe20000000000 */
[----:B------:R-:W-:Y:S01]  /*10e0*/  IMAD.MOV R0, RZ, RZ, -R0 ;  /* 0x000000ffff007224 */ /* 0x000fe200078e0a00 */
[----:B------:R2:W-:Y:S01]  /*10f0*/  STL [R1+0x1330], R21 ;  /* 0x0013301501007387 */ /* 0x0005e20000100800 */
[C---:B------:R-:W-:Y:S01]  /*1100*/  IMAD R47, R27.reuse, R4, R10 ;  /* 0x000000041b2f7224 */ /* 0x040fe200078e020a */
[----:B------:R-:W-:Y:S01]  /*1110*/  IABS R10, R15 ;  /* 0x0000000f000a7213 */ /* 0x000fe20000000000 */
[----:B------:R-:W-:Y:S01]  /*1120*/  IMAD.MOV R3, RZ, RZ, -R3 ;  /* 0x000000ffff037224 */ /* 0x000fe200078e0a03 */
[----:B------:R3:W-:Y:S01]  /*1130*/  STL [R1+0x1338], R15 ;  /* 0x0013380f01007387 */ /* 0x0007e20000100800 */
[----:B------:R-:W-:Y:S01]  /*1140*/  IMAD R44, R27, R0, R44 ;  /* 0x000000001b2c7224 */ /* 0x000fe200078e022c */
[----:B-1----:R-:W-:Y:S01]  /*1150*/  IABS R22, R7 ;  /* 0x0000000700167213 */ /* 0x002fe20000000000 */
[----:B------:R-:W-:Y:S01]  /*1160*/  IMAD.HI.U32 R0, R25, R8, RZ ;  /* 0x0000000819007227 */ /* 0x000fe200078e00ff */
[----:B------:R1:W-:Y:S01]  /*1170*/  STL [R1+0x133c], R11 ;  /* 0x00133c0b01007387 */ /* 0x0003e20000100800 */
[----:B--2---:R-:W-:-:S02]  /*1180*/  IADD3 R21, R13, 0x22, RZ ;  /* 0x000000220d157810 */ /* 0x004fc40007ffe0ff */
[----:B------:R-:W-:Y:S01]  /*1190*/  IMAD.HI.U32 R5, R25, R48, RZ ;  /* 0x0000003019057227 */ /* 0x000fe200078e00ff */
[----:B------:R2:W-:Y:S01]  /*11a0*/  STL [R1+0x1344], R7 ;  /* 0x0013440701007387 */ /* 0x0005e20000100800 */
[----:B---3--:R-:W-:Y:S02]  /*11b0*/  IADD3 R15, R13, 0x23, RZ ;  /* 0x000000230d0f7810 */ /* 0x008fe40007ffe0ff */
[----:B------:R-:W-:Y:S01]  /*11c0*/  IMAD R46, R27, R3, R46 ;  /* 0x000000031b2e7224 */ /* 0x000fe200078e022e */
[----:B------:R3:W-:Y:S01]  /*11d0*/  STL [R1+0x1354], R23 ;  /* 0x0013541701007387 */ /* 0x0007e20000100800 */
[----:B------:R-:W-:Y:S01]  /*11e0*/  IMAD.HI.U32 R3, R25, R10, RZ ;  /* 0x0000000a19037227 */ /* 0x000fe200078e00ff */
[C---:B-1----:R-:W-:Y:S02]  /*11f0*/  IADD3 R11, R13.reuse, 0x24, RZ ;  /* 0x000000240d0b7810 */ /* 0x042fe40007ffe0ff */
[----:B------:R-:W-:Y:S01]  /*1200*/  IABS R56, R15 ;  /* 0x0000000f00387213 */ /* 0x000fe20000000000 */
[----:B------:R-:W-:Y:S01]  /*1210*/  IMAD.MOV R0, RZ, RZ, -R0 ;  /* 0x000000ffff007224 */ /* 0x000fe200078e0a00 */
[----:B--2---:R-:W-:Y:S01]  /*1220*/  IADD3 R7, R13, 0x25, RZ ;  /* 0x000000250d077810 */ /* 0x004fe20007ffe0ff */
[----:B------:R-:W-:Y:S01]  /*1230*/  IMAD.MOV R5, RZ, RZ, -R5 ;  /* 0x000000ffff057224 */ /* 0x000fe200078e0a05 */
[----:B------:R-:W-:Y:S01]  /*1240*/  STL [R1+0x1358], R21 ;  /* 0x0013581501007387 */ /* 0x000fe20000100800 */
[----:B------:R-:W-:Y:S01]  /*1250*/  IMAD.HI.U32 R2, R25, R50, RZ ;  /* 0x0000003219027227 */ /* 0x000fe200078e00ff */
[----:B------:R-:W-:-:S02]  /*1260*/  IABS R58, R7 ;  /* 0x00000007003a7213 */ /* 0x000fc40000000000 */
[----:B------:R1:W-:Y:S01]  /*1270*/  STL [R1+0x135c], R15 ;  /* 0x00135c0f01007387 */ /* 0x0003e20000100800 */
[----:B------:R-:W-:Y:S01]  /*1280*/  IMAD.MOV R3, RZ, RZ, -R3 ;  /* 0x000000ffff037224 */ /* 0x000fe200078e0a03 */
[----:B---3--:R-:W-:Y:S01]  /*1290*/  IADD3 R23, R13, 0x2b, RZ ;  /* 0x0000002b0d177810 */ /* 0x008fe20007ffe0ff */
[----:B------:R-:W-:Y:S01]  /*12a0*/  IMAD.HI.U32 R4, R25, R52, RZ ;  /* 0x0000003419047227 */ /* 0x000fe200078e00ff */
[----:B------:R2:W-:Y:S02]  /*12b0*/  STL [R1+0x1360], R11 ;  /* 0x0013600b01007387 */ /* 0x0005e40000100800 */
[----:B------:R-:W-:Y:S01]  /*12c0*/  IABS R64, R23 ;  /* 0x0000001700407213 */ /* 0x000fe20000000000 */
[C---:B------:R-:W-:Y:S01]  /*12d0*/  IMAD R49, R27.reuse, R0, R8 ;  /* 0x000000001b317224 */ /* 0x040fe200078e0208 */
[----:B------:R-:W-:Y:S01]  /*12e0*/  IABS R8, R21 ;  /* 0x0000001500087213 */ /* 0x000fe20000000000 */
[----:B------:R-:W-:Y:S01]  /*12f0*/  IMAD R48, R27, R5, R48 ;  /* 0x000000051b307224 */ /* 0x000fe200078e0230 */
[C---:B-1----:R-:W-:Y:S01]  /*1300*/  IADD3 R15, R13.reuse, 0x28, RZ ;  /* 0x000000280d0f7810 */ /* 0x042fe20007ffe0ff */
[----:B------:R-:W-:Y:S01]  /*1310*/  IMAD.MOV R2, RZ, RZ, -R2 ;  /* 0x000000ffff027224 */ /* 0x000fe200078e0a02 */
[----:B------:R-:W-:Y:S01]  /*1320*/  IADD3 R21, R13, 0x27, RZ ;  /* 0x000000270d157810 */ /* 0x000fe20007ffe0ff */
[----:B------:R-:W-:Y:S01]  /*1330*/  IMAD.HI.U32 R5, R25, R22, RZ ;  /* 0x0000001619057227 */ /* 0x000fe200078e00ff */
[----:B------:R1:W-:Y:S02]  /*1340*/  STL [R1+0x1364], R7 ;  /* 0x0013640701007387 */ /* 0x0003e40000100800 */
[----:B------:R-:W-:Y:S01]  /*1350*/  IABS R60, R21 ;  /* 0x00000015003c7213 */ /* 0x000fe20000000000 */
[----:B------:R-:W-:Y:S01]  /*1360*/  IMAD R51, R27, R3, R10 ;  /* 0x000000031b337224 */ /* 0x000fe200078e020a */
[----:B------:R-:W-:Y:S01]  /*1370*/  IABS R10, R11 ;  /* 0x0000000b000a7213 */ /* 0x000fe20000000000 */
[----:B------:R-:W-:Y:S01]  /*1380*/  IMAD.MOV R4, RZ, RZ, -R4 ;  /* 0x000000ffff047224 */ /* 0x000fe200078e0a04 */
[----:B--2---:R-:W-:Y:S01]  /*1390*/  IADD3 R11, R13, 0x29, RZ ;  /* 0x000000290d0b7810 */ /* 0x004fe20007ffe0ff */
[----:B------:R-:W-:-:S02]  /*13a0*/  IMAD R50, R27, R2, R50 ;  /* 0x000000021b327224 */ /* 0x000fc400078e0232 */
[----:B------:R-:W-:Y:S01]  /*13b0*/  IMAD.MOV R5, RZ, RZ, -R5 ;  /* 0x000000ffff057224 */ /* 0x000fe200078e0a05 */
[----:B-1----:R-:W-:Y:S01]  /*13c0*/  IADD3 R7, R13, 0x2a, RZ ;  /* 0x0000002a0d077810 */ /* 0x002fe20007ffe0ff */
[----:B------:R-:W-:Y:S01]  /*13d0*/  IMAD.HI.U32 R2, R25, R8, RZ ;  /* 0x0000000819027227 */ /* 0x000fe200078e00ff */
[----:B------:R-:W-:-:S03]  /*13e0*/  IABS R62, R11 ;  /* 0x0000000b003e7213 */ /* 0x000fc60000000000 */
[----:B------:R-:W-:Y:S02]  /*13f0*/  IMAD R52, R27, R4, R52 ;  /* 0x000000041b347224 */ /* 0x000fe400078e0234 */
[----:B------:R-:W-:-:S04]  /*1400*/  IMAD.HI.U32 R4, R25, R10, RZ ;  /* 0x0000000a19047227 */ /* 0x000fc800078e00ff */
[----:B------:R-:W-:Y:S01]  /*1410*/  IMAD R53, R27, R5, R22 ;  /* 0x000000051b357224 */ /* 0x000fe200078e0216 */
[----:B------:R-:W-:Y:S01]  /*1420*/  IADD3 R22, R13, 0x26, RZ ;  /* 0x000000260d167810 */ /* 0x000fe20007ffe0ff */
[----:B------:R-:W-:Y:S02]  /*1430*/  IMAD.MOV R2, RZ, RZ, -R2 ;  /* 0x000000ffff027224 */ /* 0x000fe400078e0a02 */
[C---:B------:R-:W-:Y:S02]  /*1440*/  IMAD.HI.U32 R0, R25.reuse, R54, RZ ;  /* 0x0000003619007227 */ /* 0x040fe400078e00ff */
[----:B------:R1:W-:Y:S02]  /*1450*/  STL [R1+0x137c], R22 ;  /* 0x00137c1601007387 */ /* 0x0003e40000100800 */
[----:B------:R-:W-:Y:S02]  /*1460*/  IMAD.MOV R4, RZ, RZ, -R4 ;  /* 0x000000ffff047224 */ /* 0x000fe400078e0a04 */
[----:B------:R-:W-:Y:S01]  /*1470*/  IMAD.HI.U32 R3, R25, R56, RZ ;  /* 0x0000003819037227 */ /* 0x000fe200078e00ff */
[----:B------:R2:W-:Y:S03]  /*1480*/  STL [R1+0x1380], R21 ;  /* 0x0013801501007387 */ /* 0x0005e60000100800 */
[C---:B------:R-:W-:Y:S01]  /*1490*/  IMAD R55, R27.reuse, R2, R8 ;  /* 0x000000021b377224 */ /* 0x040fe200078e0208 */
[----:B------:R-:W-:Y:S01]  /*14a0*/  IABS R8, R22 ;  /* 0x0000001600087213 */ /* 0x000fe20000000000 */
[----:B------:R-:W-:Y:S01]  /*14b0*/  IMAD.MOV R0, RZ, RZ, -R0 ;  /* 0x000000ffff007224 */ /* 0x000fe200078e0a00 */
[----:B------:R3:W-:Y:S01]  /*14c0*/  STL [R1+0x1384], R15 ;  /* 0x0013840f01007387 */ /* 0x0007e20000100800 */
[----:B------:R-:W-:Y:S01]  /*14d0*/  IMAD R57, R27, R4, R10 ;  /* 0x000000041b397224 */ /* 0x000fe200078e020a */
[----:B------:R-:W-:Y:S01]  /*14e0*/  IABS R10, R15 ;  /* 0x0000000f000a7213 */ /* 0x000fe20000000000 */
[----:B------:R-:W-:Y:S01]  /*14f0*/  IMAD.MOV R3, RZ, RZ, -R3 ;  /* 0x000000ffff037224 */ /* 0x000fe200078e0a03 */
[----:B-1----:R-:W-:Y:S01]  /*1500*/  IABS R22, R7 ;  /* 0x0000000700167213 */ /* 0x002fe20000000000 */
[----:B------:R-:W-:Y:S01]  /*1510*/  IMAD.HI.U32 R5, R25, R58, RZ ;  /* 0x0000003a19057227 */ /* 0x000fe200078e00ff */
[----:B--2---:R-:W-:Y:S01]  /*1520*/  IADD3 R21, R13, 0x2c, RZ ;  /* 0x0000002c0d157810 */ /* 0x004fe20007ffe0ff */
[----:B------:R1:W-:Y:S02]  /*1530*/  STL [R1+0x1388], R11 ;  /* 0x0013880b01007387 */ /* 0x0003e40000100800 */
[----:B------:R-:W-:Y:S01]  /*1540*/  IMAD R54, R27, R0, R54 ;  /* 0x000000001b367224 */ /* 0x000fe200078e0236 */
[----:B------:R-:W-:Y:S01]  /*1550*/  IADD3 R5, -R5, RZ, RZ ;  /* 0x000000ff05057210 */ /* 0x000fe20007ffe1ff */
[----:B------:R-:W-:Y:S01]  /*1560*/  IMAD.HI.U32 R0, R25, R8, RZ ;  /* 0x0000000819007227 */ /* 0x000fe200078e00ff */
[----:B---3--:R-:W-:Y:S01]  /*1570*/  IADD3 R15, R13, 0x2d, RZ ;  /* 0x0000002d0d0f7810 */ /* 0x008fe20007ffe0ff */
[----:B------:R2:W-:Y:S02]  /*1580*/  STL [R1+0x138c], R7 ;  /* 0x00138c0701007387 */ /* 0x0005e40000100800 */
[----:B------:R-:W-:Y:S01]  /*1590*/  IMAD R56, R27, R3, R56 ;  /* 0x000000031b387224 */ /* 0x000fe200078e0238 */
[----:B------:R-:W-:Y:S01]  /*15a0*/  IABS R66, R15 ;  /* 0x0000000f00427213 */ /* 0x000fe20000000000 */
[----:B------:R-:W-:Y:S01]  /*15b0*/  IMAD.HI.U32 R3, R25, R10, RZ ;  /* 0x0000000a19037227 */ /* 0x000fe200078e00ff */
[----:B-1----:R-:W-:Y:S01]  /*15c0*/  IADD3 R11, R13, 0x2e, RZ ;  /* 0x0000002e0d0b7810 */ /* 0x002fe20007ffe0ff */
[----:B------:R-:W-:Y:S02]  /*15d0*/  STL [R1+0x1398], R23 ;  /* 0x0013981701007387 */ /* 0x000fe40000100800 */
[----:B------:R-:W-:-:S02]  /*15e0*/  IMAD.MOV R0, RZ, RZ, -R0 ;  /* 0x000000ffff007224 */ /* 0x000fc400078e0a00 */
[----:B------:R-:W-:Y:S01]  /*15f0*/  IMAD.HI.U32 R2, R25, R60, RZ ;  /* 0x0000003c19027227 */ /* 0x000fe200078e00ff */
[----:B------:R1:W-:Y:S01]  /*1600*/  STL [R1+0x139c], R21 ;  /* 0x00139c1501007387 */ /* 0x0003e20000100800 */
[----:B--2---:R-:W-:Y:S02]  /*1610*/  IADD3 R7, R13, 0x2f, RZ ;  /* 0x0000002f0d077810 */ /* 0x004fe40007ffe0ff */
[----:B------:R-:W-:Y:S01]  /*1620*/  IMAD.MOV R3, RZ, RZ, -R3 ;  /* 0x000000ffff037224 */ /* 0x000fe200078e0a03 */
[----:B------:R2:W-:Y:S01]  /*1630*/  STL [R1+0x13a0], R15 ;  /* 0x0013a00f01007387 */ /* 0x0005e20000100800 */
[----:B------:R-:W-:Y:S01]  /*1640*/  IMAD.HI.U32 R4, R25, R62, RZ ;  /* 0x0000003e19047227 */ /* 0x000fe200078e00ff */
[----:B------:R-:W-:Y:S02]  /*1650*/  IABS R68, R7 ;  /* 0x0000000700447213 */ /* 0x000fe40000000000 */
[----:B------:R3:W-:Y:S01]  /*1660*/  STL [R1+0x13a4], R11 ;  /* 0x0013a40b01007387 */ /* 0x0007e20000100800 */
[C---:B------:R-:W-:Y:S01]  /*1670*/  IMAD R59, R27.reuse, R0, R8 ;  /* 0x000000001b3b7224 */ /* 0x040fe200078e0208 */
[----:B------:R-:W-:Y:S01]  /*1680*/  IABS R8, R21 ;  /* 0x0000001500087213 */ /* 0x000fe20000000000 */
[----:B------:R-:W-:Y:S01]  /*1690*/  IMAD R58, R27, R5, R58 ;  /* 0x000000051b3a7224 */ /* 0x000fe200078e023a */
[C---:B-1----:R-:W-:Y:S01]  /*16a0*/  IADD3 R21, R13.reuse, 0x31, RZ ;  /* 0x000000310d157810 */ /* 0x042fe20007ffe0ff */
[----:B------:R-:W-:Y:S01]  /*16b0*/  IMAD.MOV R2, RZ, RZ, -R2 ;  /* 0x000000ffff027224 */ /* 0x000fe200078e0a02 */
[----:B--2---:R-:W-:Y:S01]  /*16c0*/  IADD3 R15, R13, 0x32, RZ ;  /* 0x000000320d0f7810 */ /* 0x004fe20007ffe0ff */
[----:B------:R-:W-:Y:S01]  /*16d0*/  IMAD.HI.U32 R5, R25, R22, RZ ;  /* 0x0000001619057227 */ /* 0x000fe200078e00ff */
[----:B------:R1:W-:Y:S01]  /*16e0*/  STL [R1+0x13a8], R7 ;  /* 0x0013a80701007387 */ /* 0x0003e20000100800 */
[----:B------:R-:W-:-:S02]  /*16f0*/  IABS R70, R21 ;  /* 0x0000001500467213 */ /* 0x000fc40000000000 */
[----:B------:R-:W-:Y:S01]  /*1700*/  IMAD R61, R27, R3, R10 ;  /* 0x000000031b3d7224 */ /* 0x000fe200078e020a */
[----:B------:R-:W-:Y:S01]  /*1710*/  IABS R10, R11 ;  /* 0x0000000b000a7213 */ /* 0x000fe20000000000 */
[----:B------:R-:W-:Y:S01]  /*1720*/  IMAD.MOV R4, RZ, RZ, -R4 ;  /* 0x000000ffff047224 */ /* 0x000fe200078e0a04 */
[----:B---3--:R-:W-:Y:S01]  /*1730*/  IADD3 R11, R13, 0x33, RZ ;  /* 0x000000330d0b7810 */ /* 0x008fe20007ffe0ff */
[----:B------:R-:W-:Y:S01]  /*1740*/  IMAD R60, R27, R2, R60 ;  /* 0x000000021b3c7224 */ /* 0x000fe200078e023c */
[----:B------:R-:W-:Y:S01]  /*1750*/  IADD3 R23, R13, 0x35, RZ ;  /* 0x000000350d177810 */ /* 0x000fe20007ffe0ff */
[----:B------:R-:W-:Y:S01]  /*1760*/  IMAD.MOV R5, RZ, RZ, -R5 ;  /* 0x000000ffff057224 */ /* 0x000fe200078e0a05 */
[----:B------:R-:W-:Y:S01]  /*1770*/  IABS R72, R11 ;  /* 0x0000000b00487213 */ /* 0x000fe20000000000 */
[----:B------:R-:W-:Y:S01]  /*1780*/  IMAD.HI.U32 R2, R25, R8, RZ ;  /* 0x0000000819027227 */ /* 0x000fe200078e00ff */
[----:B-1----:R-:W-:Y:S02]  /*1790*/  IADD3 R7, R13, 0x34, RZ ;  /* 0x000000340d077810 */ /* 0x002fe40007ffe0ff */
[----:B------:R-:W-:Y:S01]  /*17a0*/  IABS R74, R23 ;  /* 0x00000017004a7213 */ /* 0x000fe20000000000 */
[----:B------:R-:W-:-:S02]  /*17b0*/  IMAD R62, R27, R4, R62 ;  /* 0x000000041b3e7224 */ /* 0x000fc400078e023e */
        /* <DEDUP_REMOVED lines=20> */
[C---:B--2---:R-:W-:Y:S01]  /*1900*/  IADD3 R21, R13.reuse, 0x36, RZ ;  /* 0x000000360d157810 */ /* 0x044fe20007ffe0ff */
[----:B------:R1:W-:Y:S01]  /*1910*/  STL [R1+0x13c4], R7 ;  /* 0x0013c40701007387 */ /* 0x0003e20000100800 */
[----:B---3--:R-:W-:Y:S01]  /*1920*/  IADD3 R15, R13, 0x37, RZ ;  /* 0x000000370d0f7810 */ /* 0x008fe20007ffe0ff */
[----:B------:R-:W-:Y:S01]  /*1930*/  IMAD R66, R27, R3, R66 ;  /* 0x000000031b427224 */ /* 0x000fe200078e0242 */
[----:B------:R-:W-:Y:S01]  /*1940*/  IADD3 R0, -R0, RZ, RZ ;  /* 0x000000ff00007210 */ /* 0x000fe20007ffe1ff */
[----:B------:R-:W-:Y:S01]  /*1950*/  IMAD.HI.U32 R3, R25, R10, RZ ;  /* 0x0000000a19037227 */ /* 0x000fe200078e00ff */
[----:B----4-:R-:W-:Y:S01]  /*1960*/  IADD3 R11, R13, 0x38, RZ ;  /* 0x000000380d0b7810 */ /* 0x010fe20007ffe0ff */
[----:B------:R2:W-:Y:S01]  /*1970*/  STL [R1+0x13d4], R23 ;  /* 0x0013d41701007387 */ /* 0x0005e20000100800 */
[----:B------:R-:W-:Y:S01]  /*1980*/  IABS R76, R15 ;  /* 0x0000000f004c7213 */ /* 0x000fe20000000000 */
[----:B------:R-:W-:-:S02]  /*1990*/  IMAD.HI.U32 R5, R25, R68, RZ ;  /* 0x0000004419057227 */ /* 0x000fc400078e00ff */
[----:B------:R-:W-:Y:S01]  /*19a0*/  STL [R1+0x13dc], R21 ;  /* 0x0013dc1501007387 */ /* 0x000fe20000100800 */
[----:B-1----:R-:W-:Y:S01]  /*19b0*/  IADD3 R7, R13, 0x39, RZ ;  /* 0x000000390d077810 */ /* 0x002fe20007ffe0ff */
[----:B------:R-:W-:Y:S02]  /*19c0*/  IMAD.MOV R3, RZ, RZ, -R3 ;  /* 0x000000ffff037224 */ /* 0x000fe400078e0a03 */
[----:B------:R-:W-:Y:S01]  /*19d0*/  IMAD.MOV R5, RZ, RZ, -R5 ;  /* 0x000000ffff057224 */ /* 0x000fe200078e0a05 */
[----:B------:R1:W-:Y:S01]  /*19e0*/  STL [R1+0x13e0], R15 ;  /* 0x0013e00f01007387 */ /* 0x0003e20000100800 */
[C---:B------:R-:W-:Y:S01]  /*19f0*/  IMAD.HI.U32 R2, R25.reuse, R70, RZ ;  /* 0x0000004619027227 */ /* 0x040fe200078e00ff */
[----:B------:R-:W-:Y:S02]  /*1a00*/  IABS R78, R7 ;  /* 0x00000007004e7213 */ /* 0x000fe40000000000 */
[----:B------:R3:W-:Y:S01]  /*1a10*/  STL [R1+0x13e4], R11 ;  /* 0x0013e40b01007387 */ /* 0x0007e20000100800 */
[----:B------:R-:W-:Y:S01]  /*1a20*/  IMAD.HI.U32 R4, R25, R72, RZ ;  /* 0x0000004819047227 */ /* 0x000fe200078e00ff */
[----:B--2---:R-:W-:-:S02]  /*1a30*/  IADD3 R23, R13, 0x3f, RZ ;  /* 0x0000003f0d177810 */ /* 0x004fc40007ffe0ff */
        /* <DEDUP_REMOVED lines=10> */
[----:B---3--:R-:W-:Y:S01]  /*1ae0*/  IADD3 R11, R13, 0x3d, RZ ;  /* 0x0000003d0d0b7810 */ /* 0x008fe20007ffe0ff */
[----:B------:R-:W-:Y:S01]  /*1af0*/  IMAD.HI.U32 R5, R25, R22, RZ ;  /* 0x0000001619057227 */ /* 0x000fe200078e00ff */
[----:B------:R-:W-:-:S02]  /*1b00*/  IABS R80, R21 ;  /* 0x0000001500507213 */ /* 0x000fc40000000000 */
[----:B------:R-:W-:Y:S01]  /*1b10*/  IABS R82, R11 ;  /* 0x0000000b00527213 */ /* 0x000fe20000000000 */
[----:B------:R-:W-:Y:S01]  /*1b20*/  IMAD R70, R27, R2, R70 ;  /* 0x000000021b467224 */ /* 0x000fe200078e0246 */
[----:B--2---:R-:W-:Y:S01]  /*1b30*/  IADD3 R7, R13, 0x3e, RZ ;  /* 0x0000003e0d077810 */ /* 0x004fe20007ffe0ff */
[----:B------:R-:W-:Y:S01]  /*1b40*/  IMAD R72, R27, R4, R72 ;  /* 0x000000041b487224 */ /* 0x000fe200078e0248 */
[----:B------:R-:W-:Y:S01]  /*1b50*/  IABS R84, R23 ;  /* 0x0000001700547213 */ /* 0x000fe20000000000 */
[----:B------:R-:W-:Y:S02]  /*1b60*/  IMAD.MOV R5, RZ, RZ, -R5 ;  /* 0x000000ffff057224 */ /* 0x000fe400078e0a05 */
[----:B------:R-:W-:-:S04]  /*1b70*/  IMAD.HI.U32 R2, R25, R8, RZ ;  /* 0x0000000819027227 */ /* 0x000fc800078e00ff */
[----:B------:R-:W-:-:S04]  /*1b80*/  IMAD.HI.U32 R4, R25, R10, RZ ;  /* 0x0000000a19047227 */ /* 0x000fc800078e00ff */
[----:B------:R-:W-:Y:S01]  /*1b90*/  IMAD R73, R27, R5, R22 ;  /* 0x000000051b497224 */ /* 0x000fe200078e0216 */
[----:B------:R-:W-:Y:S01]  /*1ba0*/  IADD3 R22, R13, 0x3a, RZ ;  /* 0x0000003a0d167810 */ /* 0x000fe20007ffe0ff */
[----:B------:R-:W-:Y:S02]  /*1bb0*/  IMAD.MOV R2, RZ, RZ, -R2 ;  /* 0x000000ffff027224 */ /* 0x000fe400078e0a02 */
[----:B------:R-:W-:Y:S02]  /*1bc0*/  IMAD.MOV R4, RZ, RZ, -R4 ;  /* 0x000000ffff047224 */ /* 0x000fe400078e0a04 */
[C---:B------:R-:W-:Y:S01]  /*1bd0*/  IMAD.HI.U32 R0, R25.reuse, R74, RZ ;  /* 0x0000004a19007227 */ /* 0x040fe200078e00ff */
[----:B------:R1:W-:Y:S03]  /*1be0*/  STL [R1+0x13fc], R22 ;  /* 0x0013fc1601007387 */ /* 0x0003e60000100800 */
        /* <DEDUP_REMOVED lines=8> */
[----:B------:R-:W-:Y:S01]  /*1c70*/  IMAD.MOV R3, RZ, RZ, -R3 ;  /* 0x000000ffff037224 */ /* 0x000fe200078e0a03 */
[----:B-1----:R-:W-:Y:S01]  /*1c80*/  IABS R22, R7 ;  /* 0x0000000700167213 */ /* 0x002fe20000000000 */
[C---:B------:R-:W-:Y:S01]  /*1c90*/  IMAD R74, R27.reuse, R0, R74 ;  /* 0x000000001b4a7224 */ /* 0x040fe200078e024a */
[----:B------:R1:W-:Y:S01]  /*1ca0*/  STL [R1+0x140c], R11 ;  /* 0x00140c0b01007387 */ /* 0x0003e20000100800 */
[----:B------:R-:W-:Y:S01]  /*1cb0*/  IMAD R76, R27, R3, R76 ;  /* 0x000000031b4c7224 */ /* 0x000fe200078e024c */
[----:B--2---:R-:W-:Y:S01]  /*1cc0*/  IADD3 R21, R13, 0x40, RZ ;  /* 0x000000400d157810 */ /* 0x004fe20007ffe0ff */
[----:B------:R-:W-:Y:S01]  /*1cd0*/  IMAD.HI.U32 R0, R25, R8, RZ ;  /* 0x0000000819007227 */ /* 0x000fe200078e00ff */
[----:B------:R2:W-:Y:S01]  /*1ce0*/  STL [R1+0x1414], R7 ;  /* 0x0014140701007387 */ /* 0x0005e20000100800 */
[----:B---3--:R-:W-:-:S02]  /*1cf0*/  IADD3 R15, R13, 0x41, RZ ;  /* 0x000000410d0f7810 */ /* 0x008fc40007ffe0ff */
[----:B------:R-:W-:Y:S01]  /*1d00*/  IMAD.HI.U32 R3, R25, R10, RZ ;  /* 0x0000000a19037227 */ /* 0x000fe200078e00ff */
[----:B------:R3:W-:Y:S01]  /*1d10*/  STL [R1+0x1424], R23 ;  /* 0x0014241701007387 */ /* 0x0007e20000100800 */
[----:B-1----:R-:W-:Y:S02]  /*1d20*/  IADD3 R11, R13, 0x42, RZ ;  /* 0x000000420d0b7810 */ /* 0x002fe40007ffe0ff */
[----:B------:R-:W-:Y:S01]  /*1d30*/  IMAD.HI.U32 R5, R25, R78, RZ ;  /* 0x0000004e19057227 */ /* 0x000fe200078e00ff */
[----:B------:R-:W-:Y:S01]  /*1d40*/  IABS R86, R15 ;  /* 0x0000000f00567213 */ /* 0x000fe20000000000 */
[----:B------:R-:W-:Y:S01]  /*1d50*/  STL [R1+0x142c], R21 ;  /* 0x00142c1501007387 */ /* 0x000fe20000100800 */
[----:B--2---:R-:W-:Y:S01]  /*1d60*/  IADD3 R7, R13, 0x43, RZ ;  /* 0x000000430d077810 */ /* 0x004fe20007ffe0ff */
[----:B------:R-:W-:Y:S02]  /*1d70*/  IMAD.HI.U32 R2, R25, R80, RZ ;  /* 0x0000005019027227 */ /* 0x000fe400078e00ff */
[----:B------:R1:W-:Y:S01]  /*1d80*/  STL [R1+0x1430], R15 ;  /* 0x0014300f01007387 */ /* 0x0003e20000100800 */
[----:B------:R-:W-:Y:S01]  /*1d90*/  IABS R88, R7 ;  /* 0x0000000700587213 */ /* 0x000fe20000000000 */
[----:B------:R-:W-:Y:S01]  /*1da0*/  IMAD.MOV R0, RZ, RZ, -R0 ;  /* 0x000000ffff007224 */ /* 0x000fe200078e0a00 */
[----:B------:R-:W-:Y:S01]  /*1db0*/  IADD3 R2, -R2, RZ, RZ ;  /* 0x000000ff02027210 */ /* 0x000fe20007ffe1ff */
[----:B------:R-:W-:Y:S01]  /*1dc0*/  IMAD.MOV R3, RZ, RZ, -R3 ;  /* 0x000000ffff037224 */ /* 0x000fe200078e0a03 */
[----:B------:R2:W-:Y:S01]  /*1dd0*/  STL [R1+0x1434], R11 ;  /* 0x0014340b01007387 */ /* 0x0005e20000100800 */
[----:B------:R-:W-:Y:S01]  /*1de0*/  IMAD.MOV R5, RZ, RZ, -R5 ;  /* 0x000000ffff057224 */ /* 0x000fe200078e0a05 */
[----:B---3--:R-:W-:Y:S01]  /*1df0*/  IADD3 R23, R13, 0x49, RZ ;  /* 0x000000490d177810 */ /* 0x008fe20007ffe0ff */
[----:B------:R-:W-:Y:S01]  /*1e00*/  IMAD.HI.U32 R4, R25, R82, RZ ;  /* 0x0000005219047227 */ /* 0x000fe200078e00ff */
[----:B------:R3:W-:Y:S01]  /*1e10*/  STL [R1+0x1438], R7 ;  /* 0x0014380701007387 */ /* 0x0007e20000100800 */
[----:B-1----:R-:W-:-:S02]  /*1e20*/  IADD3 R15, R13, 0x46, RZ ;  /* 0x000000460d0f7810 */ /* 0x002fc40007ffe0ff */
[C---:B------:R-:W-:Y:S01]  /*1e30*/  IMAD R79, R27.reuse, R0, R8 ;  /* 0x000000001b4f7224 */ /* 0x040fe200078e0208 */
[----:B------:R-:W-:Y:S01]  /*1e40*/  IABS R8, R21 ;  /* 0x0000001500087213 */ /* 0x000fe20000000000 */
[C---:B------:R-:W-:Y:S01]  /*1e50*/  IMAD R81, R27.reuse, R3, R10 ;  /* 0x000000031b517224 */ /* 0x040fe200078e020a */
[----:B------:R-:W-:Y:S01]  /*1e60*/  IABS R10, R11 ;  /* 0x0000000b000a7213 */ /* 0x000fe20000000000 */
[----:B------:R-:W-:Y:S01]  /*1e70*/  IMAD R78, R27, R5, R78 ;  /* 0x000000051b4e7224 */ /* 0x000fe200078e024e */
[C---:B------:R-:W-:Y:S01]  /*1e80*/  IADD3 R21, R13.reuse, 0x45, RZ ;  /* 0x000000450d157810 */ /* 0x040fe20007ffe0ff */
[----:B------:R-:W-:Y:S01]  /*1e90*/  IMAD.MOV R4, RZ, RZ, -R4 ;  /* 0x000000ffff047224 */ /* 0x000fe200078e0a04 */
[----:B--2---:R-:W-:Y:S01]  /*1ea0*/  IADD3 R11, R13, 0x47, RZ ;  /* 0x000000470d0b7810 */ /* 0x004fe20007ffe0ff */
[----:B------:R-:W-:Y:S01]  /*1eb0*/  IMAD.HI.U32 R5, R25, R22, RZ ;  /* 0x0000001619057227 */ /* 0x000fe200078e00ff */
[----:B------:R-:W-:Y:S02]  /*1ec0*/  IABS R90, R21 ;  /* 0x00000015005a7213 */ /* 0x000fe40000000000 */
[----:B---3--:R-:W-:Y:S01]  /*1ed0*/  IADD3 R7, R13, 0x48, RZ ;  /* 0x000000480d077810 */ /* 0x008fe20007ffe0ff */
[C---:B------:R-:W-:Y:S01]  /*1ee0*/  IMAD R80, R27.reuse, R2, R80 ;  /* 0x000000021b507224 */ /* 0x040fe200078e0250 */
[----:B------:R-:W-:Y:S01]  /*1ef0*/  IABS R92, R11 ;  /* 0x0000000b005c7213 */ /* 0x000fe20000000000 */
[----:B------:R-:W-:Y:S01]  /*1f00*/  IMAD R82, R27, R4, R82 ;  /* 0x000000041b527224 */ /* 0x000fe200078e0252 */
[----:B------:R-:W-:Y:S01]  /*1f10*/  IABS R94, R23 ;  /* 0x00000017005e7213 */ /* 0x000fe20000000000 */
[----:B------:R-:W-:-:S02]  /*1f20*/  IMAD.MOV R5, RZ, RZ, -R5 ;  /* 0x000000ffff057224 */ /* 0x000fc400078e0a05 */
        /* <DEDUP_REMOVED lines=18> */
[----:B------:R-:W-:Y:S01]  /*2050*/  IMAD R84, R27, R0, R84 ;  /* 0x000000001b547224 */ /* 0x000fe200078e0254 */
[----:B--2---:R-:W-:Y:S01]  /*2060*/  IADD3 R21, R13, 0x4a, RZ ;  /* 0x0000004a0d157810 */ /* 0x004fe20007ffe0ff */
[----:B------:R-:W-:Y:S01]  /*2070*/  IMAD R86, R27, R3, R86 ;  /* 0x000000031b567224 */ /* 0x000fe200078e0256 */
[----:B------:R1:W-:Y:S01]  /*2080*/  STL [R1+0x1454], R11 ;  /* 0x0014540b01007387 */ /* 0x0003e20000100800 */
[----:B------:R-:W-:Y:S01]  /*2090*/  IMAD.HI.U32 R0, R25, R8, RZ ;  /* 0x0000000819007227 */ /* 0x000fe200078e00ff */
[----:B---3--:R-:W-:-:S03]  /*20a0*/  IADD3 R15, R13, 0x4b, RZ ;  /* 0x0000004b0d0f7810 */ /* 0x008fc60007ffe0ff */
[C---:B------:R-:W-:Y:S01]  /*20b0*/  IMAD.HI.U32 R3, R25.reuse, R10, RZ ;  /* 0x0000000a19037227 */ /* 0x040fe200078e00ff */
[----:B------:R2:W-:Y:S01]  /*20c0*/  STL [R1+0x145c], R7 ;  /* 0x00145c0701007387 */ /* 0x0005e20000100800 */
[----:B------:R-:W-:Y:S02]  /*20d0*/  IABS R96, R15 ;  /* 0x0000000f00607213 */ /* 0x000fe40000000000 */
[----:B------:R-:W-:Y:S01]  /*20e0*/  IMAD.HI.U32 R5, R25, R88, RZ ;  /* 0x0000005819057227 */ /* 0x000fe200078e00ff */
[----:B------:R-:W-:Y:S01]  /*20f0*/  IADD3 R3, -R3, RZ, RZ ;  /* 0x000000ff03037210 */ /* 0x000fe20007ffe1ff */
[----:B------:R-:W-:Y:S01]  /*2100*/  STL [R1+0x146c], R23 ;  /* 0x00146c1701007387 */ /* 0x000fe20000100800 */
[----:B-1----:R-:W-:Y:S01]  /*2110*/  IADD3 R11, R13, 0x4c, RZ ;  /* 0x0000004c0d0b7810 */ /* 0x002fe20007ffe0ff */
[----:B------:R-:W-:Y:S02]  /*2120*/  IMAD.MOV R0, RZ, RZ, -R0 ;  /* 0x000000ffff007224 */ /* 0x000fe400078e0a00 */
[----:B------:R-:W-:Y:S01]  /*2130*/  IMAD.MOV R5, RZ, RZ, -R5 ;  /* 0x000000ffff057224 */ /* 0x000fe200078e0a05 */
[----:B------:R1:W-:Y:S01]  /*2140*/  STL [R1+0x1470], R21 ;  /* 0x0014701501007387 */ /* 0x0003e20000100800 */
        /* <DEDUP_REMOVED lines=43> */
[----:B-1----:R-:W-:Y:S01]  /*2400*/  IABS R22, R7 ;  /* 0x0000000700167213 */ /* 0x002fe20000000000 */
[----:B------:R-:W-:Y:S01]  /*2410*/  IMAD R94, R27, R0, R94 ;  /* 0x000000001b5e7224 */ /* 0x000fe200078e025e */
[----:B--2---:R-:W-:Y:S01]  /*2420*/  IADD3 R21, R13, 0x54, RZ ;  /* 0x000000540d157810 */ /* 0x004fe20007ffe0ff */
[----:B------:R-:W-:Y:S01]  /*2430*/  IMAD.HI.U32 R0, R25, R8, RZ ;  /* 0x0000000819007227 */ /* 0x000fe200078e00ff */
[----:B------:R1:W-:Y:S01]  /*2440*/  STL [R1+0x14a0], R11 ;  /* 0x0014a00b01007387 */ /* 0x0003e20000100800 */
[----:B---3--:R-:W-:-:S02]  /*2450*/  IADD3 R15, R13, 0x55, RZ ;  /* 0x000000550d0f7810 */ /* 0x008fc40007ffe0ff */
[----:B------:R-:W-:Y:S01]  /*2460*/  IMAD.HI.U32 R5, R25, R98, RZ ;  /* 0x0000006219057227 */ /* 0x000fe200078e00ff */
[----:B------:R2:W-:Y:S01]  /*2470*/  STL [R1+0x14a4], R7 ;  /* 0x0014a40701007387 */ /* 0x0005e20000100800 */
[----:B------:R-:W-:Y:S02]  /*2480*/  IABS R106, R15 ;  /* 0x0000000f006a7213 */ /* 0x000fe40000000000 */
[----:B------:R-:W-:Y:S01]  /*2490*/  IMAD R96, R27, R3, R96 ;  /* 0x000000031b607224 */ /* 0x000fe200078e0260 */
[----:B------:R3:W-:Y:S01]  /*24a0*/  STL [R1+0x14b0], R23 ;  /* 0x0014b01701007387 */ /* 0x0007e20000100800 */
[----:B------:R-:W-:Y:S01]  /*24b0*/  IMAD.HI.U32 R3, R25, R10, RZ ;  /* 0x0000000a19037227 */ /* 0x000fe200078e00ff */
[C---:B-1----:R-:W-:Y:S02]  /*24c0*/  IADD3 R11, R13.reuse, 0x56, RZ ;  /* 0x000000560d0b7810 */ /* 0x042fe40007ffe0ff */
[----:B------:R-:W-:Y:S01]  /*24d0*/  STL [R1+0x14b8], R21 ;  /* 0x0014b81501007387 */ /* 0x000fe20000100800 */
[----:B------:R-:W-:Y:S01]  /*24e0*/  IMAD.MOV R0, RZ, RZ, -R0 ;  /* 0x000000ffff007224 */ /* 0x000fe200078e0a00 */
[----:B--2---:R-:W-:Y:S01]  /*24f0*/  IADD3 R7, R13, 0x57, RZ ;  /* 0x000000570d077810 */ /* 0x004fe20007ffe0ff */
[----:B------:R-:W-:Y:S01]  /*2500*/  IMAD.MOV R5, RZ, RZ, -R5 ;  /* 0x000000ffff057224 */ /* 0x000fe200078e0a05 */
[----:B------:R1:W-:Y:S01]  /*2510*/  STL [R1+0x14bc], R15 ;  /* 0x0014bc0f01007387 */ /* 0x0003e20000100800 */
[----:B------:R-:W-:Y:S01]  /*2520*/  IMAD.HI.U32 R2, R25, R100, RZ ;  /* 0x0000006419027227 */ /* 0x000fe200078e00ff */
[----:B------:R-:W-:-:S02]  /*2530*/  IABS R108, R7 ;  /* 0x00000007006c7213 */ /* 0x000fc40000000000 */
[----:B------:R-:W-:Y:S01]  /*2540*/  STL [R1+0x14c4], R11 ;  /* 0x0014c40b01007387 */ /* 0x000fe20000100800 */
[----:B------:R-:W-:Y:S01]  /*2550*/  IMAD.HI.U32 R4, R25, R102, RZ ;  /* 0x0000006619047227 */ /* 0x000fe200078e00ff */
[----:B---3--:R-:W-:Y:S02]  /*2560*/  IADD3 R23, R13, 0x5d, RZ ;  /* 0x0000005d0d177810 */ /* 0x008fe40007ffe0ff */
[----:B------:R2:W-:Y:S01]  /*2570*/  STL [R1+0x14c8], R7 ;  /* 0x0014c80701007387 */ /* 0x0005e20000100800 */
[----:B------:R-:W-:Y:S01]  /*2580*/  IMAD.MOV R3, RZ, RZ, -R3 ;  /* 0x000000ffff037224 */ /* 0x000fe200078e0a03 */
[----:B------:R-:W-:Y:S01]  /*2590*/  IADD3 R4, -R4, RZ, RZ ;  /* 0x000000ff04047210 */ /* 0x000fe20007ffe1ff */
[C---:B------:R-:W-:Y:S01]  /*25a0*/  IMAD R99, R27.reuse, R0, R8 ;  /* 0x000000001b637224 */ /* 0x040fe200078e0208 */
[----:B------:R-:W-:Y:S01]  /*25b0*/  IABS R8, R21 ;  /* 0x0000001500087213 */ /* 0x000fe20000000000 */
[----:B------:R-:W-:Y:S01]  /*25c0*/  IMAD R98, R27, R5, R98 ;  /* 0x000000051b627224 */ /* 0x000fe200078e0262 */
[C---:B-1----:R-:W-:Y:S01]  /*25d0*/  IADD3 R15, R13.reuse, 0x5a, RZ ;  /* 0x0000005a0d0f7810 */ /* 0x042fe20007ffe0ff */
[----:B------:R-:W-:Y:S01]  /*25e0*/  IMAD.MOV R2, RZ, RZ, -R2 ;  /* 0x000000ffff027224 */ /* 0x000fe200078e0a02 */
[----:B------:R-:W-:Y:S01]  /*25f0*/  IADD3 R21, R13, 0x59, RZ ;  /* 0x000000590d157810 */ /* 0x000fe20007ffe0ff */
[----:B------:R-:W-:Y:S01]  /*2600*/  IMAD.HI.U32 R5, R25, R22, RZ ;  /* 0x0000001619057227 */ /* 0x000fe200078e00ff */
[----:B--2---:R-:W-:-:S02]  /*2610*/  IADD3 R7, R13, 0x5c, RZ ;  /* 0x0000005c0d077810 */ /* 0x004fc40007ffe0ff */
[----:B------:R-:W-:Y:S01]  /*2620*/  IABS R110, R21 ;  /* 0x00000015006e7213 */ /* 0x000fe20000000000 */
[C---:B------:R-:W-:Y:S01]  /*2630*/  IMAD R101, R27.reuse, R3, R10 ;  /* 0x000000031b657224 */ /* 0x040fe200078e020a */
[----:B------:R-:W-:Y:S01]  /*2640*/  IABS R10, R11 ;  /* 0x0000000b000a7213 */ /* 0x000fe20000000000 */
[----:B------:R-:W-:Y:S01]  /*2650*/  IMAD R100, R27, R2, R100 ;  /* 0x000000021b647224 */ /* 0x000fe200078e0264 */
[----:B------:R-:W-:Y:S01]  /*2660*/  IADD3 R11, R13, 0x5b, RZ ;  /* 0x0000005b0d0b7810 */ /* 0x000fe20007ffe0ff */
[----:B------:R-:W-:Y:S01]  /*2670*/  IMAD.MOV R5, RZ, RZ, -R5 ;  /* 0x000000ffff057224 */ /* 0x000fe200078e0a05 */
[----:B------:R-:W-:Y:S01]  /*2680*/  IABS R114, R23 ;  /* 0x0000001700727213 */ /* 0x000fe20000000000 */
        /* <DEDUP_REMOVED lines=15> */
[----:B-1----:R-:W-:Y:S01]  /*2780*/  IABS R22, R7 ;  /* 0x0000000700167213 */ /* 0x002fe20000000000 */
[----:B------:R-:W-:Y:S01]  /*2790*/  IMAD R107, R27, R4, R10 ;  /* 0x000000041b6b7224 */ /* 0x000fe200078e020a */
[----:B------:R-:W-:Y:S01]  /*27a0*/  IABS R10, R15 ;  /* 0x0000000f000a7213 */ /* 0x000fe20000000000 */
[----:B------:R-:W-:Y:S01]  /*27b0*/  IMAD.MOV R3, RZ, RZ, -R3 ;  /* 0x000000ffff037224 */ /* 0x000fe200078e0a03 */
[----:B------:R1:W-:Y:S01]  /*27c0*/  STL [R1+0x14dc], R15 ;  /* 0x0014dc0f01007387 */ /* 0x0003e20000100800 */
[----:B------:R-:W-:Y:S01]  /*27d0*/  IMAD.HI.U32 R5, R25, R108, RZ ;  /* 0x0000006c19057227 */ /* 0x000fe200078e00ff */
[----:B--2---:R-:W-:-:S02]  /*27e0*/  IADD3 R21, R13, 0x5e, RZ ;  /* 0x0000005e0d157810 */ /* 0x004fc40007ffe0ff */
[----:B------:R2:W-:Y:S01]  /*27f0*/  STL [R1+0x14e0], R11 ;  /* 0x0014e00b01007387 */ /* 0x0005e20000100800 */
[----:B------:R-:W-:Y:S02]  /*2800*/  IMAD R104, R27, R0, R104 ;  /* 0x000000001b687224 */ /* 0x000fe400078e0268 */
[----:B------:R-:W-:Y:S01]  /*2810*/  IMAD.HI.U32 R0, R25, R8, RZ ;  /* 0x0000000819007227 */ /* 0x000fe200078e00ff */
[----:B------:R3:W-:Y:S01]  /*2820*/  STL [R1+0x14e8], R7 ;  /* 0x0014e80701007387 */ /* 0x0007e20000100800 */
[----:B-1----:R-:W-:Y:S02]  /*2830*/  IADD3 R15, R13, 0x5f, RZ ;  /* 0x0000005f0d0f7810 */ /* 0x002fe40007ffe0ff */
[----:B------:R-:W-:Y:S01]  /*2840*/  IMAD R106, R27, R3, R106 ;  /* 0x000000031b6a7224 */ /* 0x000fe200078e026a */
[----:B------:R1:W-:Y:S01]  /*2850*/  STL [R1+0x14f8], R23 ;  /* 0x0014f81701007387 */ /* 0x0003e20000100800 */
[----:B------:R-:W-:Y:S01]  /*2860*/  IMAD.HI.U32 R3, R25, R10, RZ ;  /* 0x0000000a19037227 */ /* 0x000fe200078e00ff */
[----:B--2---:R-:W-:-:S02]  /*2870*/  IADD3 R11, R13, 0x60, RZ ;  /* 0x000000600d0b7810 */ /* 0x004fc40007ffe0ff */
[----:B------:R-:W-:Y:S01]  /*2880*/  IABS R116, R15 ;  /* 0x0000000f00747213 */ /* 0x000fe20000000000 */
[----:B------:R-:W-:Y:S01]  /*2890*/  IMAD.MOV R5, RZ, RZ, -R5 ;  /* 0x000000ffff057224 */ /* 0x000fe200078e0a05 */
[----:B---3--:R-:W-:Y:S01]  /*28a0*/  IADD3 R7, R13, 0x61, RZ ;  /* 0x000000610d077810 */ /* 0x008fe20007ffe0ff */
[----:B------:R-:W-:Y:S01]  /*28b0*/  IMAD.MOV R0, RZ, RZ, -R0 ;  /* 0x000000ffff007224 */ /* 0x000fe200078e0a00 */
[----:B------:R-:W-:Y:S01]  /*28c0*/  STL [R1+0x14fc], R21 ;  /* 0x0014fc1501007387 */ /* 0x000fe20000100800 */
[----:B------:R-:W-:Y:S01]  /*28d0*/  IMAD.HI.U32 R2, R25, R110, RZ ;  /* 0x0000006e19027227 */ /* 0x000fe200078e00ff */
[----:B------:R-:W-:Y:S02]  /*28e0*/  IABS R118, R7 ;  /* 0x0000000700767213 */ /* 0x000fe40000000000 */
[----:B------:R2:W-:Y:S01]  /*28f0*/  STL [R1+0x1500], R15 ;  /* 0x0015000f01007387 */ /* 0x0005e20000100800 */
[----:B------:R-:W-:Y:S01]  /*2900*/  IMAD.MOV R3, RZ, RZ, -R3 ;  /* 0x000000ffff037224 */ /* 0x000fe200078e0a03 */
[----:B-1----:R-:W-:Y:S01]  /*2910*/  IADD3 R23, R13, 0x67, RZ ;  /* 0x000000670d177810 */ /* 0x002fe20007ffe0ff */
[----:B------:R-:W-:Y:S01]  /*2920*/  IMAD R108, R27, R5, R108 ;  /* 0x000000051b6c7224 */ /* 0x000fe200078e026c */
[----:B------:R1:W-:Y:S01]  /*2930*/  STL [R1+0x1504], R11 ;  /* 0x0015040b01007387 */ /* 0x0003e20000100800 */
[----:B------:R-:W-:Y:S01]  /*2940*/  IMAD.HI.U32 R4, R25, R112, RZ ;  /* 0x0000007019047227 */ /* 0x000fe200078e00ff */
[----:B------:R-:W-:-:S02]  /*2950*/  IABS R124, R23 ;  /* 0x00000017007c7213 */ /* 0x000fc40000000000 */
[----:B------:R3:W-:Y:S01]  /*2960*/  STL [R1+0x1508], R7 ;  /* 0x0015080701007387 */ /* 0x0007e20000100800 */
[----:B------:R-:W-:Y:S01]  /*2970*/  IMAD.HI.U32 R5, R25, R22, RZ ;  /* 0x0000001619057227 */ /* 0x000fe200078e00ff */
[----:B--2---:R-:W-:-:S03]  /*2980*/  IADD3 R15, R13, 0x64, RZ ;  /* 0x000000640d0f7810 */ /* 0x004fc60007ffe0ff */
[----:B------:R-:W-:Y:S01]  /*2990*/  IMAD R109, R27, R0, R8 ;  /* 0x000000001b6d7224 */ /* 0x000fe200078e0208 */
[----:B------:R-:W-:Y:S01]  /*29a0*/  IABS R8, R21 ;  /* 0x0000001500087213 */ /* 0x000fe20000000000 */
[----:B------:R-:W-:Y:S01]  /*29b0*/  IMAD.MOV R2, RZ, RZ, -R2 ;  /* 0x000000ffff027224 */ /* 0x000fe200078e0a02 */
[----:B------:R-:W-:Y:S01]  /*29c0*/  IADD3 R5, -R5, RZ, RZ ;  /* 0x000000ff05057210 */ /* 0x000fe20007ffe1ff */
[----:B------:R-:W-:Y:S01]  /*29d0*/  IMAD R111, R27, R3, R10 ;  /* 0x000000031b6f7224 */ /* 0x000fe200078e020a */
[----:B------:R-:W-:Y:S01]  /*29e0*/  IABS R10, R11 ;  /* 0x0000000b000a7213 */ /* 0x000fe20000000000 */
[----:B------:R-:W-:Y:S01]  /*29f0*/  IMAD.MOV R4, RZ, RZ, -R4 ;  /* 0x000000ffff047224 */ /* 0x000fe200078e0a04 */
[----:B------:R-:W-:Y:S01]  /*2a00*/  IADD3 R21, R13, 0x63, RZ ;  /* 0x000000630d157810 */ /* 0x000fe20007ffe0ff */
[----:B------:R-:W-:Y:S01]  /*2a10*/  IMAD R110, R27, R2, R110 ;  /* 0x000000021b6e7224 */ /* 0x000fe200078e026e */
[----:B-1----:R-:W-:Y:S01]  /*2a20*/  IADD3 R11, R13, 0x65, RZ ;  /* 0x000000650d0b7810 */ /* 0x002fe20007ffe0ff */
[----:B------:R-:W-:Y:S01]  /*2a30*/  IMAD.HI.U32 R2, R25, R8, RZ ;  /* 0x0000000819027227 */ /* 0x000fe200078e00ff */
[----:B---3--:R-:W-:-:S02]  /*2a40*/  IADD3 R7, R13, 0x66, RZ ;  /* 0x000000660d077810 */ /* 0x008fc40007ffe0ff */
[----:B------:R-:W-:Y:S01]  /*2a50*/  IABS R120, R21 ;  /* 0x0000001500787213 */ /* 0x000fe20000000000 */
[----:B------:R-:W-:Y:S01]  /*2a60*/  IMAD R112, R27, R4, R112 ;  /* 0x000000041b707224 */ /* 0x000fe200078e0270 */
[----:B------:R-:W-:Y:S01]  /*2a70*/  IABS R122, R11 ;  /* 0x0000000b007a7213 */ /* 0x000fe20000000000 */
        /* <DEDUP_REMOVED lines=13> */
[C---:B------:R-:W-:Y:S01]  /*2b50*/  IMAD R117, R27.reuse, R4, R10 ;  /* 0x000000041b757224 */ /* 0x040fe200078e020a */
[----:B------:R-:W-:Y:S01]  /*2b60*/  IABS R10, R15 ;  /* 0x0000000f000a7213 */ /* 0x000fe20000000000 */
[----:B------:R-:W-:Y:S01]  /*2b70*/  IMAD.MOV R3, RZ, RZ, -R3 ;  /* 0x000000ffff037224 */ /* 0x000fe200078e0a03 */
[----:B------:R1:W-:Y:S01]  /*2b80*/  STL [R1+0x1528], R15 ;  /* 0x0015280f01007387 */ /* 0x0003e20000100800 */
[----:B------:R-:W-:Y:S01]  /*2b90*/  IMAD R114, R27, R0, R114 ;  /* 0x000000001b727224 */ /* 0x000fe200078e0272 */
[----:B--2---:R-:W-:Y:S01]  /*2ba0*/  IADD3 R21, R13, 0x68, RZ ;  /* 0x000000680d157810 */ /* 0x004fe20007ffe0ff */
[C---:B------:R-:W-:Y:S01]  /*2bb0*/  IMAD.HI.U32 R5, R25.reuse, R118, RZ ;  /* 0x0000007619057227 */ /* 0x040fe200078e00ff */
[----:B------:R2:W-:Y:S03]  /*2bc0*/  STL [R1+0x152c], R11 ;  /* 0x00152c0b01007387 */ /* 0x0005e60000100800 */
[----:B------:R-:W-:Y:S01]  /*2bd0*/  IMAD.HI.U32 R0, R25, R8, RZ ;  /* 0x0000000819007227 */ /* 0x000fe200078e00ff */
[----:B------:R3:W-:Y:S01]  /*2be0*/  STL [R1+0x1530], R7 ;  /* 0x0015300701007387 */ /* 0x0007e20000100800 */
[----:B-1----:R-:W-:-:S02]  /*2bf0*/  IADD3 R15, R13, 0x69, RZ ;  /* 0x000000690d0f7810 */ /* 0x002fc40007ffe0ff */
[----:B------:R-:W-:Y:S01]  /*2c00*/  IMAD R116, R27, R3, R116 ;  /* 0x000000031b747224 */ /* 0x000fe200078e0274 */
[----:B------:R1:W-:Y:S01]  /*2c10*/  STL [R1+0x153c], R23 ;  /* 0x00153c1701007387 */ /* 0x0003e20000100800 */
[----:B------:R-:W-:Y:S01]  /*2c20*/  IMAD.HI.U32 R3, R25, R10, RZ ;  /* 0x0000000a19037227 */ /* 0x000fe200078e00ff */
[C---:B--2---:R-:W-:Y:S02]  /*2c30*/  IADD3 R11, R13.reuse, 0x6a, RZ ;  /* 0x0000006a0d0b7810 */ /* 0x044fe40007ffe0ff */
[----:B------:R2:W-:Y:S01]  /*2c40*/  STL [R1+0x1544], R21 ;  /* 0x0015441501007387 */ /* 0x0005e20000100800 */
[----:B------:R-:W-:Y:S01]  /*2c50*/  IMAD.MOV R5, RZ, RZ, -R5 ;  /* 0x000000ffff057224 */ /* 0x000fe200078e0a05 */
[----:B---3--:R-:W-:Y:S01]  /*2c60*/  IADD3 R7, R13, 0x6b, RZ ;  /* 0x0000006b0d077810 */ /* 0x008fe20007ffe0ff */
[----:B------:R-:W-:Y:S01]  /*2c70*/  IMAD.MOV R0, RZ, RZ, -R0 ;  /* 0x000000ffff007224 */ /* 0x000fe200078e0a00 */
[----:B------:R-:W-:Y:S01]  /*2c80*/  IABS R126, R15 ;  /* 0x0000000f007e7213 */ /* 0x000fe20000000000 */
[----:B------:R-:W-:Y:S01]  /*2c90*/  IMAD.HI.U32 R2, R25, R120, RZ ;  /* 0x0000007819027227 */ /* 0x000fe200078e00ff */
[----:B------:R-:W-:Y:S01]  /*2ca0*/  IABS R128, R7 ;  /* 0x0000000700807213 */ /* 0x000fe20000000000 */
[----:B------:R3:W-:Y:S01]  /*2cb0*/  STL [R1+0x1548], R15 ;  /* 0x0015480f01007387 */ /* 0x0007e20000100800 */
[----:B-1----:R-:W-:Y:S01]  /*2cc0*/  IADD3 R23, R13, 0x71, RZ ;  /* 0x000000710d177810 */ /* 0x002fe20007ffe0ff */
[----:B------:R-:W-:-:S02]  /*2cd0*/  IMAD.MOV R3, RZ, RZ, -R3 ;  /* 0x000000ffff037224 */ /* 0x000fc400078e0a03 */
[----:B------:R-:W-:Y:S01]  /*2ce0*/  IMAD.HI.U32 R4, R25, R122, RZ ;  /* 0x0000007a19047227 */ /* 0x000fe200078e00ff */
[----:B------:R-:W-:Y:S01]  /*2cf0*/  STL [R1+0x1550], R11 ;  /* 0x0015500b01007387 */ /* 0x000fe20000100800 */
[----:B------:R-:W-:Y:S02]  /*2d00*/  IABS R134, R23 ;  /* 0x0000001700867213 */ /* 0x000fe40000000000 */
[C---:B------:R-:W-:Y:S01]  /*2d10*/  IMAD R118, R27.reuse, R5, R118 ;  /* 0x000000051b767224 */ /* 0x040fe200078e0276 */
[----:B------:R1:W-:Y:S01]  /*2d20*/  STL [R1+0x1554], R7 ;  /* 0x0015540701007387 */ /* 0x0003e20000100800 */
[----:B------:R-:W-:Y:S01]  /*2d30*/  IMAD R119, R27, R0, R8 ;  /* 0x000000001b777224 */ /* 0x000fe200078e0208 */
[----:B------:R-:W-:Y:S01]  /*2d40*/  IABS R8, R21 ;  /* 0x0000001500087213 */ /* 0x000fe20000000000 */
[----:B------:R-:W-:Y:S01]  /*2d50*/  IMAD.HI.U32 R5, R25, R22, RZ ;  /* 0x0000001619057227 */ /* 0x000fe200078e00ff */
[C---:B--2---:R-:W-:Y:S02]  /*2d60*/  IADD3 R21, R13.reuse, 0x6d, RZ ;  /* 0x0000006d0d157810 */ /* 0x044fe40007ffe0ff */
[----:B---3--:R-:W-:Y:S01]  /*2d70*/  IADD3 R15, R13, 0x6e, RZ ;  /* 0x0000006e0d0f7810 */ /* 0x008fe20007ffe0ff */
[----:B------:R-:W-:Y:S01]  /*2d80*/  IMAD.MOV R2, RZ, RZ, -R2 ;  /* 0x000000ffff027224 */ /* 0x000fe200078e0a02 */
[----:B------:R-:W-:Y:S01]  /*2d90*/  IABS R130, R21 ;  /* 0x0000001500827213 */ /* 0x000fe20000000000 */
[----:B------:R-:W-:Y:S01]  /*2da0*/  IMAD R121, R27, R3, R10 ;  /* 0x000000031b797224 */ /* 0x000fe200078e020a */
[----:B------:R-:W-:Y:S01]  /*2db0*/  IABS R10, R11 ;  /* 0x0000000b000a7213 */ /* 0x000fe20000000000 */
[----:B------:R-:W-:Y:S01]  /*2dc0*/  IMAD.MOV R4, RZ, RZ, -R4 ;  /* 0x000000ffff047224 */ /* 0x000fe200078e0a04 */
[C---:B-1----:R-:W-:Y:S01]  /*2dd0*/  IADD3 R7, R13.reuse, 0x70, RZ ;  /* 0x000000700d077810 */ /* 0x042fe20007ffe0ff */
[----:B------:R-:W-:Y:S01]  /*2de0*/  IMAD.MOV R5, RZ, RZ, -R5 ;  /* 0x000000ffff057224 */ /* 0x000fe200078e0a05 */
[----:B------:R-:W-:Y:S01]  /*2df0*/  IADD3 R11, R13, 0x6f, RZ ;  /* 0x0000006f0d0b7810 */ /* 0x000fe20007ffe0ff */
[----:B------:R-:W-:-:S02]  /*2e00*/  IMAD R120, R27, R2, R120 ;  /* 0x000000021b787224 */ /* 0x000fc400078e0278 */
[----:B------:R-:W-:Y:S01]  /*2e10*/  IMAD.HI.U32 R2, R25, R8, RZ ;  /* 0x0000000819027227 */ /* 0x000fe200078e00ff */
[----:B------:R-:W-:-:S03]  /*2e20*/  IABS R132, R11 ;  /* 0x0000000b00847213 */ /* 0x000fc60000000000 */
[----:B------:R-:W-:Y:S02]  /*2e30*/  IMAD R122, R27, R4, R122 ;  /* 0x000000041b7a7224 */ /* 0x000fe400078e027a */
[----:B------:R-:W-:-:S04]  /*2e40*/  IMAD.HI.U32 R4, R25, R10, RZ ;  /* 0x0000000a19047227 */ /* 0x000fc800078e00ff */
[----:B------:R-:W-:Y:S01]  /*2e50*/  IMAD R123, R27, R5, R22 ;  /* 0x000000051b7b7224 */ /* 0x000fe200078e0216 */
[----:B------:R-:W-:Y:S01]  /*2e60*/  IADD3 R22, R13, 0x6c, RZ ;  /* 0x0000006c0d167810 */ /* 0x000fe20007ffe0ff */
[----:B------:R-:W-:-:S04]  /*2e70*/  IMAD.HI.U32 R0, R25, R124, RZ ;  /* 0x0000007c19007227 */ /* 0x000fc800078e00ff */
[----:B------:R-:W-:Y:S01]  /*2e80*/  IMAD.MOV R2, RZ, RZ, -R2 ;  /* 0x000000ffff027224 */ /* 0x000fe200078e0a02 */
[----:B------:R-:W-:Y:S01]  /*2e90*/  IADD3 R0, -R0, RZ, RZ ;  /* 0x000000ff00007210 */ /* 0x000fe20007ffe1ff */
[C---:B------:R-:W-:Y:S01]  /*2ea0*/  IMAD.HI.U32 R5, R25.reuse, R128, RZ ;  /* 0x0000008019057227 */ /* 0x040fe200078e00ff */
[----:B------:R1:W-:Y:S03]  /*2eb0*/  STL [R1+0x1568], R22 ;  /* 0x0015681601007387 */ /* 0x0003e60000100800 */
[----:B------:R-:W-:Y:S01]  /*2ec0*/  IMAD.MOV R4, RZ, RZ, -R4 ;  /* 0x000000ffff047224 */ /* 0x000fe200078e0a04 */
[----:B------:R2:W-:Y:S01]  /*2ed0*/  STL [R1+0x1570], R21 ;  /* 0x0015701501007387 */ /* 0x0005e20000100800 */
[----:B------:R-:W-:-:S03]  /*2ee0*/  IMAD.HI.U32 R3, R25, R126, RZ ;  /* 0x0000007e19037227 */ /* 0x000fc600078e00ff */
[----:B------:R3:W-:Y:S01]  /*2ef0*/  STL [R1+0x1578], R15 ;  /* 0x0015780f01007387 */ /* 0x0007e20000100800 */
        /* <DEDUP_REMOVED lines=10> */
[----:B------:R-:W-:Y:S01]  /*2fa0*/  IMAD.HI.U32 R2, R25, R130, RZ ;  /* 0x0000008219027227 */ /* 0x000fe200078e00ff */
[----:B---3--:R-:W-:Y:S01]  /*2fb0*/  IADD3 R15, R13, 0x73, RZ ;  /* 0x000000730d0f7810 */ /* 0x008fe20007ffe0ff */
[----:B------:R2:W-:Y:S02]  /*2fc0*/  STL [R1+0x1588], R7 ;  /* 0x0015880701007387 */ /* 0x0005e40000100800 */
[----:B------:R-:W-:Y:S01]  /*2fd0*/  IMAD R128, R27, R5, R128 ;  /* 0x000000051b807224 */ /* 0x000fe200078e0280 */
[----:B------:R-:W-:Y:S01]  /*2fe0*/  IABS R136, R15 ;  /* 0x0000000f00887213 */ /* 0x000fe20000000000 */
[----:B------:R-:W-:Y:S01]  /*2ff0*/  IMAD.HI.U32 R0, R25, R8, RZ ;  /* 0x0000000819007227 */ /* 0x000fe200078e00ff */
[----:B-1----:R-:W-:Y:S01]  /*3000*/  IADD3 R11, R13, 0x74, RZ ;  /* 0x000000740d0b7810 */ /* 0x002fe20007ffe0ff */
[----:B------:R1:W-:Y:S02]  /*3010*/  STL [R1+0x15b8], R23 ;  /* 0x0015b81701007387 */ /* 0x0003e40000100800 */
[----:B------:R-:W-:-:S02]  /*3020*/  IMAD R126, R27, R3, R126 ;  /* 0x000000031b7e7224 */ /* 0x000fc400078e027e */
[----:B------:R-:W-:Y:S01]  /*3030*/  IMAD.HI.U32 R5, R25, R22, RZ ;  /* 0x0000001619057227 */ /* 0x000fe200078e00ff */
[----:B--2---:R-:W-:Y:S01]  /*3040*/  IADD3 R7, R13, 0x75, RZ ;  /* 0x000000750d077810 */ /* 0x004fe20007ffe0ff */
[----:B------:R-:W-:Y:S02]  /*3050*/  STL [R1+0x15c0], R21 ;  /* 0x0015c01501007387 */ /* 0x000fe40000100800 */
[----:B------:R-:W-:Y:S01]  /*3060*/  IMAD.HI.U32 R3, R25, R10, RZ ;  /* 0x0000000a19037227 */ /* 0x000fe200078e00ff */
[----:B------:R-:W-:Y:S01]  /*3070*/  IABS R138, R7 ;  /* 0x00000007008a7213 */ /* 0x000fe20000000000 */
[----:B------:R2:W-:Y:S01]  /*3080*/  STL [R1+0x15c8], R15 ;  /* 0x0015c80f01007387 */ /* 0x0005e20000100800 */
[----:B-1----:R-:W-:Y:S01]  /*3090*/  IADD3 R23, R13, 0xa5, RZ ;  /* 0x000000a50d177810 */ /* 0x002fe20007ffe0ff */
[----:B------:R-:W-:Y:S02]  /*30a0*/  IMAD.MOV R2, RZ, RZ, -R2 ;  /* 0x000000ffff027224 */ /* 0x000fe400078e0a02 */
[----:B------:R-:W-:Y:S01]  /*30b0*/  IMAD.HI.U32 R4, R25, R132, RZ ;  /* 0x0000008419047227 */ /* 0x000fe200078e00ff */
[----:B------:R1:W-:Y:S01]  /*30c0*/  STL [R1+0x15d0], R11 ;  /* 0x0015d00b01007387 */ /* 0x0003e20000100800 */
[----:B------:R-:W-:-:S02]  /*30d0*/  IABS R186, R23 ;  /* 0x0000001700ba7213 */ /* 0x000fc40000000000 */
[----:B------:R-:W-:Y:S01]  /*30e0*/  IMAD.MOV R0, RZ, RZ, -R0 ;  /* 0x000000ffff007224 */ /* 0x000fe200078e0a00 */
[----:B------:R3:W-:Y:S01]  /*30f0*/  STL [R1+0x15d8], R7 ;  /* 0x0015d80701007387 */ /* 0x0007e20000100800 */
[----:B------:R-:W-:Y:S01]  /*3100*/  IMAD.MOV R5, RZ, RZ, -R5 ;  /* 0x000000ffff057224 */ /* 0x000fe200078e0a05 */
[----:B--2---:R-:W-:Y:S01]  /*3110*/  IADD3 R15, R13, 0x78, RZ ;  /* 0x000000780d0f7810 */ /* 0x004fe20007ffe0ff */
[----:B------:R-:W-:Y:S02]  /*3120*/  IMAD.MOV R3, RZ, RZ, -R3 ;  /* 0x000000ffff037224 */ /* 0x000fe400078e0a03 */
[----:B------:R-:W-:Y:S01]  /*3130*/  IMAD R130, R27, R2, R130 ;  /* 0x000000021b827224 */ /* 0x000fe200078e0282 */
[----:B------:R-:W-:Y:S01]  /*3140*/  IABS R2, R21 ;  /* 0x0000001500027213 */ /* 0x000fe20000000000 */
[----:B------:R-:W-:Y:S01]  /*3150*/  IMAD.MOV R4, RZ, RZ, -R4 ;  /* 0x000000ffff047224 */ /* 0x000fe200078e0a04 */
[----:B------:R-:W-:Y:S01]  /*3160*/  IADD3 R21, R13, 0x77, RZ ;  /* 0x000000770d157810 */ /* 0x000fe20007ffe0ff */
[C---:B------:R-:W-:Y:S01]  /*3170*/  IMAD R129, R27.reuse, R0, R8 ;  /* 0x000000001b817224 */ /* 0x040fe200078e0208 */
[----:B------:R-:W-:Y:S01]  /*3180*/  IABS R0, R11 ;  /* 0x0000000b00007213 */ /* 0x000fe20000000000 */
[----:B------:R-:W-:Y:S01]  /*3190*/  IMAD R133, R27, R5, R22 ;  /* 0x000000051b857224 */ /* 0x000fe200078e0216 */
[----:B------:R-:W-:Y:S01]  /*31a0*/  IADD3 R22, R13, 0x76, RZ ;  /* 0x000000760d167810 */ /* 0x000fe20007ffe0ff */
[----:B------:R-:W-:Y:S01]  /*31b0*/  IMAD R131, R27, R3, R10 ;  /* 0x000000031b837224 */ /* 0x000fe200078e020a */
[----:B-1----:R-:W-:Y:S01]  /*31c0*/  IADD3 R11, R13, 0x79, RZ ;  /* 0x000000790d0b7810 */ /* 0x002fe20007ffe0ff */
[----:B------:R-:W-:Y:S01]  /*31d0*/  IMAD.HI.U32 R3, R25, R134, RZ ;  /* 0x0000008619037227 */ /* 0x000fe200078e00ff */
[----:B------:R-:W-:Y:S01]  /*31e0*/  IADD3 R10, R13, 0x7a, RZ ;  /* 0x0000007a0d0a7810 */ /* 0x000fe20007ffe0ff */
[----:B------:R-:W-:Y:S01]  /*31f0*/  STL [R1+0x1608], R22 ;  /* 0x0016081601007387 */ /* 0x000fe20000100800 */
[----:B------:R-:W-:Y:S01]  /*3200*/  IABS R141, R15 ;  /* 0x0000000f008d7213 */ /* 0x000fe20000000000 */
[----:B------:R-:W-:Y:S01]  /*3210*/  IMAD R132, R27, R4, R132 ;  /* 0x000000041b847224 */ /* 0x000fe200078e0284 */
[----:B------:R-:W-:Y:S01]  /*3220*/  IABS R143, R10 ;  /* 0x0000000a008f7213 */ /* 0x000fe20000000000 */
[----:B------:R-:W-:Y:S01]  /*3230*/  IMAD.HI.U32 R4, R25, R2, RZ ;  /* 0x0000000219047227 */ /* 0x000fe200078e00ff */
[----:B------:R-:W-:Y:S01]  /*3240*/  STL [R1+0x1610], R21 ;  /* 0x0016101501007387 */ /* 0x000fe20000100800 */
[----:B------:R-:W-:-:S02]  /*3250*/  IABS R140, R21 ;  /* 0x00000015008c7213 */ /* 0x000fc40000000000 */
[C---:B---3--:R-:W-:Y:S01]  /*3260*/  IMAD.HI.U32 R7, R25.reuse, R0, RZ ;  /* 0x0000000019077227 */ /* 0x048fe200078e00ff */
[----:B------:R1:W-:Y:S01]  /*3270*/  STL [R1+0x1618], R15 ;  /* 0x0016180f01007387 */ /* 0x0003e20000100800 */
[----:B------:R-:W-:Y:S02]  /*3280*/  IADD3 R4, -R4, RZ, RZ ;  /* 0x000000ff04047210 */ /* 0x000fe40007ffe1ff */
[----:B------:R-:W-:Y:S01]  /*3290*/  IMAD.MOV R3, RZ, RZ, -R3 ;  /* 0x000000ffff037224 */ /* 0x000fe200078e0a03 */
[----:B------:R2:W-:Y:S01]  /*32a0*/  STL [R1+0x161c], R11 ;  /* 0x00161c0b01007387 */ /* 0x0005e20000100800 */
[----:B------:R-:W-:Y:S01]  /*32b0*/  IMAD.HI.U32 R8, R25, R138, RZ ;  /* 0x0000008a19087227 */ /* 0x000fe200078e00ff */
[----:B------:R-:W-:Y:S02]  /*32c0*/  IABS R142, R11 ;  /* 0x0000000b008e7213 */ /* 0x000fe40000000000 */
[----:B------:R3:W-:Y:S01]  /*32d0*/  STL [R1+0x1620], R10 ;  /* 0x0016200a01007387 */ /* 0x0007e20000100800 */
[----:B------:R-:W-:Y:S01]  /*32e0*/  IMAD.MOV R7, RZ, RZ, -R7 ;  /* 0x000000ffff077224 */ /* 0x000fe200078e0a07 */
[----:B-1----:R-:W-:Y:S01]  /*32f0*/  IADD3 R15, R13, 0x7b, RZ ;  /* 0x0000007b0d0f7810 */ /* 0x002fe20007ffe0ff */
[----:B------:R-:W-:Y:S01]  /*3300*/  IMAD R134, R27, R3, R134 ;  /* 0x000000031b867224 */ /* 0x000fe200078e0286 */
[----:B------:R-:W-:Y:S01]  /*3310*/  IABS R139, R22 ;  /* 0x00000016008b7213 */ /* 0x000fe20000000000 */
[----:B------:R-:W-:Y:S01]  /*3320*/  IMAD.MOV R8, RZ, RZ, -R8 ;  /* 0x000000ffff087224 */ /* 0x000fe200078e0a08 */
[----:B--2---:R-:W-:Y:S01]  /*3330*/  IADD3 R11, R13, 0x7c, RZ ;  /* 0x0000007c0d0b7810 */ /* 0x004fe20007ffe0ff */
[----:B------:R-:W-:Y:S01]  /*3340*/  IMAD.HI.U32 R3, R25, R141, RZ ;  /* 0x0000008d19037227 */ /* 0x000fe200078e00ff */
[----:B------:R1:W-:Y:S01]  /*3350*/  STL [R1+0x15fc], R15 ;  /* 0x0015fc0f01007387 */ /* 0x0003e20000100800 */
[----:B------:R-:W-:-:S02]  /*3360*/  IABS R144, R15 ;  /* 0x0000000f00907213 */ /* 0x000fc40000000000 */
[----:B---3--:R-:W-:Y:S01]  /*3370*/  IADD3 R10, R13, 0x7d, RZ ;  /* 0x0000007d0d0a7810 */ /* 0x008fe20007ffe0ff */
[----:B------:R-:W-:Y:S01]  /*3380*/  IMAD R137, R27, R7, R0 ;  /* 0x000000071b897224 */ /* 0x000fe200078e0200 */
[----:B------:R-:W-:Y:S01]  /*3390*/  IADD3 R7, R13, 0x7f, RZ ;  /* 0x0000007f0d077810 */ /* 0x000fe20007ffe0ff */
[----:B------:R-:W-:Y:S01]  /*33a0*/  IMAD R135, R27, R4, R2 ;  /* 0x000000041b877224 */ /* 0x000fe200078e0202 */
[----:B------:R-:W-:Y:S01]  /*33b0*/  IABS R146, R10 ;  /* 0x0000000a00927213 */ /* 0x000fe20000000000 */
[----:B------:R-:W-:Y:S01]  /*33c0*/  IMAD.HI.U32 R0, R25, R143, RZ ;  /* 0x0000008f19007227 */ /* 0x000fe200078e00ff */
[----:B------:R-:W-:Y:S01]  /*33d0*/  IABS R148, R7 ;  /* 0x0000000700947213 */ /* 0x000fe20000000000 */
[----:B------:R-:W-:Y:S01]  /*33e0*/  STL [R1+0x1600], R11 ;  /* 0x0016000b01007387 */ /* 0x000fe20000100800 */
[----:B------:R-:W-:Y:S01]  /*33f0*/  IABS R145, R11 ;  /* 0x0000000b00917213 */ /* 0x000fe20000000000 */
[----:B------:R-:W-:Y:S01]  /*3400*/  IMAD R138, R27, R8, R138 ;  /* 0x000000081b8a7224 */ /* 0x000fe200078e028a */
[----:B------:R-:W-:Y:S01]  /*3410*/  IADD3 R8, R13, 0x7e, RZ ;  /* 0x0000007e0d087810 */ /* 0x000fe20007ffe0ff */
[----:B------:R-:W-:Y:S01]  /*3420*/  IMAD.HI.U32 R4, R25, R140, RZ ;  /* 0x0000008c19047227 */ /* 0x000fe200078e00ff */
[----:B------:R2:W-:Y:S01]  /*3430*/  STL [R1+0x1604], R10 ;  /* 0x0016040a01007387 */ /* 0x0005e20000100800 */
[----:B-1----:R-:W-:-:S02]  /*3440*/  IADD3 R15, R13, 0x80, RZ ;  /* 0x000000800d0f7810 */ /* 0x002fc40007ffe0ff */
[----:B------:R-:W-:Y:S01]  /*3450*/  IMAD.MOV R3, RZ, RZ, -R3 ;  /* 0x000000ffff037224 */ /* 0x000fe200078e0a03 */
[----:B------:R1:W-:Y:S01]  /*3460*/  STL [R1+0x160c], R8 ;  /* 0x00160c0801007387 */ /* 0x0003e20000100800 */
[----:B------:R-:W-:Y:S01]  /*3470*/  IMAD.HI.U32 R2, R25, R142, RZ ;  /* 0x0000008e19027227 */ /* 0x000fe200078e00ff */
[----:B------:R-:W-:Y:S02]  /*3480*/  IABS R147, R8 ;  /* 0x0000000800937213 */ /* 0x000fe40000000000 */
[----:B------:R3:W-:Y:S01]  /*3490*/  STL [R1+0x1614], R7 ;  /* 0x0016140701007387 */ /* 0x0007e20000100800 */
[----:B------:R-:W-:Y:S01]  /*34a0*/  IMAD.MOV R0, RZ, RZ, -R0 ;  /* 0x000000ffff007224 */ /* 0x000fe200078e0a00 */
[C---:B--2---:R-:W-:Y:S01]  /*34b0*/  IADD3 R10, R13.reuse, 0x82, RZ ;  /* 0x000000820d0a7810 */ /* 0x044fe20007ffe0ff */
[----:B------:R-:W-:Y:S01]  /*34c0*/  IMAD.MOV R4, RZ, RZ, -R4 ;  /* 0x000000ffff047224 */ /* 0x000fe200078e0a04 */
[----:B------:R-:W-:Y:S01]  /*34d0*/  IADD3 R11, R13, 0x81, RZ ;  /* 0x000000810d0b7810 */ /* 0x000fe20007ffe0ff */
[----:B------:R-:W-:Y:S01]  /*34e0*/  IMAD R141, R27, R3, R141 ;  /* 0x000000031b8d7224 */ /* 0x000fe200078e028d */
[----:B-1----:R-:W-:Y:S01]  /*34f0*/  IADD3 R8, R13, 0x83, RZ ;  /* 0x000000830d087810 */ /* 0x002fe20007ffe0ff */
[----:B------:R-:W-:Y:S01]  /*3500*/  IMAD.HI.U32 R5, R25, R136, RZ ;  /* 0x0000008819057227 */ /* 0x000fe200078e00ff */
[----:B------:R-:W-:Y:S01]  /*3510*/  IABS R151, R10 ;  /* 0x0000000a00977213 */ /* 0x000fe20000000000 */
[----:B------:R1:W-:Y:S01]  /*3520*/  STL [R1+0x15e8], R15 ;  /* 0x0015e80f01007387 */ /* 0x0003e20000100800 */
[----:B---3--:R-:W-:Y:S01]  /*3530*/  IADD3 R7, R13, 0x84, RZ ;  /* 0x000000840d077810 */ /* 0x008fe20007ffe0ff */
[----:B------:R-:W-:Y:S01]  /*3540*/  IMAD.HI.U32 R3, R25, R146, RZ ;  /* 0x0000009219037227 */ /* 0x000fe200078e00ff */
[----:B------:R-:W-:Y:S01]  /*3550*/  IABS R150, R11 ;  /* 0x0000000b00967213 */ /* 0x000fe20000000000 */
[----:B------:R-:W-:Y:S01]  /*3560*/  STL [R1+0x15ec], R11 ;  /* 0x0015ec0b01007387 */ /* 0x000fe20000100800 */
[----:B------:R-:W-:Y:S01]  /*3570*/  IABS R153, R7 ;  /* 0x0000000700997213 */ /* 0x000fe20000000000 */
[----:B------:R-:W-:Y:S01]  /*3580*/  IMAD.MOV R2, RZ, RZ, -R2 ;  /* 0x000000ffff027224 */ /* 0x000fe200078e0a02 */
[----:B------:R-:W-:Y:S01]  /*3590*/  IADD3 R3, -R3, RZ, RZ ;  /* 0x000000ff03037210 */ /* 0x000fe20007ffe1ff */
[C---:B------:R-:W-:Y:S01]  /*35a0*/  IMAD R143, R27.reuse, R0, R143 ;  /* 0x000000001b8f7224 */ /* 0x040fe200078e028f */
[----:B------:R2:W-:Y:S01]  /*35b0*/  STL [R1+0x15f0], R10 ;  /* 0x0015f00a01007387 */ /* 0x0005e20000100800 */
[----:B------:R-:W-:Y:S01]  /*35c0*/  IMAD R140, R27, R4, R140 ;  /* 0x000000041b8c7224 */ /* 0x000fe200078e028c */
[----:B------:R-:W-:Y:S01]  /*35d0*/  IABS R149, R15 ;  /* 0x0000000f00957213 */ /* 0x000fe20000000000 */
[----:B------:R-:W-:Y:S01]  /*35e0*/  IMAD.HI.U32 R0, R25, R148, RZ ;  /* 0x0000009419007227 */ /* 0x000fe200078e00ff */
[----:B------:R3:W-:Y:S01]  /*35f0*/  STL [R1+0x15f4], R8 ;  /* 0x0015f40801007387 */ /* 0x0007e20000100800 */
[----:B------:R-:W-:-:S02]  /*3600*/  IABS R152, R8 ;  /* 0x0000000800987213 */ /* 0x000fc40000000000 */
[----:B------:R-:W-:Y:S01]  /*3610*/  IMAD.MOV R5, RZ, RZ, -R5 ;  /* 0x000000ffff057224 */ /* 0x000fe200078e0a05 */
[----:B------:R4:W-:Y:S01]  /*3620*/  STL [R1+0x15f8], R7 ;  /* 0x0015f80701007387 */ /* 0x0009e20000100800 */
[----:B------:R-:W-:Y:S01]  /*3630*/  IMAD.HI.U32 R4, R25, R145, RZ ;  /* 0x0000009119047227 */ /* 0x000fe200078e00ff */
[C---:B-1----:R-:W-:Y:S02]  /*3640*/  IADD3 R15, R13.reuse, 0x85, RZ ;  /* 0x000000850d0f7810 */ /* 0x042fe40007ffe0ff */
[----:B--2---:R-:W-:Y:S01]  /*3650*/  IADD3 R10, R13, 0x87, RZ ;  /* 0x000000870d0a7810 */ /* 0x004fe20007ffe0ff */
[----:B------:R-:W-:Y:S01]  /*3660*/  IMAD R142, R27, R2, R142 ;  /* 0x000000021b8e7224 */ /* 0x000fe200078e028e */
[----:B------:R-:W-:Y:S01]  /*3670*/  IADD3 R11, R13, 0x86, RZ ;  /* 0x000000860d0b7810 */ /* 0x000fe20007ffe0ff */
[----:B------:R-:W-:Y:S01]  /*3680*/  IMAD.HI.U32 R2, R25, R147, RZ ;  /* 0x0000009319027227 */ /* 0x000fe200078e00ff */
[C---:B---3--:R-:W-:Y:S01]  /*3690*/  IADD3 R8, R13.reuse, 0x88, RZ ;  /* 0x000000880d087810 */ /* 0x048fe20007ffe0ff */
[----:B------:R1:W-:Y:S01]  /*36a0*/  STL [R1+0x15cc], R15 ;  /* 0x0015cc0f01007387 */ /* 0x0003e20000100800 */
[----:B----4-:R-:W-:Y:S01]  /*36b0*/  IADD3 R7, R13, 0x89, RZ ;  /* 0x000000890d077810 */ /* 0x010fe20007ffe0ff */
[----:B------:R-:W-:Y:S01]  /*36c0*/  IMAD.MOV R0, RZ, RZ, -R0 ;  /* 0x000000ffff007224 */ /* 0x000fe200078e0a00 */
[----:B------:R-:W-:Y:S01]  /*36d0*/  IABS R156, R10 ;  /* 0x0000000a009c7213 */ /* 0x000fe20000000000 */
[----:B------:R-:W-:Y:S01]  /*36e0*/  IMAD R136, R27, R5, R136 ;  /* 0x000000051b887224 */ /* 0x000fe200078e0288 */
[----:B------:R-:W-:Y:S01]  /*36f0*/  IABS R158, R7 ;  /* 0x00000007009e7213 */ /* 0x000fe20000000000 */
[----:B------:R-:W-:Y:S01]  /*3700*/  IMAD.MOV R4, RZ, RZ, -R4 ;  /* 0x000000ffff047224 */ /* 0x000fe200078e0a04 */
[----:B------:R-:W-:Y:S01]  /*3710*/  STL [R1+0x15d4], R11 ;  /* 0x0015d40b01007387 */ /* 0x000fe20000100800 */
[----:B------:R-:W-:Y:S01]  /*3720*/  IMAD.HI.U32 R5, R25, R139, RZ ;  /* 0x0000008b19057227 */ /* 0x000fe200078e00ff */
[----:B------:R-:W-:-:S02]  /*3730*/  IABS R155, R11 ;  /* 0x0000000b009b7213 */ /* 0x000fc40000000000 */
[----:B------:R2:W-:Y:S01]  /*3740*/  STL [R1+0x15dc], R10 ;  /* 0x0015dc0a01007387 */ /* 0x0005e20000100800 */
[----:B------:R-:W-:Y:S01]  /*3750*/  IMAD.MOV R2, RZ, RZ, -R2 ;  /* 0x000000ffff027224 */ /* 0x000fe200078e0a02 */
[----:B------:R-:W-:Y:S01]  /*3760*/  IABS R154, R15 ;  /* 0x0000000f009a7213 */ /* 0x000fe20000000000 */
[C---:B------:R-:W-:Y:S01]  /*3770*/  IMAD R146, R27.reuse, R3, R146 ;  /* 0x000000031b927224 */ /* 0x040fe200078e0292 */
[----:B------:R3:W-:Y:S01]  /*3780*/  STL [R1+0x15e0], R8 ;  /* 0x0015e00801007387 */ /* 0x0007e20000100800 */
[----:B------:R-:W-:Y:S01]  /*3790*/  IMAD R148, R27, R0, R148 ;  /* 0x000000001b947224 */ /* 0x000fe200078e0294 */
[----:B------:R-:W-:Y:S01]  /*37a0*/  IABS R157, R8 ;  /* 0x00000008009d7213 */ /* 0x000fe20000000000 */
[----:B------:R-:W-:Y:S01]  /*37b0*/  IMAD.HI.U32 R3, R25, R151, RZ ;  /* 0x0000009719037227 */ /* 0x000fe200078e00ff */
[----:B------:R4:W-:Y:S01]  /*37c0*/  STL [R1+0x15e4], R7 ;  /* 0x0015e40701007387 */ /* 0x0009e20000100800 */
[----:B-1----:R-:W-:Y:S02]  /*37d0*/  IADD3 R15, R13, 0x8a, RZ ;  /* 0x0000008a0d0f7810 */ /* 0x002fe40007ffe0ff */
[----:B------:R-:W-:Y:S01]  /*37e0*/  IMAD R145, R27, R4, R145 ;  /* 0x000000041b917224 */ /* 0x000fe200078e0291 */
[----:B--2---:R-:W-:Y:S01]  /*37f0*/  IADD3 R10, R13, 0x8c, RZ ;  /* 0x0000008c0d0a7810 */ /* 0x004fe20007ffe0ff */
[----:B------:R-:W-:Y:S01]  /*3800*/  IMAD.HI.U32 R0, R25, R153, RZ ;  /* 0x0000009919007227 */ /* 0x000fe200078e00ff */
[C---:B------:R-:W-:Y:S01]  /*3810*/  IADD3 R11, R13.reuse, 0x8b, RZ ;  /* 0x0000008b0d0b7810 */ /* 0x040fe20007ffe0ff */
[----:B------:R-:W-:Y:S01]  /*3820*/  STL [R1+0x15ac], R15 ;  /* 0x0015ac0f01007387 */ /* 0x000fe20000100800 */
[C---:B---3--:R-:W-:Y:S01]  /*3830*/  IADD3 R8, R13.reuse, 0x8d, RZ ;  /* 0x0000008d0d087810 */ /* 0x048fe20007ffe0ff */
[----:B------:R-:W-:Y:S01]  /*3840*/  IMAD.MOV R5, RZ, RZ, -R5 ;  /* 0x000000ffff057224 */ /* 0x000fe200078e0a05 */
[----:B----4-:R-:W-:Y:S01]  /*3850*/  IADD3 R7, R13, 0x8e, RZ ;  /* 0x0000008e0d077810 */ /* 0x010fe20007ffe0ff */
[----:B------:R-:W-:Y:S01]  /*3860*/  IMAD.HI.U32 R4, R25, R150, RZ ;  /* 0x0000009619047227 */ /* 0x000fe200078e00ff */
[----:B------:R-:W-:Y:S01]  /*3870*/  IABS R161, R10 ;  /* 0x0000000a00a17213 */ /* 0x000fe20000000000 */
[----:B------:R-:W-:Y:S01]  /*3880*/  STL [R1+0x15b0], R11 ;  /* 0x0015b00b01007387 */ /* 0x000fe20000100800 */
[----:B------:R-:W-:Y:S01]  /*3890*/  IABS R163, R7 ;  /* 0x0000000700a37213 */ /* 0x000fe20000000000 */
[----:B------:R-:W-:Y:S01]  /*38a0*/  IMAD R147, R27, R2, R147 ;  /* 0x000000021b937224 */ /* 0x000fe200078e0293 */
[----:B------:R-:W-:Y:S01]  /*38b0*/  IABS R160, R11 ;  /* 0x0000000b00a07213 */ /* 0x000fe20000000000 */
[----:B------:R-:W-:Y:S01]  /*38c0*/  IMAD.HI.U32 R2, R25, R152, RZ ;  /* 0x0000009819027227 */ /* 0x000fe200078e00ff */
[----:B------:R1:W-:Y:S01]  /*38d0*/  STL [R1+0x15b4], R10 ;  /* 0x0015b40a01007387 */ /* 0x0003e20000100800 */
[----:B------:R-:W-:-:S02]  /*38e0*/  IABS R159, R15 ;  /* 0x0000000f009f7213 */ /* 0x000fc40000000000 */
[----:B------:R-:W-:Y:S01]  /*38f0*/  IMAD.MOV R3, RZ, RZ, -R3 ;  /* 0x000000ffff037224 */ /* 0x000fe200078e0a03 */
[----:B------:R-:W-:Y:S01]  /*3900*/  STL [R1+0x15bc], R8 ;  /* 0x0015bc0801007387 */ /* 0x000fe20000100800 */
[----:B------:R-:W-:Y:S01]  /*3910*/  IMAD.MOV R0, RZ, RZ, -R0 ;  /* 0x000000ffff007224 */ /* 0x000fe200078e0a00 */
[----:B------:R-:W-:Y:S01]  /*3920*/  IABS R162, R8 ;  /* 0x0000000800a27213 */ /* 0x000fe20000000000 */
[----:B------:R-:W-:Y:S01]  /*3930*/  IMAD R139, R27, R5, R139 ;  /* 0x000000051b8b7224 */ /* 0x000fe200078e028b */
[----:B------:R2:W-:Y:S01]  /*3940*/  STL [R1+0x15c4], R7 ;  /* 0x0015c40701007387 */ /* 0x0005e20000100800 */
[----:B------:R-:W-:Y:S01]  /*3950*/  IMAD.MOV R4, RZ, RZ, -R4 ;  /* 0x000000ffff047224 */ /* 0x000fe200078e0a04 */
[----:B-1----:R-:W-:Y:S01]  /*3960*/  IADD3 R10, R13, 0x91, RZ ;  /* 0x000000910d0a7810 */ /* 0x002fe20007ffe0ff */
[----:B------:R-:W-:Y:S01]  /*3970*/  IMAD.HI.U32 R5, R25, R144, RZ ;  /* 0x0000009019057227 */ /* 0x000fe200078e00ff */
[C---:B------:R-:W-:Y:S02]  /*3980*/  IADD3 R15, R13.reuse, 0x8f, RZ ;  /* 0x0000008f0d0f7810 */ /* 0x040fe40007ffe0ff */
[----:B------:R-:W-:Y:S01]  /*3990*/  IADD3 R11, R13, 0x90, RZ ;  /* 0x000000900d0b7810 */ /* 0x000fe20007ffe0ff */
[----:B------:R-:W-:Y:S01]  /*39a0*/  IMAD.MOV R2, RZ, RZ, -R2 ;  /* 0x000000ffff027224 */ /* 0x000fe200078e0a02 */
[----:B------:R-:W-:Y:S01]  /*39b0*/  IABS R166, R10 ;  /* 0x0000000a00a67213 */ /* 0x000fe20000000000 */
[----:B------:R-:W-:Y:S01]  /*39c0*/  IMAD R151, R27, R3, R151 ;  /* 0x000000031b977224 */ /* 0x000fe200078e0297 */
[----:B--2---:R-:W-:Y:S01]  /*39d0*/  IADD3 R7, R13, 0x93, RZ ;  /* 0x000000930d077810 */ /* 0x004fe20007ffe0ff */
[----:B------:R-:W-:Y:S01]  /*39e0*/  IMAD R153, R27, R0, R153 ;  /* 0x000000001b997224 */ /* 0x000fe200078e0299 */
[----:B------:R-:W-:Y:S01]  /*39f0*/  IADD3 R8, R13, 0x92, RZ ;  /* 0x000000920d087810 */ /* 0x000fe20007ffe0ff */
[----:B------:R-:W-:Y:S01]  /*3a00*/  IMAD.HI.U32 R3, R25, R156, RZ ;  /* 0x0000009c19037227 */ /* 0x000fe200078e00ff */
[----:B------:R-:W-:Y:S01]  /*3a10*/  IABS R168, R7 ;  /* 0x0000000700a87213 */ /* 0x000fe20000000000 */
[----:B------:R1:W-:Y:S01]  /*3a20*/  STL [R1+0x1598], R15 ;  /* 0x0015980f01007387 */ /* 0x0003e20000100800 */
[----:B------:R-:W-:Y:S01]  /*3a30*/  IABS R165, R11 ;  /* 0x0000000b00a57213 */ /* 0x000fe20000000000 */
        /* <DEDUP_REMOVED lines=8> */
[----:B-1----:R-:W-:Y:S02]  /*3ac0*/  IADD3 R15, R13, 0x94, RZ ;  /* 0x000000940d0f7810 */ /* 0x002fe40007ffe0ff */
[----:B------:R1:W-:Y:S01]  /*3ad0*/  STL [R1+0x15a4], R8 ;  /* 0x0015a40801007387 */ /* 0x0003e20000100800 */
[----:B------:R-:W-:Y:S01]  /*3ae0*/  IMAD R152, R27, R2, R152 ;  /* 0x000000021b987224 */ /* 0x000fe200078e0298 */
[----:B--2---:R-:W-:Y:S01]  /*3af0*/  IADD3 R11, R13, 0x95, RZ ;  /* 0x000000950d0b7810 */ /* 0x004fe20007ffe0ff */
[----:B------:R-:W-:Y:S01]  /*3b00*/  IMAD.HI.U32 R2, R25, R157, RZ ;  /* 0x0000009d19027227 */ /* 0x000fe200078e00ff */
[----:B------:R2:W-:Y:S01]  /*3b10*/  STL [R1+0x15a8], R7 ;  /* 0x0015a80701007387 */ /* 0x0005e20000100800 */
[----:B------:R-:W-:-:S02]  /*3b20*/  IABS R169, R15 ;  /* 0x0000000f00a97213 */ /* 0x000fc40000000000 */
[----:B------:R-:W-:Y:S01]  /*3b30*/  IMAD.MOV R3, RZ, RZ, -R3 ;  /* 0x000000ffff037224 */ /* 0x000fe200078e0a03 */
[----:B------:R-:W-:Y:S01]  /*3b40*/  IADD3 R2, -R2, RZ, RZ ;  /* 0x000000ff02027210 */ /* 0x000fe20007ffe1ff */
[----:B------:R-:W-:Y:S01]  /*3b50*/  IMAD.MOV R0, RZ, RZ, -R0 ;  /* 0x000000ffff007224 */ /* 0x000fe200078e0a00 */
[----:B---3--:R-:W-:Y:S01]  /*3b60*/  IADD3 R10, R13, 0x96, RZ ;  /* 0x000000960d0a7810 */ /* 0x008fe20007ffe0ff */
[----:B------:R-:W-:Y:S01]  /*3b70*/  IMAD R144, R27, R5, R144 ;  /* 0x000000051b907224 */ /* 0x000fe200078e0290 */
[C---:B-1----:R-:W-:Y:S01]  /*3b80*/  IADD3 R8, R13.reuse, 0x97, RZ ;  /* 0x000000970d087810 */ /* 0x042fe20007ffe0ff */
[----:B------:R-:W-:Y:S01]  /*3b90*/  IMAD.MOV R4, RZ, RZ, -R4 ;  /* 0x000000ffff047224 */ /* 0x000fe200078e0a04 */
[----:B--2---:R-:W-:Y:S01]  /*3ba0*/  IADD3 R7, R13, 0x98, RZ ;  /* 0x000000980d077810 */ /* 0x004fe20007ffe0ff */
[----:B------:R-:W-:Y:S01]  /*3bb0*/  IMAD.HI.U32 R5, R25, R149, RZ ;  /* 0x0000009519057227 */ /* 0x000fe200078e00ff */
[----:B------:R-:W-:Y:S01]  /*3bc0*/  IABS R171, R10 ;  /* 0x0000000a00ab7213 */ /* 0x000fe20000000000 */
[----:B------:R1:W-:Y:S01]  /*3bd0*/  STL [R1+0x157c], R15 ;  /* 0x00157c0f01007387 */ /* 0x0003e20000100800 */
[----:B------:R-:W-:Y:S01]  /*3be0*/  IABS R170, R11 ;  /* 0x0000000b00aa7213 */ /* 0x000fe20000000000 */
[C---:B------:R-:W-:Y:S01]  /*3bf0*/  IMAD R156, R27.reuse, R3, R156 ;  /* 0x000000031b9c7224 */ /* 0x040fe200078e029c */
[----:B------:R-:W-:Y:S01]  /*3c00*/  IABS R173, R7 ;  /* 0x0000000700ad7213 */ /* 0x000fe20000000000 */
[----:B------:R-:W-:Y:S01]  /*3c10*/  IMAD R158, R27, R0, R158 ;  /* 0x000000001b9e7224 */ /* 0x000fe200078e029e */
[----:B------:R2:W-:Y:S01]  /*3c20*/  STL [R1+0x1584], R11 ;  /* 0x0015840b01007387 */ /* 0x0005e20000100800 */
[----:B------:R-:W-:Y:S01]  /*3c30*/  IMAD.HI.U32 R3, R25, R161, RZ ;  /* 0x000000a119037227 */ /* 0x000fe200078e00ff */
[----:B------:R-:W-:-:S02]  /*3c40*/  IABS R172, R8 ;  /* 0x0000000800ac7213 */ /* 0x000fc40000000000 */
[----:B------:R3:W-:Y:S01]  /*3c50*/  STL [R1+0x158c], R10 ;  /* 0x00158c0a01007387 */ /* 0x0007e20000100800 */
[----:B------:R-:W-:Y:S01]  /*3c60*/  IMAD R155, R27, R4, R155 ;  /* 0x000000041b9b7224 */ /* 0x000fe200078e029b */
[----:B-1----:R-:W-:Y:S01]  /*3c70*/  IADD3 R15, R13, 0x99, RZ ;  /* 0x000000990d0f7810 */ /* 0x002fe20007ffe0ff */
[----:B------:R-:W-:Y:S01]  /*3c80*/  IMAD.HI.U32 R0, R25, R163, RZ ;  /* 0x000000a319007227 */ /* 0x000fe200078e00ff */
[----:B------:R1:W-:Y:S01]  /*3c90*/  STL [R1+0x1590], R8 ;  /* 0x0015900801007387 */ /* 0x0003e20000100800 */
[----:B--2---:R-:W-:Y:S02]  /*3ca0*/  IADD3 R11, R13, 0x9a, RZ ;  /* 0x0000009a0d0b7810 */ /* 0x004fe40007ffe0ff */
[----:B------:R-:W-:Y:S01]  /*3cb0*/  IMAD.MOV R5, RZ, RZ, -R5 ;  /* 0x000000ffff057224 */ /* 0x000fe200078e0a05 */
[----:B------:R2:W-:Y:S01]  /*3cc0*/  STL [R1+0x1594], R7 ;  /* 0x0015940701007387 */ /* 0x0005e20000100800 */
[----:B------:R-:W-:Y:S01]  /*3cd0*/  IMAD.HI.U32 R4, R25, R160, RZ ;  /* 0x000000a019047227 */ /* 0x000fe200078e00ff */
[----:B---3--:R-:W-:-:S02]  /*3ce0*/  IADD3 R10, R13, 0x9b, RZ ;  /* 0x0000009b0d0a7810 */ /* 0x008fc40007ffe0ff */
[----:B------:R-:W-:Y:S01]  /*3cf0*/  STL [R1+0x155c], R15 ;  /* 0x00155c0f01007387 */ /* 0x000fe20000100800 */
[----:B------:R-:W-:Y:S01]  /*3d00*/  IMAD.MOV R3, RZ, RZ, -R3 ;  /* 0x000000ffff037224 */ /* 0x000fe200078e0a03 */
[----:B------:R-:W-:Y:S01]  /*3d10*/  IABS R176, R10 ;  /* 0x0000000a00b07213 */ /* 0x000fe20000000000 */
[----:B------:R-:W-:Y:S01]  /*3d20*/  IMAD R157, R27, R2, R157 ;  /* 0x000000021b9d7224 */ /* 0x000fe200078e029d */
[C---:B-1----:R-:W-:Y:S01]  /*3d30*/  IADD3 R8, R13.reuse, 0x9c, RZ ;  /* 0x0000009c0d087810 */ /* 0x042fe20007ffe0ff */
[----:B------:R-:W-:Y:S01]  /*3d40*/  IMAD.MOV R0, RZ, RZ, -R0 ;  /* 0x000000ffff007224 */ /* 0x000fe200078e0a00 */
[----:B--2---:R-:W-:Y:S01]  /*3d50*/  IADD3 R7, R13, 0x9d, RZ ;  /* 0x0000009d0d077810 */ /* 0x004fe20007ffe0ff */
[----:B------:R-:W-:Y:S01]  /*3d60*/  IMAD R149, R27, R5, R149 ;  /* 0x000000051b957224 */ /* 0x000fe200078e0295 */
[----:B------:R-:W-:Y:S01]  /*3d70*/  IABS R175, R11 ;  /* 0x0000000b00af7213 */ /* 0x000fe20000000000 */
[----:B------:R-:W-:Y:S01]  /*3d80*/  IMAD.HI.U32 R2, R25, R162, RZ ;  /* 0x000000a219027227 */ /* 0x000fe200078e00ff */
[----:B------:R-:W-:Y:S01]  /*3d90*/  STL [R1+0x1560], R11 ;  /* 0x0015600b01007387 */ /* 0x000fe20000100800 */
[----:B------:R-:W-:-:S02]  /*3da0*/  IABS R178, R7 ;  /* 0x0000000700b27213 */ /* 0x000fc40000000000 */
[----:B------:R-:W-:Y:S01]  /*3db0*/  IMAD.MOV R4, RZ, RZ, -R4 ;  /* 0x000000ffff047224 */ /* 0x000fe200078e0a04 */
[----:B------:R1:W-:Y:S01]  /*3dc0*/  STL [R1+0x1564], R10 ;  /* 0x0015640a01007387 */ /* 0x0003e20000100800 */
[----:B------:R-:W-:Y:S01]  /*3dd0*/  IMAD.HI.U32 R5, R25, R154, RZ ;  /* 0x0000009a19057227 */ /* 0x000fe200078e00ff */
[----:B------:R-:W-:Y:S02]  /*3de0*/  IABS R174, R15 ;  /* 0x0000000f00ae7213 */ /* 0x000fe40000000000 */
[----:B------:R-:W-:Y:S01]  /*3df0*/  STL [R1+0x156c], R8 ;  /* 0x00156c0801007387 */ /* 0x000fe20000100800 */
[C---:B------:R-:W-:Y:S01]  /*3e00*/  IMAD R161, R27.reuse, R3, R161 ;  /* 0x000000031ba17224 */ /* 0x040fe200078e02a1 */
[----:B------:R-:W-:Y:S01]  /*3e10*/  IABS R177, R8 ;  /* 0x0000000800b17213 */ /* 0x000fe20000000000 */
[----:B------:R-:W-:Y:S01]  /*3e20*/  IMAD R163, R27, R0, R163 ;  /* 0x000000001ba37224 */ /* 0x000fe200078e02a3 */
[----:B------:R2:W-:Y:S01]  /*3e30*/  STL [R1+0x1574], R7 ;  /* 0x0015740701007387 */ /* 0x0005e20000100800 */
[----:B------:R-:W-:Y:S01]  /*3e40*/  IMAD.HI.U32 R3, R25, R166, RZ ;  /* 0x000000a619037227 */ /* 0x000fe200078e00ff */
[----:B-1----:R-:W-:-:S02]  /*3e50*/  IADD3 R10, R13, 0xa0, RZ ;  /* 0x000000a00d0a7810 */ /* 0x002fc40007ffe0ff */
[C---:B------:R-:W-:Y:S01]  /*3e60*/  IADD3 R15, R13.reuse, 0x9e, RZ ;  /* 0x0000009e0d0f7810 */ /* 0x040fe20007ffe0ff */
[----:B------:R-:W-:Y:S01]  /*3e70*/  IMAD.MOV R2, RZ, RZ, -R2 ;  /* 0x000000ffff027224 */ /* 0x000fe200078e0a02 */
[----:B------:R-:W-:Y:S01]  /*3e80*/  IADD3 R11, R13, 0x9f, RZ ;  /* 0x0000009f0d0b7810 */ /* 0x000fe20007ffe0ff */
[----:B------:R-:W-:Y:S01]  /*3e90*/  IMAD R160, R27, R4, R160 ;  /* 0x000000041ba07224 */ /* 0x000fe200078e02a0 */
[----:B------:R-:W-:Y:S01]  /*3ea0*/  IABS R181, R10 ;  /* 0x0000000a00b57213 */ /* 0x000fe20000000000 */
[----:B------:R-:W-:Y:S01]  /*3eb0*/  IMAD.HI.U32 R0, R25, R168, RZ ;  /* 0x000000a819007227 */ /* 0x000fe200078e00ff */
[C---:B--2---:R-:W-:Y:S01]  /*3ec0*/  IADD3 R7, R13.reuse, 0xa2, RZ ;  /* 0x000000a20d077810 */ /* 0x044fe20007ffe0ff */
[----:B------:R-:W-:Y:S01]  /*3ed0*/  STL [R1+0x1558], R15 ;  /* 0x0015580f01007387 */ /* 0x000fe20000100800 */
[----:B------:R-:W-:Y:S01]  /*3ee0*/  IADD3 R8, R13, 0xa1, RZ ;  /* 0x000000a10d087810 */ /* 0x000fe20007ffe0ff */
[----:B------:R-:W-:Y:S01]  /*3ef0*/  IMAD.MOV R5, RZ, RZ, -R5 ;  /* 0x000000ffff057224 */ /* 0x000fe200078e0a05 */
[----:B------:R-:W-:Y:S01]  /*3f00*/  IADD3 R0, -R0, RZ, RZ ;  /* 0x000000ff00007210 */ /* 0x000fe20007ffe1ff */
[----:B------:R-:W-:Y:S01]  /*3f10*/  IMAD.HI.U32 R4, R25, R165, RZ ;  /* 0x000000a519047227 */ /* 0x000fe200078e00ff */
[----:B------:R-:W-:Y:S01]  /*3f20*/  IABS R180, R11 ;  /* 0x0000000b00b47213 */ /* 0x000fe20000000000 */
[----:B------:R1:W-:Y:S01]  /*3f30*/  STL [R1+0x154c], R11 ;  /* 0x00154c0b01007387 */ /* 0x0003e20000100800 */
[----:B------:R-:W-:Y:S01]  /*3f40*/  IABS R183, R7 ;  /* 0x0000000700b77213 */ /* 0x000fe20000000000 */
        /* <DEDUP_REMOVED lines=8> */
[----:B-1----:R-:W-:-:S02]  /*3fd0*/  IADD3 R11, R13, 0xa3, RZ ;  /* 0x000000a30d0b7810 */ /* 0x002fc40007ffe0ff */
[----:B------:R-:W-:Y:S01]  /*3fe0*/  IMAD.MOV R4, RZ, RZ, -R4 ;  /* 0x000000ffff047224 */ /* 0x000fe200078e0a04 */
[----:B------:R1:W-:Y:S01]  /*3ff0*/  STL [R1+0x1534], R7 ;  /* 0x0015340701007387 */ /* 0x0003e20000100800 */
[----:B------:R-:W-:Y:S01]  /*4000*/  IMAD.HI.U32 R5, R25, R159, RZ ;  /* 0x0000009f19057227 */ /* 0x000fe200078e00ff */
[----:B--2---:R-:W-:Y:S02]  /*4010*/  IADD3 R10, R13, 0xa4, RZ ;  /* 0x000000a40d0a7810 */ /* 0x004fe40007ffe0ff */
[----:B------:R-:W-:Y:S01]  /*4020*/  STL [R1+0x151c], R11 ;  /* 0x00151c0b01007387 */ /* 0x000fe20000100800 */
[----:B------:R-:W-:Y:S01]  /*4030*/  IMAD R166, R27, R3, R166 ;  /* 0x000000031ba67224 */ /* 0x000fe200078e02a6 */
[----:B---3--:R-:W-:Y:S01]  /*4040*/  IADD3 R8, R13, 0xa6, RZ ;  /* 0x000000a60d087810 */ /* 0x008fe20007ffe0ff */
[----:B------:R-:W-:Y:S01]  /*4050*/  IMAD.HI.U32 R3, R25, R171, RZ ;  /* 0x000000ab19037227 */ /* 0x000fe200078e00ff */
[----:B------:R-:W-:Y:S01]  /*4060*/  IABS R185, R10 ;  /* 0x0000000a00b97213 */ /* 0x000fe20000000000 */
[----:B------:R2:W-:Y:S01]  /*4070*/  STL [R1+0x1518], R10 ;  /* 0x0015180a01007387 */ /* 0x0005e20000100800 */
[----:B-1----:R-:W-:Y:S01]  /*4080*/  IADD3 R7, R13, 0xa7, RZ ;  /* 0x000000a70d077810 */ /* 0x002fe20007ffe0ff */
[----:B------:R-:W-:Y:S01]  /*4090*/  IMAD.MOV R2, RZ, RZ, -R2 ;  /* 0x000000ffff027224 */ /* 0x000fe200078e0a02 */
[----:B------:R-:W-:Y:S01]  /*40a0*/  IABS R184, R11 ;  /* 0x0000000b00b87213 */ /* 0x000fe20000000000 */
[C---:B------:R-:W-:Y:S01]  /*40b0*/  IMAD R165, R27.reuse, R4, R165 ;  /* 0x000000041ba57224 */ /* 0x040fe200078e02a5 */
[----:B------:R-:W-:Y:S01]  /*40c0*/  IABS R188, R7 ;  /* 0x0000000700bc7213 */ /* 0x000fe20000000000 */
[----:B------:R-:W-:Y:S01]  /*40d0*/  IMAD.MOV R5, RZ, RZ, -R5 ;  /* 0x000000ffff057224 */ /* 0x000fe200078e0a05 */
[----:B------:R-:W-:Y:S01]  /*40e0*/  STL [R1+0x1514], R23 ;  /* 0x0015141701007387 */ /* 0x000fe20000100800 */
[----:B------:R-:W-:Y:S01]  /*40f0*/  IMAD R168, R27, R0, R168 ;  /* 0x000000001ba87224 */ /* 0x000fe200078e02a8 */
[----:B------:R-:W-:Y:S01]  /*4100*/  IABS R187, R8 ;  /* 0x0000000800bb7213 */ /* 0x000fe20000000000 */
[----:B------:R-:W-:Y:S01]  /*4110*/  IMAD.HI.U32 R4, R25, R170, RZ ;  /* 0x000000aa19047227 */ /* 0x000fe200078e00ff */
[C---:B--2---:R-:W-:Y:S01]  /*4120*/  IADD3 R10, R13.reuse, 0xaa, RZ ;  /* 0x000000aa0d0a7810 */ /* 0x044fe20007ffe0ff */
[----:B------:R1:W-:Y:S01]  /*4130*/  STL [R1+0x1510], R8 ;  /* 0x0015100801007387 */ /* 0x0003e20000100800 */
[----:B------:R-:W-:Y:S01]  /*4140*/  IADD3 R15, R13, 0xa8, RZ ;  /* 0x000000a80d0f7810 */ /* 0x000fe20007ffe0ff */
[----:B------:R-:W-:Y:S01]  /*4150*/  IMAD.HI.U32 R0, R25, R173, RZ ;  /* 0x000000ad19007227 */ /* 0x000fe200078e00ff */
[----:B------:R-:W-:Y:S01]  /*4160*/  IADD3 R11, R13, 0xa9, RZ ;  /* 0x000000a90d0b7810 */ /* 0x000fe20007ffe0ff */
[----:B------:R2:W-:Y:S01]  /*4170*/  STL [R1+0x150c], R7 ;  /* 0x00150c0701007387 */ /* 0x0005e20000100800 */
[----:B------:R-:W-:Y:S01]  /*4180*/  IABS R191, R10 ;  /* 0x0000000a00bf7213 */ /* 0x000fe20000000000 */
[----:B------:R-:W-:Y:S01]  /*4190*/  IMAD.MOV R3, RZ, RZ, -R3 ;  /* 0x000000ffff037224 */ /* 0x000fe200078e0a03 */
[----:B------:R-:W-:Y:S01]  /*41a0*/  IABS R190, R11 ;  /* 0x0000000b00be7213 */ /* 0x000fe20000000000 */
[C---:B------:R-:W-:Y:S01]  /*41b0*/  IMAD R167, R27.reuse, R2, R167 ;  /* 0x000000021ba77224 */ /* 0x040fe200078e02a7 */
[----:B------:R-:W-:Y:S01]  /*41c0*/  STL [R1+0x14f4], R15 ;  /* 0x0014f40f01007387 */ /* 0x000fe20000100800 */
[----:B------:R-:W-:Y:S01]  /*41d0*/  IMAD R159, R27, R5, R159 ;  /* 0x000000051b9f7224 */ /* 0x000fe200078e029f */
[----:B-1----:R-:W-:Y:S01]  /*41e0*/  IADD3 R8, R13, 0xab, RZ ;  /* 0x000000ab0d087810 */ /* 0x002fe20007ffe0ff */
[----:B------:R-:W-:Y:S01]  /*41f0*/  IMAD.HI.U32 R2, R25, R172, RZ ;  /* 0x000000ac19027227 */ /* 0x000fe200078e00ff */
[----:B------:R-:W-:Y:S01]  /*4200*/  STL [R1+0x14f0], R11 ;  /* 0x0014f00b01007387 */ /* 0x000fe20000100800 */
[----:B--2---:R-:W-:-:S02]  /*4210*/  IADD3 R7, R13, 0xac, RZ ;  /* 0x000000ac0d077810 */ /* 0x004fc40007ffe0ff */
[----:B------:R-:W-:Y:S01]  /*4220*/  IMAD.MOV R4, RZ, RZ, -R4 ;  /* 0x000000ffff047224 */ /* 0x000fe200078e0a04 */
[----:B------:R1:W-:Y:S01]  /*4230*/  STL [R1+0x14ec], R10 ;  /* 0x0014ec0a01007387 */ /* 0x0003e20000100800 */
[----:B------:R-:W-:Y:S01]  /*4240*/  IMAD.HI.U32 R5, R25, R164, RZ ;  /* 0x000000a419057227 */ /* 0x000fe200078e00ff */
[----:B------:R-:W-:Y:S02]  /*4250*/  IABS R193, R7 ;  /* 0x0000000700c17213 */ /* 0x000fe40000000000 */
[----:B------:R-:W-:Y:S01]  /*4260*/  IABS R189, R15 ;  /* 0x0000000f00bd7213 */ /* 0x000fe20000000000 */
[----:B------:R-:W-:Y:S01]  /*4270*/  IMAD.MOV R0, RZ, RZ, -R0 ;  /* 0x000000ffff007224 */ /* 0x000fe200078e0a00 */
[----:B------:R2:W-:Y:S01]  /*4280*/  STL [R1+0x14e4], R8 ;  /* 0x0014e40801007387 */ /* 0x0005e20000100800 */
[----:B------:R-:W-:Y:S01]  /*4290*/  IMAD R171, R27, R3, R171 ;  /* 0x000000031bab7224 */ /* 0x000fe200078e02ab */
[----:B------:R-:W-:Y:S01]  /*42a0*/  IABS R192, R8 ;  /* 0x0000000800c07213 */ /* 0x000fe20000000000 */
[----:B------:R-:W-:Y:S01]  /*42b0*/  IMAD.HI.U32 R3, R25, R176, RZ ;  /* 0x000000b019037227 */ /* 0x000fe200078e00ff */
[C---:B-1----:R-:W-:Y:S01]  /*42c0*/  IADD3 R10, R13.reuse, 0xaf, RZ ;  /* 0x000000af0d0a7810 */ /* 0x042fe20007ffe0ff */
[----:B------:R1:W-:Y:S01]  /*42d0*/  STL [R1+0x14d8], R7 ;  /* 0x0014d80701007387 */ /* 0x0003e20000100800 */
[C---:B------:R-:W-:Y:S01]  /*42e0*/  IADD3 R15, R13.reuse, 0xad, RZ ;  /* 0x000000ad0d0f7810 */ /* 0x040fe20007ffe0ff */
[----:B------:R-:W-:Y:S01]  /*42f0*/  IMAD.MOV R2, RZ, RZ, -R2 ;  /* 0x000000ffff027224 */ /* 0x000fe200078e0a02 */
[----:B------:R-:W-:Y:S01]  /*4300*/  IADD3 R11, R13, 0xae, RZ ;  /* 0x000000ae0d0b7810 */ /* 0x000fe20007ffe0ff */
[----:B------:R-:W-:Y:S01]  /*4310*/  IMAD R170, R27, R4, R170 ;  /* 0x000000041baa7224 */ /* 0x000fe200078e02aa */
[----:B------:R-:W-:Y:S01]  /*4320*/  IABS R196, R10 ;  /* 0x0000000a00c47213 */ /* 0x000fe20000000000 */
[----:B------:R-:W-:Y:S01]  /*4330*/  IMAD.MOV R5, RZ, RZ, -R5 ;  /* 0x000000ffff057224 */ /* 0x000fe200078e0a05 */
[----:B--2---:R-:W-:Y:S01]  /*4340*/  IADD3 R8, R13, 0xb0, RZ ;  /* 0x000000b00d087810 */ /* 0x004fe20007ffe0ff */
[----:B------:R-:W-:Y:S01]  /*4350*/  IMAD R173, R27, R0, R173 ;  /* 0x000000001bad7224 */ /* 0x000fe200078e02ad */
[----:B------:R-:W-:Y:S01]  /*4360*/  STL [R1+0x14cc], R15 ;  /* 0x0014cc0f01007387 */ /* 0x000fe20000100800 */
[----:B------:R-:W-:Y:S01]  /*4370*/  IMAD.HI.U32 R4, R25, R175, RZ ;  /* 0x000000af19047227 */ /* 0x000fe200078e00ff */
[----:B-1----:R-:W-:-:S02]  /*4380*/  IADD3 R7, R13, 0xb1, RZ ;  /* 0x000000b10d077810 */ /* 0x002fc40007ffe0ff */
[----:B------:R-:W-:Y:S01]  /*4390*/  STL [R1+0x14c0], R11 ;  /* 0x0014c00b01007387 */ /* 0x000fe20000100800 */
[----:B------:R-:W-:Y:S01]  /*43a0*/  IMAD.HI.U32 R0, R25, R178, RZ ;  /* 0x000000b219007227 */ /* 0x000fe200078e00ff */
[----:B------:R-:W-:Y:S02]  /*43b0*/  IABS R198, R7 ;  /* 0x0000000700c67213 */ /* 0x000fe40000000000 */
[----:B------:R1:W-:Y:S01]  /*43c0*/  STL [R1+0x14b4], R10 ;  /* 0x0014b40a01007387 */ /* 0x0003e20000100800 */
[----:B------:R-:W-:Y:S01]  /*43d0*/  IMAD.MOV R3, RZ, RZ, -R3 ;  /* 0x000000ffff037224 */ /* 0x000fe200078e0a03 */
[----:B------:R-:W-:Y:S01]  /*43e0*/  IABS R195, R11 ;  /* 0x0000000b00c37213 */ /* 0x000fe20000000000 */
[C---:B------:R-:W-:Y:S01]  /*43f0*/  IMAD R172, R27.reuse, R2, R172 ;  /* 0x000000021bac7224 */ /* 0x040fe200078e02ac */
[----:B------:R-:W-:Y:S01]  /*4400*/  IABS R194, R15 ;  /* 0x0000000f00c27213 */ /* 0x000fe20000000000 */
[----:B------:R-:W-:Y:S01]  /*4410*/  IMAD R164, R27, R5, R164 ;  /* 0x000000051ba47224 */ /* 0x000fe200078e02a4 */
[----:B------:R2:W-:Y:S01]  /*4420*/  STL [R1+0x14ac], R8 ;  /* 0x0014ac0801007387 */ /* 0x0005e20000100800 */
[----:B------:R-:W-:Y:S01]  /*4430*/  IMAD.HI.U32 R2, R25, R177, RZ ;  /* 0x000000b119027227 */ /* 0x000fe200078e00ff */
[----:B------:R-:W-:-:S02]  /*4440*/  IABS R197, R8 ;  /* 0x0000000800c57213 */ /* 0x000fc40000000000 */
[----:B-1----:R-:W-:Y:S01]  /*4450*/  IADD3 R10, R13, 0xb4, RZ ;  /* 0x000000b40d0a7810 */ /* 0x002fe20007ffe0ff */
[----:B------:R-:W-:Y:S01]  /*4460*/  IMAD.MOV R4, RZ, RZ, -R4 ;  /* 0x000000ffff047224 */ /* 0x000fe200078e0a04 */
[----:B------:R1:W-:Y:S01]  /*4470*/  STL [R1+0x14a8], R7 ;  /* 0x0014a80701007387 */ /* 0x0003e20000100800 */
[----:B------:R-:W-:Y:S01]  /*4480*/  IMAD.HI.U32 R5, R25, R169, RZ ;  /* 0x000000a919057227 */ /* 0x000fe200078e00ff */
[C---:B------:R-:W-:Y:S02]  /*4490*/  IADD3 R15, R13.reuse, 0xb2, RZ ;  /* 0x000000b20d0f7810 */ /* 0x040fe40007ffe0ff */
[----:B------:R-:W-:Y:S01]  /*44a0*/  IADD3 R11, R13, 0xb3, RZ ;  /* 0x000000b30d0b7810 */ /* 0x000fe20007ffe0ff */
[----:B------:R-:W-:Y:S01]  /*44b0*/  IMAD.MOV R0, RZ, RZ, -R0 ;  /* 0x000000ffff007224 */ /* 0x000fe200078e0a00 */
[----:B------:R-:W-:Y:S01]  /*44c0*/  IABS R201, R10 ;  /* 0x0000000a00c97213 */ /* 0x000fe20000000000 */
[----:B------:R-:W-:Y:S01]  /*44d0*/  IMAD R176, R27, R3, R176 ;  /* 0x000000031bb07224 */ /* 0x000fe200078e02b0 */
[----:B--2---:R-:W-:Y:S01]  /*44e0*/  IADD3 R8, R13, 0xb5, RZ ;  /* 0x000000b50d087810 */ /* 0x004fe20007ffe0ff */
[----:B------:R-:W-:Y:S01]  /*44f0*/  IMAD.HI.U32 R3, R25, R181, RZ ;  /* 0x000000b519037227 */ /* 0x000fe200078e00ff */
[----:B-1----:R-:W-:Y:S01]  /*4500*/  IADD3 R7, R13, 0xb6, RZ ;  /* 0x000000b60d077810 */ /* 0x002fe20007ffe0ff */
[----:B------:R-:W-:Y:S01]  /*4510*/  STL [R1+0x1490], R15 ;  /* 0x0014900f01007387 */ /* 0x000fe20000100800 */
[----:B------:R-:W-:Y:S01]  /*4520*/  IABS R200, R11 ;  /* 0x0000000b00c87213 */ /* 0x000fe20000000000 */
[----:B------:R-:W-:Y:S01]  /*4530*/  IMAD.MOV R2, RZ, RZ, -R2 ;  /* 0x000000ffff027224 */ /* 0x000fe200078e0a02 */
[----:B------:R-:W-:Y:S01]  /*4540*/  IABS R203, R7 ;  /* 0x0000000700cb7213 */ /* 0x000fe20000000000 */
[C---:B------:R-:W-:Y:S01]  /*4550*/  IMAD R175, R27.reuse, R4, R175 ;  /* 0x000000041baf7224 */ /* 0x040fe200078e02af */
[----:B------:R1:W-:Y:S01]  /*4560*/  STL [R1+0x148c], R11 ;  /* 0x00148c0b01007387 */ /* 0x0003e20000100800 */
[----:B------:R-:W-:Y:S01]  /*4570*/  IMAD.MOV R5, RZ, RZ, -R5 ;  /* 0x000000ffff057224 */ /* 0x000fe200078e0a05 */
[----:B------:R-:W-:Y:S01]  /*4580*/  IABS R202, R8 ;  /* 0x0000000800ca7213 */ /* 0x000fe20000000000 */
[----:B------:R-:W-:Y:S01]  /*4590*/  IMAD R178, R27, R0, R178 ;  /* 0x000000001bb27224 */ /* 0x000fe200078e02b2 */
[----:B------:R2:W-:Y:S01]  /*45a0*/  STL [R1+0x1488], R10 ;  /* 0x0014880a01007387 */ /* 0x0005e20000100800 */
[----:B------:R-:W-:Y:S01]  /*45b0*/  IMAD.HI.U32 R4, R25, R180, RZ ;  /* 0x000000b419047227 */ /* 0x000fe200078e00ff */
[----:B------:R-:W-:-:S02]  /*45c0*/  IABS R199, R15 ;  /* 0x0000000f00c77213 */ /* 0x000fc40000000000 */
[----:B------:R3:W-:Y:S01]  /*45d0*/  STL [R1+0x1484], R8 ;  /* 0x0014840801007387 */ /* 0x0007e20000100800 */
[----:B------:R-:W-:Y:S01]  /*45e0*/  IMAD.HI.U32 R0, R25, R183, RZ ;  /* 0x000000b719007227 */ /* 0x000fe200078e00ff */
[C---:B-1----:R-:W-:Y:S02]  /*45f0*/  IADD3 R11, R13.reuse, 0xb8, RZ ;  /* 0x000000b80d0b7810 */ /* 0x042fe40007ffe0ff */
[----:B------:R1:W-:Y:S01]  /*4600*/  STL [R1+0x1480], R7 ;  /* 0x0014800701007387 */ /* 0x0003e20000100800 */
[----:B------:R-:W-:Y:S01]  /*4610*/  IMAD.MOV R3, RZ, RZ, -R3 ;  /* 0x000000ffff037224 */ /* 0x000fe200078e0a03 */
[----:B--2---:R-:W-:Y:S01]  /*4620*/  IADD3 R10, R13, 0xb9, RZ ;  /* 0x000000b90d0a7810 */ /* 0x004fe20007ffe0ff */
[C---:B------:R-:W-:Y:S01]  /*4630*/  IMAD R177, R27.reuse, R2, R177 ;  /* 0x000000021bb17224 */ /* 0x040fe200078e02b1 */
        /* <DEDUP_REMOVED lines=9> */
[----:B------:R-:W-:Y:S01]  /*46d0*/  IMAD.HI.U32 R5, R25, R174, RZ ;  /* 0x000000ae19057227 */ /* 0x000fe200078e00ff */
[----:B------:R-:W-:Y:S01]  /*46e0*/  IABS R208, R7 ;  /* 0x0000000700d07213 */ /* 0x000fe20000000000 */
[----:B------:R1:W-:Y:S01]  /*46f0*/  STL [R1+0x1460], R10 ;  /* 0x0014600a01007387 */ /* 0x0003e20000100800 */
[----:B------:R-:W-:Y:S01]  /*4700*/  IABS R207, R8 ;  /* 0x0000000800cf7213 */ /* 0x000fe20000000000 */
[----:B------:R-:W-:Y:S01]  /*4710*/  IMAD.MOV R0, RZ, RZ, -R0 ;  /* 0x000000ffff007224 */ /* 0x000fe200078e0a00 */
[----:B------:R-:W-:Y:S01]  /*4720*/  IADD3 R15, R13, 0xbc, RZ ;  /* 0x000000bc0d0f7810 */ /* 0x000fe20007ffe0ff */
[----:B------:R-:W-:Y:S01]  /*4730*/  IMAD R181, R27, R3, R181 ;  /* 0x000000031bb57224 */ /* 0x000fe200078e02b5 */
[----:B------:R3:W-:Y:S01]  /*4740*/  STL [R1+0x1458], R8 ;  /* 0x0014580801007387 */ /* 0x0007e20000100800 */
[----:B------:R-:W-:Y:S01]  /*4750*/  IMAD.HI.U32 R3, R25, R186, RZ ;  /* 0x000000ba19037227 */ /* 0x000fe200078e00ff */
[----:B--2---:R-:W-:-:S02]  /*4760*/  IADD3 R11, R13, 0xbd, RZ ;  /* 0x000000bd0d0b7810 */ /* 0x004fc40007ffe0ff */
[----:B------:R2:W-:Y:S01]  /*4770*/  STL [R1+0x144c], R7 ;  /* 0x00144c0701007387 */ /* 0x0005e20000100800 */
[----:B------:R-:W-:Y:S01]  /*4780*/  IMAD.MOV R2, RZ, RZ, -R2 ;  /* 0x000000ffff027224 */ /* 0x000fe200078e0a02 */
[----:B-1----:R-:W-:Y:S01]  /*4790*/  IADD3 R10, R13, 0xbe, RZ ;  /* 0x000000be0d0a7810 */ /* 0x002fe20007ffe0ff */
[----:B------:R-:W-:Y:S01]  /*47a0*/  IMAD R180, R27, R4, R180 ;  /* 0x000000041bb47224 */ /* 0x000fe200078e02b4 */
[----:B------:R1:W-:Y:S01]  /*47b0*/  STL [R1+0x1428], R15 ;  /* 0x0014280f01007387 */ /* 0x0003e20000100800 */
[----:B------:R-:W-:Y:S01]  /*47c0*/  IMAD.MOV R5, RZ, RZ, -R5 ;  /* 0x000000ffff057224 */ /* 0x000fe200078e0a05 */
[----:B---3--:R-:W-:Y:S01]  /*47d0*/  IADD3 R8, R13, 0xbf, RZ ;  /* 0x000000bf0d087810 */ /* 0x008fe20007ffe0ff */
[----:B------:R-:W-:Y:S01]  /*47e0*/  IMAD R183, R27, R0, R183 ;  /* 0x000000001bb77224 */ /* 0x000fe200078e02b7 */
[----:B------:R-:W-:Y:S01]  /*47f0*/  IABS R211, R10 ;  /* 0x0000000a00d37213 */ /* 0x000fe20000000000 */
[----:B------:R-:W-:Y:S01]  /*4800*/  IMAD.HI.U32 R4, R25, R185, RZ ;  /* 0x000000b919047227 */ /* 0x000fe200078e00ff */
[----:B--2---:R-:W-:Y:S01]  /*4810*/  IADD3 R7, R13, 0xc0, RZ ;  /* 0x000000c00d077810 */ /* 0x004fe20007ffe0ff */
[----:B------:R-:W-:Y:S01]  /*4820*/  STL [R1+0x1420], R11 ;  /* 0x0014200b01007387 */ /* 0x000fe20000100800 */
[----:B------:R-:W-:Y:S01]  /*4830*/  IABS R210, R11 ;  /* 0x0000000b00d27213 */ /* 0x000fe20000000000 */
        /* <DEDUP_REMOVED lines=9> */
[----:B-1----:R-:W-:Y:S01]  /*48d0*/  IADD3 R15, R13, 0xc1, RZ ;  /* 0x000000c10d0f7810 */ /* 0x002fe20007ffe0ff */
[----:B------:R-:W-:Y:S01]  /*48e0*/  IMAD.HI.U32 R2, R25, R187, RZ ;  /* 0x000000bb19027227 */ /* 0x000fe200078e00ff */
[----:B------:R1:W-:Y:S01]  /*48f0*/  STL [R1+0x143c], R7 ;  /* 0x00143c0701007387 */ /* 0x0003e20000100800 */
[----:B--2---:R-:W-:-:S02]  /*4900*/  IADD3 R10, R13, 0xc3, RZ ;  /* 0x000000c30d0a7810 */ /* 0x004fc40007ffe0ff */
[----:B------:R-:W-:Y:S01]  /*4910*/  IMAD.MOV R4, RZ, RZ, -R4 ;  /* 0x000000ffff047224 */ /* 0x000fe200078e0a04 */
[----:B------:R-:W-:Y:S01]  /*4920*/  IADD3 R11, R13, 0xc2, RZ ;  /* 0x000000c20d0b7810 */ /* 0x000fe20007ffe0ff */
[----:B------:R-:W-:Y:S01]  /*4930*/  IMAD.HI.U32 R5, R25, R179, RZ ;  /* 0x000000b319057227 */ /* 0x000fe200078e00ff */
[----:B---3--:R-:W-:Y:S01]  /*4940*/  IADD3 R8, R13, 0xc4, RZ ;  /* 0x000000c40d087810 */ /* 0x008fe20007ffe0ff */
[----:B------:R-:W-:Y:S01]  /*4950*/  STL [R1+0x13f8], R15 ;  /* 0x0013f80f01007387 */ /* 0x000fe20000100800 */
[----:B------:R-:W-:Y:S01]  /*4960*/  IABS R216, R10 ;  /* 0x0000000a00d87213 */ /* 0x000fe20000000000 */
[----:B------:R-:W-:Y:S01]  /*4970*/  IMAD.MOV R0, RZ, RZ, -R0 ;  /* 0x000000ffff007224 */ /* 0x000fe200078e0a00 */
[----:B------:R-:W-:Y:S01]  /*4980*/  IADD3 R5, -R5, RZ, RZ ;  /* 0x000000ff05057210 */ /* 0x000fe20007ffe1ff */
[----:B------:R-:W-:Y:S01]  /*4990*/  IMAD R186, R27, R3, R186 ;  /* 0x000000031bba7224 */ /* 0x000fe200078e02ba */
[----:B-1----:R-:W-:Y:S01]  /*49a0*/  IADD3 R7, R13, 0xc5, RZ ;  /* 0x000000c50d077810 */ /* 0x002fe20007ffe0ff */
[----:B------:R-:W-:Y:S01]  /*49b0*/  IMAD.HI.U32 R3, R25, R191, RZ ;  /* 0x000000bf19037227 */ /* 0x000fe200078e00ff */
[----:B------:R-:W-:Y:S01]  /*49c0*/  STL [R1+0x13f4], R11 ;  /* 0x0013f40b01007387 */ /* 0x000fe20000100800 */
[----:B------:R-:W-:-:S02]  /*49d0*/  IABS R215, R11 ;  /* 0x0000000b00d77213 */ /* 0x000fc40000000000 */
[----:B------:R-:W-:Y:S01]  /*49e0*/  IMAD.MOV R2, RZ, RZ, -R2 ;  /* 0x000000ffff027224 */ /* 0x000fe200078e0a02 */
[----:B------:R-:W-:Y:S01]  /*49f0*/  IABS R218, R7 ;  /* 0x0000000700da7213 */ /* 0x000fe20000000000 */
[C---:B------:R-:W-:Y:S01]  /*4a00*/  IMAD R185, R27.reuse, R4, R185 ;  /* 0x000000041bb97224 */ /* 0x040fe200078e02b9 */
[----:B------:R1:W-:Y:S01]  /*4a10*/  STL [R1+0x1410], R10 ;  /* 0x0014100a01007387 */ /* 0x0003e20000100800 */
[----:B------:R-:W-:Y:S01]  /*4a20*/  IMAD R188, R27, R0, R188 ;  /* 0x000000001bbc7224 */ /* 0x000fe200078e02bc */
[----:B------:R-:W-:Y:S01]  /*4a30*/  IABS R214, R15 ;  /* 0x0000000f00d67213 */ /* 0x000fe20000000000 */
[C---:B------:R-:W-:Y:S01]  /*4a40*/  IMAD.HI.U32 R4, R25.reuse, R190, RZ ;  /* 0x000000be19047227 */ /* 0x040fe200078e00ff */
[----:B------:R2:W-:Y:S01]  /*4a50*/  STL [R1+0x1404], R8 ;  /* 0x0014040801007387 */ /* 0x0005e20000100800 */
[----:B------:R-:W-:Y:S02]  /*4a60*/  IABS R217, R8 ;  /* 0x0000000800d97213 */ /* 0x000fe40000000000 */
[----:B------:R-:W-:Y:S01]  /*4a70*/  IMAD.HI.U32 R0, R25, R193, RZ ;  /* 0x000000c119007227 */ /* 0x000fe200078e00ff */
[----:B------:R-:W-:Y:S01]  /*4a80*/  IADD3 R4, -R4, RZ, RZ ;  /* 0x000000ff04047210 */ /* 0x000fe20007ffe1ff */
[----:B------:R3:W-:Y:S01]  /*4a90*/  STL [R1+0x1418], R7 ;  /* 0x0014180701007387 */ /* 0x0007e20000100800 */
[C---:B-1----:R-:W-:Y:S01]  /*4aa0*/  IADD3 R10, R13.reuse, 0xc8, RZ ;  /* 0x000000c80d0a7810 */ /* 0x042fe20007ffe0ff */
[----:B------:R-:W-:Y:S01]  /*4ab0*/  IMAD.MOV R3, RZ, RZ, -R3 ;  /* 0x000000ffff037224 */ /* 0x000fe200078e0a03 */
[----:B------:R-:W-:Y:S01]  /*4ac0*/  IADD3 R15, R13, 0xc6, RZ ;  /* 0x000000c60d0f7810 */ /* 0x000fe20007ffe0ff */
[----:B------:R-:W-:Y:S01]  /*4ad0*/  IMAD R187, R27, R2, R187 ;  /* 0x000000021bbb7224 */ /* 0x000fe200078e02bb */
[----:B------:R-:W-:Y:S01]  /*4ae0*/  IADD3 R11, R13, 0xc7, RZ ;  /* 0x000000c70d0b7810 */ /* 0x000fe20007ffe0ff */
[----:B------:R-:W-:Y:S01]  /*4af0*/  IMAD.HI.U32 R2, R25, R192, RZ ;  /* 0x000000c019027227 */ /* 0x000fe200078e00ff */
[----:B------:R-:W-:Y:S01]  /*4b00*/  IABS R221, R10 ;  /* 0x0000000a00dd7213 */ /* 0x000fe20000000000 */
[----:B------:R1:W-:Y:S01]  /*4b10*/  STL [R1+0x13cc], R15 ;  /* 0x0013cc0f01007387 */ /* 0x0003e20000100800 */
[C---:B--2---:R-:W-:Y:S01]  /*4b20*/  IADD3 R8, R13.reuse, 0xc9, RZ ;  /* 0x000000c90d087810 */ /* 0x044fe20007ffe0ff */
[----:B------:R-:W-:Y:S01]  /*4b30*/  IMAD.MOV R0, RZ, RZ, -R0 ;  /* 0x000000ffff007224 */ /* 0x000fe200078e0a00 */
[----:B---3--:R-:W-:Y:S01]  /*4b40*/  IADD3 R7, R13, 0xca, RZ ;  /* 0x000000ca0d077810 */ /* 0x008fe20007ffe0ff */
[C---:B------:R-:W-:Y:S01]  /*4b50*/  IMAD R179, R27.reuse, R5, R179 ;  /* 0x000000051bb37224 */ /* 0x040fe200078e02b3 */
[----:B------:R-:W-:Y:S01]  /*4b60*/  IABS R220, R11 ;  /* 0x0000000b00dc7213 */ /* 0x000fe20000000000 */
[----:B------:R-:W-:Y:S01]  /*4b70*/  IMAD R191, R27, R3, R191 ;  /* 0x000000031bbf7224 */ /* 0x000fe200078e02bf */
[----:B------:R-:W-:Y:S01]  /*4b80*/  IABS R223, R7 ;  /* 0x0000000700df7213 */ /* 0x000fe20000000000 */
[----:B------:R-:W-:Y:S01]  /*4b90*/  IMAD.HI.U32 R5, R25, R184, RZ ;  /* 0x000000b819057227 */ /* 0x000fe200078e00ff */
[----:B------:R-:W-:Y:S01]  /*4ba0*/  STL [R1+0x13d8], R11 ;  /* 0x0013d80b01007387 */ /* 0x000fe20000100800 */
[----:B------:R-:W-:-:S02]  /*4bb0*/  IABS R219, R15 ;  /* 0x0000000f00db7213 */ /* 0x000fc40000000000 */
[----:B------:R-:W-:Y:S01]  /*4bc0*/  IMAD.HI.U32 R3, R25, R196, RZ ;  /* 0x000000c419037227 */ /* 0x000fe200078e00ff */
[----:B------:R2:W-:Y:S01]  /*4bd0*/  STL [R1+0x13d0], R10 ;  /* 0x0013d00a01007387 */ /* 0x0005e20000100800 */
[----:B------:R-:W-:Y:S02]  /*4be0*/  IABS R222, R8 ;  /* 0x0000000800de7213 */ /* 0x000fe40000000000 */
[----:B------:R-:W-:Y:S01]  /*4bf0*/  IMAD.MOV R2, RZ, RZ, -R2 ;  /* 0x000000ffff027224 */ /* 0x000fe200078e0a02 */
[----:B------:R3:W-:Y:S01]  /*4c00*/  STL [R1+0x13f0], R8 ;  /* 0x0013f00801007387 */ /* 0x0007e20000100800 */
[----:B------:R-:W-:Y:S01]  /*4c10*/  IMAD R193, R27, R0, R193 ;  /* 0x000000001bc17224 */ /* 0x000fe200078e02c1 */
[----:B-1----:R-:W-:Y:S01]  /*4c20*/  IADD3 R15, R13, 0xcb, RZ ;  /* 0x000000cb0d0f7810 */ /* 0x002fe20007ffe0ff */
[----:B------:R-:W-:Y:S01]  /*4c30*/  IMAD R190, R27, R4, R190 ;  /* 0x000000041bbe7224 */ /* 0x000fe200078e02be */
[----:B------:R1:W-:Y:S01]  /*4c40*/  STL [R1+0x13ec], R7 ;  /* 0x0013ec0701007387 */ /* 0x0003e20000100800 */
[----:B------:R-:W-:Y:S01]  /*4c50*/  IMAD.HI.U32 R0, R25, R198, RZ ;  /* 0x000000c619007227 */ /* 0x000fe200078e00ff */
[----:B--2---:R-:W-:-:S02]  /*4c60*/  IADD3 R10, R13, 0xcd, RZ ;  /* 0x000000cd0d0a7810 */ /* 0x004fc40007ffe0ff */
[----:B------:R-:W-:Y:S01]  /*4c70*/  IADD3 R11, R13, 0xcc, RZ ;  /* 0x000000cc0d0b7810 */ /* 0x000fe20007ffe0ff */
[----:B------:R-:W-:Y:S01]  /*4c80*/  IMAD.MOV R5, RZ, RZ, -R5 ;  /* 0x000000ffff057224 */ /* 0x000fe200078e0a05 */
[----:B------:R-:W-:Y:S01]  /*4c90*/  IABS R226, R10 ;  /* 0x0000000a00e27213 */ /* 0x000fe20000000000 */
[----:B------:R-:W-:Y:S01]  /*4ca0*/  IMAD.HI.U32 R4, R25, R195, RZ ;  /* 0x000000c319047227 */ /* 0x000fe200078e00ff */
[C---:B---3--:R-:W-:Y:S01]  /*4cb0*/  IADD3 R8, R13.reuse, 0xce, RZ ;  /* 0x000000ce0d087810 */ /* 0x048fe20007ffe0ff */
[----:B------:R2:W-:Y:S01]  /*4cc0*/  STL [R1+0x13ac], R15 ;  /* 0x0013ac0f01007387 */ /* 0x0005e20000100800 */
[----:B-1----:R-:W-:Y:S01]  /*4cd0*/  IADD3 R7, R13, 0xcf, RZ ;  /* 0x000000cf0d077810 */ /* 0x002fe20007ffe0ff */
[----:B------:R-:W-:Y:S01]  /*4ce0*/  IMAD.MOV R3, RZ, RZ, -R3 ;  /* 0x000000ffff037224 */ /* 0x000fe200078e0a03 */
[----:B------:R-:W-:Y:S01]  /*4cf0*/  IABS R225, R11 ;  /* 0x0000000b00e17213 */ /* 0x000fe20000000000 */
[----:B------:R-:W-:Y:S01]  /*4d00*/  IMAD R192, R27, R2, R192 ;  /* 0x000000021bc07224 */ /* 0x000fe200078e02c0 */
[----:B------:R1:W-:Y:S01]  /*4d10*/  STL [R1+0x1394], R11 ;  /* 0x0013940b01007387 */ /* 0x0003e20000100800 */
[----:B------:R-:W-:Y:S01]  /*4d20*/  IMAD.HI.U32 R2, R25, R197, RZ ;  /* 0x000000c519027227 */ /* 0x000fe200078e00ff */
[----:B------:R-:W-:-:S02]  /*4d30*/  IABS R224, R15 ;  /* 0x0000000f00e07213 */ /* 0x000fc40000000000 */
[----:B------:R-:W-:Y:S01]  /*4d40*/  IABS R228, R7 ;  /* 0x0000000700e47213 */ /* 0x000fe20000000000 */
[----:B------:R-:W-:Y:S01]  /*4d50*/  IMAD.MOV R0, RZ, RZ, -R0 ;  /* 0x000000ffff007224 */ /* 0x000fe200078e0a00 */
[----:B------:R3:W-:Y:S01]  /*4d60*/  STL [R1+0x13c0], R10 ;  /* 0x0013c00a01007387 */ /* 0x0007e20000100800 */
[----:B------:R-:W-:Y:S01]  /*4d70*/  IMAD R184, R27, R5, R184 ;  /* 0x000000051bb87224 */ /* 0x000fe200078e02b8 */
[C---:B--2---:R-:W-:Y:S01]  /*4d80*/  IADD3 R15, R13.reuse, 0xd0, RZ ;  /* 0x000000d00d0f7810 */ /* 0x044fe20007ffe0ff */
[----:B------:R-:W-:Y:S01]  /*4d90*/  IMAD.MOV R4, RZ, RZ, -R4 ;  /* 0x000000ffff047224 */ /* 0x000fe200078e0a04 */
[----:B-1----:R-:W-:Y:S01]  /*4da0*/  IADD3 R11, R13, 0xd1, RZ ;  /* 0x000000d10d0b7810 */ /* 0x002fe20007ffe0ff */
[----:B------:R-:W-:Y:S01]  /*4db0*/  IMAD R196, R27, R3, R196 ;  /* 0x000000031bc47224 */ /* 0x000fe200078e02c4 */
[----:B------:R1:W-:Y:S01]  /*4dc0*/  STL [R1+0x1390], R8 ;  /* 0x0013900801007387 */ /* 0x0003e20000100800 */
[----:B------:R-:W-:Y:S01]  /*4dd0*/  IMAD.HI.U32 R5, R25, R189, RZ ;  /* 0x000000bd19057227 */ /* 0x000fe200078e00ff */
[----:B------:R-:W-:-:S02]  /*4de0*/  IABS R227, R8 ;  /* 0x0000000800e37213 */ /* 0x000fc40000000000 */
[----:B---3--:R-:W-:Y:S01]  /*4df0*/  IADD3 R10, R13, 0xd2, RZ ;  /* 0x000000d20d0a7810 */ /* 0x008fe20007ffe0ff */
[----:B------:R-:W-:Y:S01]  /*4e00*/  IMAD.HI.U32 R3, R25, R201, RZ ;  /* 0x000000c919037227 */ /* 0x000fe200078e00ff */
[----:B------:R2:W-:Y:S01]  /*4e10*/  STL [R1+0x13c8], R7 ;  /* 0x0013c80701007387 */ /* 0x0005e20000100800 */
[----:B------:R-:W-:Y:S02]  /*4e20*/  IABS R230, R11 ;  /* 0x0000000b00e67213 */ /* 0x000fe40000000000 */
[----:B------:R-:W-:Y:S01]  /*4e30*/  IMAD.MOV R2, RZ, RZ, -R2 ;  /* 0x000000ffff027224 */ /* 0x000fe200078e0a02 */
[----:B------:R-:W-:Y:S01]  /*4e40*/  IADD3 R3, -R3, RZ, RZ ;  /* 0x000000ff03037210 */ /* 0x000fe20007ffe1ff */
[----:B------:R-:W-:Y:S01]  /*4e50*/  IMAD R198, R27, R0, R198 ;  /* 0x000000001bc67224 */ /* 0x000fe200078e02c6 */
[----:B-1----:R-:W-:Y:S01]  /*4e60*/  IADD3 R8, R13, 0xd3, RZ ;  /* 0x000000d30d087810 */ /* 0x002fe20007ffe0ff */
[----:B------:R-:W-:Y:S01]  /*4e70*/  IMAD R195, R27, R4, R195 ;  /* 0x000000041bc37224 */ /* 0x000fe200078e02c3 */
[----:B------:R-:W-:Y:S01]  /*4e80*/  STL [R1+0x1378], R15 ;  /* 0x0013780f01007387 */ /* 0x000fe20000100800 */
[----:B------:R-:W-:Y:S01]  /*4e90*/  IMAD.HI.U32 R0, R25, R203, RZ ;  /* 0x000000cb19007227 */ /* 0x000fe200078e00ff */
[----:B--2---:R-:W-:-:S02]  /*4ea0*/  IADD3 R7, R13, 0xd4, RZ ;  /* 0x000000d40d077810 */ /* 0x004fc40007ffe0ff */
[----:B------:R-:W-:Y:S01]  /*4eb0*/  IABS R231, R10 ;  /* 0x0000000a00e77213 */ /* 0x000fe20000000000 */
[----:B------:R-:W-:Y:S01]  /*4ec0*/  IMAD.MOV R5, RZ, RZ, -R5 ;  /* 0x000000ffff057224 */ /* 0x000fe200078e0a05 */
[----:B------:R-:W-:Y:S01]  /*4ed0*/  STL [R1+0x1374], R11 ;  /* 0x0013740b01007387 */ /* 0x000fe20000100800 */
[----:B------:R-:W-:Y:S01]  /*4ee0*/  IMAD.HI.U32 R4, R25, R200, RZ ;  /* 0x000000c819047227 */ /* 0x000fe200078e00ff */
[----:B------:R-:W-:Y:S02]  /*4ef0*/  IABS R233, R7 ;  /* 0x0000000700e97213 */ /* 0x000fe40000000000 */
        /* <DEDUP_REMOVED lines=8> */
[----:B------:R-:W-:Y:S01]  /*4f80*/  IMAD R189, R27, R5, R189 ;  /* 0x000000051bbd7224 */ /* 0x000fe200078e02bd */
[----:B-1----:R-:W-:Y:S01]  /*4f90*/  IADD3 R10, R13, 0xd5, RZ ;  /* 0x000000d50d0a7810 */ /* 0x002fe20007ffe0ff */
[----:B------:R-:W-:Y:S02]  /*4fa0*/  IMAD.MOV R4, RZ, RZ, -R4 ;  /* 0x000000ffff047224 */ /* 0x000fe400078e0a04 */
[----:B------:R-:W-:Y:S01]  /*4fb0*/  IMAD.HI.U32 R5, R25, R194, RZ ;  /* 0x000000c219057227 */ /* 0x000fe200078e00ff */
[C---:B--2---:R-:W-:Y:S02]  /*4fc0*/  IADD3 R8, R13.reuse, 0xd6, RZ ;  /* 0x000000d60d087810 */ /* 0x044fe40007ffe0ff */
[----:B------:R-:W-:Y:S01]  /*4fd0*/  IABS R234, R10 ;  /* 0x0000000a00ea7213 */ /* 0x000fe20000000000 */
[----:B------:R-:W-:Y:S01]  /*4fe0*/  IMAD.MOV R2, RZ, RZ, -R2 ;  /* 0x000000ffff027224 */ /* 0x000fe200078e0a02 */
[----:B---3--:R-:W-:Y:S01]  /*4ff0*/  IADD3 R7, R13, 0xd7, RZ ;  /* 0x000000d70d077810 */ /* 0x008fe20007ffe0ff */
[C---:B------:R-:W-:Y:S01]  /*5000*/  IMAD R201, R27.reuse, R3, R201 ;  /* 0x000000031bc97224 */ /* 0x040fe200078e02c9 */
[----:B------:R-:W-:Y:S01]  /*5010*/  IABS R235, R8 ;  /* 0x0000000800eb7213 */ /* 0x000fe20000000000 */
[----:B------:R-:W-:Y:S01]  /*5020*/  IMAD R203, R27, R0, R203 ;  /* 0x000000001bcb7224 */ /* 0x000fe200078e02cb */
[----:B------:R-:W-:Y:S01]  /*5030*/  IABS R236, R7 ;  /* 0x0000000700ec7213 */ /* 0x000fe20000000000 */
[----:B------:R-:W-:-:S04]  /*5040*/  IMAD.HI.U32 R3, R25, R206, RZ ;  /* 0x000000ce19037227 */ /* 0x000fc800078e00ff */
[----:B------:R-:W-:Y:S02]  /*5050*/  IMAD R200, R27, R4, R200 ;  /* 0x000000041bc87224 */ /* 0x000fe400078e02c8 */
[----:B------:R-:W-:-:S04]  /*5060*/  IMAD.HI.U32 R0, R25, R208, RZ ;  /* 0x000000d019007227 */ /* 0x000fc800078e00ff */
[----:B------:R-:W-:Y:S02]  /*5070*/  IMAD.MOV R5, RZ, RZ, -R5 ;  /* 0x000000ffff057224 */ /* 0x000fe400078e0a05 */
[----:B------:R-:W-:-:S04]  /*5080*/  IMAD.HI.U32 R4, R25, R205, RZ ;  /* 0x000000cd19047227 */ /* 0x000fc800078e00ff */
[----:B------:R-:W-:Y:S02]  /*5090*/  IMAD R202, R27, R2, R202 ;  /* 0x000000021bca7224 */ /* 0x000fe400078e02ca */
[----:B------:R-:W-:-:S04]  /*50a0*/  IMAD.HI.U32 R2, R25, R207, RZ ;  /* 0x000000cf19027227 */ /* 0x000fc800078e00ff */
[----:B------:R-:W-:Y:S02]  /*50b0*/  IMAD.MOV R3, RZ, RZ, -R3 ;  /* 0x000000ffff037224 */ /* 0x000fe400078e0a03 */
[----:B------:R-:W-:Y:S02]  /*50c0*/  IMAD.MOV R0, RZ, RZ, -R0 ;  /* 0x000000ffff007224 */ /* 0x000fe400078e0a00 */
[----:B------:R-:W-:Y:S02]  /*50d0*/  IMAD R194, R27, R5, R194 ;  /* 0x000000051bc27224 */ /* 0x000fe400078e02c2 */
[----:B------:R-:W-:Y:S02]  /*50e0*/  IMAD.MOV R4, RZ, RZ, -R4 ;  /* 0x000000ffff047224 */ /* 0x000fe400078e0a04 */
[----:B------:R-:W-:-:S04]  /*50f0*/  IMAD.HI.U32 R5, R25, R199, RZ ;  /* 0x000000c719057227 */ /* 0x000fc800078e00ff */
[----:B------:R-:W-:Y:S02]  /*5100*/  IMAD.MOV R2, RZ, RZ, -R2 ;  /* 0x000000ffff027224 */ /* 0x000fe400078e0a02 */
[C---:B------:R-:W-:Y:S02]  /*5110*/  IMAD R206, R27.reuse, R3, R206 ;  /* 0x000000031bce7224 */ /* 0x040fe400078e02ce */
[----:B------:R-:W-:Y:S02]  /*5120*/  IMAD R208, R27, R0, R208 ;  /* 0x000000001bd07224 */ /* 0x000fe400078e02d0 */
[----:B------:R-:W-:-:S04]  /*5130*/  IMAD.HI.U32 R3, R25, R211, RZ ;  /* 0x000000d319037227 */ /* 0x000fc800078e00ff */
[----:B------:R-:W-:Y:S02]  /*5140*/  IMAD R205, R27, R4, R205 ;  /* 0x000000041bcd7224 */ /* 0x000fe400078e02cd */
[----:B------:R-:W-:-:S04]  /*5150*/  IMAD.HI.U32 R0, R25, R213, RZ ;  /* 0x000000d519007227 */ /* 0x000fc800078e00ff */
[----:B------:R-:W-:Y:S02]  /*5160*/  IMAD.MOV R5, RZ, RZ, -R5 ;  /* 0x000000ffff057224 */ /* 0x000fe400078e0a05 */
[----:B------:R-:W-:-:S04]  /*5170*/  IMAD.HI.U32 R4, R25, R210, RZ ;  /* 0x000000d219047227 */ /* 0x000fc800078e00ff */
[----:B------:R-:W-:Y:S02]  /*5180*/  IMAD R207, R27, R2, R207 ;  /* 0x000000021bcf7224 */ /* 0x000fe400078e02cf */
[----:B------:R-:W-:-:S04]  /*5190*/  IMAD.HI.U32 R2, R25, R212, RZ ;  /* 0x000000d419027227 */ /* 0x000fc800078e00ff */
[----:B------:R-:W-:Y:S01]  /*51a0*/  IMAD.MOV R3, RZ, RZ, -R3 ;  /* 0x000000ffff037224 */ /* 0x000fe200078e0a03 */
[----:B------:R-:W-:Y:S01]  /*51b0*/  IADD3 R2, -R2, RZ, RZ ;  /* 0x000000ff02027210 */ /* 0x000fe20007ffe1ff */
[----:B------:R-:W-:Y:S02]  /*51c0*/  IMAD.MOV R0, RZ, RZ, -R0 ;  /* 0x000000ffff007224 */ /* 0x000fe400078e0a00 */
[----:B------:R-:W-:Y:S02]  /*51d0*/  IMAD R199, R27, R5, R199 ;  /* 0x000000051bc77224 */ /* 0x000fe400078e02c7 */
[----:B------:R-:W-:Y:S02]  /*51e0*/  IMAD.MOV R4, RZ, RZ, -R4 ;  /* 0x000000ffff047224 */ /* 0x000fe400078e0a04 */
[----:B------:R-:W-:-:S04]  /*51f0*/  IMAD.HI.U32 R5, R25, R204, RZ ;  /* 0x000000cc19057227 */ /* 0x000fc800078e00ff */
[C---:B------:R-:W-:Y:S02]  /*5200*/  IMAD R211, R27.reuse, R3, R211 ;  /* 0x000000031bd37224 */ /* 0x040fe400078e02d3 */
[----:B------:R-:W-:Y:S02]  /*5210*/  IMAD R213, R27, R0, R213 ;  /* 0x000000001bd57224 */ /* 0x000fe400078e02d5 */
[----:B------:R-:W-:-:S04]  /*5220*/  IMAD.HI.U32 R3, R25, R216, RZ ;  /* 0x000000d819037227 */ /* 0x000fc800078e00ff */
[----:B------:R-:W-:Y:S02]  /*5230*/  IMAD R210, R27, R4, R210 ;  /* 0x000000041bd27224 */ /* 0x000fe400078e02d2 */
[----:B------:R-:W-:-:S04]  /*5240*/  IMAD.HI.U32 R0, R25, R218, RZ ;  /* 0x000000da19007227 */ /* 0x000fc800078e00ff */
[----:B------:R-:W-:Y:S02]  /*5250*/  IMAD.MOV R5, RZ, RZ, -R5 ;  /* 0x000000ffff057224 */ /* 0x000fe400078e0a05 */
[----:B------:R-:W-:-:S04]  /*5260*/  IMAD.HI.U32 R4, R25, R215, RZ ;  /* 0x000000d719047227 */ /* 0x000fc800078e00ff */
[----:B------:R-:W-:Y:S02]  /*5270*/  IMAD.MOV R3, RZ, RZ, -R3 ;  /* 0x000000ffff037224 */ /* 0x000fe400078e0a03 */
[C---:B------:R-:W-:Y:S02]  /*5280*/  IMAD R212, R27.reuse, R2, R212 ;  /* 0x000000021bd47224 */ /* 0x040fe400078e02d4 */
[----:B------:R-:W-:Y:S02]  /*5290*/  IMAD.MOV R0, RZ, RZ, -R0 ;  /* 0x000000ffff007224 */ /* 0x000fe400078e0a00 */
[----:B------:R-:W-:Y:S02]  /*52a0*/  IMAD R204, R27, R5, R204 ;  /* 0x000000051bcc7224 */ /* 0x000fe400078e02cc */
[----:B------:R-:W-:-:S04]  /*52b0*/  IMAD.HI.U32 R2, R25, R217, RZ ;  /* 0x000000d919027227 */ /* 0x000fc800078e00ff */
[----:B------:R-:W-:Y:S02]  /*52c0*/  IMAD.MOV R4, RZ, RZ, -R4 ;  /* 0x000000ffff047224 */ /* 0x000fe400078e0a04 */
[----:B------:R-:W-:-:S04]  /*52d0*/  IMAD.HI.U32 R5, R25, R209, RZ ;  /* 0x000000d119057227 */ /* 0x000fc800078e00ff */
[C---:B------:R-:W-:Y:S02]  /*52e0*/  IMAD R216, R27.reuse, R3, R216 ;  /* 0x000000031bd87224 */ /* 0x040fe400078e02d8 */
[----:B------:R-:W-:Y:S02]  /*52f0*/  IMAD R218, R27, R0, R218 ;  /* 0x000000001bda7224 */ /* 0x000fe400078e02da */
[----:B------:R-:W-:-:S04]  /*5300*/  IMAD.HI.U32 R3, R25, R221, RZ ;  /* 0x000000dd19037227 */ /* 0x000fc800078e00ff */
[----:B------:R-:W-:Y:S02]  /*5310*/  IMAD.MOV R2, RZ, RZ, -R2 ;  /* 0x000000ffff027224 */ /* 0x000fe400078e0a02 */
[----:B------:R-:W-:Y:S02]  /*5320*/  IMAD R215, R27, R4, R215 ;  /* 0x000000041bd77224 */ /* 0x000fe400078e02d7 */
[----:B------:R-:W-:-:S04]  /*5330*/  IMAD.HI.U32 R0, R25, R223, RZ ;  /* 0x000000df19007227 */ /* 0x000fc800078e00ff */
[----:B------:R-:W-:Y:S01]  /*5340*/  IMAD.MOV R5, RZ, RZ, -R5 ;  /* 0x000000ffff057224 */ /* 0x000fe200078e0a05 */
[----:B------:R-:W-:Y:S01]  /*5350*/  IADD3 R0, -R0, RZ, RZ ;  /* 0x000000ff00007210 */ /* 0x000fe20007ffe1ff */
[----:B------:R-:W-:-:S04]  /*5360*/  IMAD.HI.U32 R4, R25, R220, RZ ;  /* 0x000000dc19047227 */ /* 0x000fc800078e00ff */
[----:B------:R-:W-:Y:S02]  /*5370*/  IMAD.MOV R3, RZ, RZ, -R3 ;  /* 0x000000ffff037224 */ /* 0x000fe400078e0a03 */
[C---:B------:R-:W-:Y:S02]  /*5380*/  IMAD R217, R27.reuse, R2, R217 ;  /* 0x000000021bd97224 */ /* 0x040fe400078e02d9 */
[----:B------:R-:W-:Y:S02]  /*5390*/  IMAD R209, R27, R5, R209 ;  /* 0x000000051bd17224 */ /* 0x000fe400078e02d1 */
[----:B------:R-:W-:-:S04]  /*53a0*/  IMAD.HI.U32 R2, R25, R222, RZ ;  /* 0x000000de19027227 */ /* 0x000fc800078e00ff */
[----:B------:R-:W-:Y:S02]  /*53b0*/  IMAD.MOV R4, RZ, RZ, -R4 ;  /* 0x000000ffff047224 */ /* 0x000fe400078e0a04 */
[----:B------:R-:W-:-:S04]  /*53c0*/  IMAD.HI.U32 R5, R25, R214, RZ ;  /* 0x000000d619057227 */ /* 0x000fc800078e00ff */
[----:B------:R-:W-:Y:S02]  /*53d0*/  IMAD R221, R27, R3, R221 ;  /* 0x000000031bdd7224 */ /* 0x000fe400078e02dd */
[----:B------:R-:W-:-:S04]  /*53e0*/  IMAD.HI.U32 R3, R25, R226, RZ ;  /* 0x000000e219037227 */ /* 0x000fc800078e00ff */
[----:B------:R-:W-:Y:S02]  /*53f0*/  IMAD.MOV R2, RZ, RZ, -R2 ;  /* 0x000000ffff027224 */ /* 0x000fe400078e0a02 */
[C---:B------:R-:W-:Y:S02]  /*5400*/  IMAD R220, R27.reuse, R4, R220 ;  /* 0x000000041bdc7224 */ /* 0x040fe400078e02dc */
[----:B------:R-:W-:Y:S02]  /*5410*/  IMAD.MOV R5, RZ, RZ, -R5 ;  /* 0x000000ffff057224 */ /* 0x000fe400078e0a05 */
[----:B------:R-:W-:Y:S02]  /*5420*/  IMAD R223, R27, R0, R223 ;  /* 0x000000001bdf7224 */ /* 0x000fe400078e02df */
[----:B------:R-:W-:-:S04]  /*5430*/  IMAD.HI.U32 R4, R25, R225, RZ ;  /* 0x000000e119047227 */ /* 0x000fc800078e00ff */
[----:B------:R-:W-:-:S04]  /*5440*/  IMAD.HI.U32 R0, R25, R228, RZ ;  /* 0x000000e419007227 */ /* 0x000fc800078e00ff */
[----:B------:R-:W-:Y:S02]  /*5450*/  IMAD.MOV R3, RZ, RZ, -R3 ;  /* 0x000000ffff037224 */ /* 0x000fe400078e0a03 */
[C---:B------:R-:W-:Y:S02]  /*5460*/  IMAD R222, R27.reuse, R2, R222 ;  /* 0x000000021bde7224 */ /* 0x040fe400078e02de */
[----:B------:R-:W-:Y:S02]  /*5470*/  IMAD R214, R27, R5, R214 ;  /* 0x000000051bd67224 */ /* 0x000fe400078e02d6 */
[----:B------:R-:W-:-:S04]  /*5480*/  IMAD.HI.U32 R2, R25, R227, RZ ;  /* 0x000000e319027227 */ /* 0x000fc800078e00ff */
[----:B------:R-:W-:Y:S02]  /*5490*/  IMAD.MOV R4, RZ, RZ, -R4 ;  /* 0x000000ffff047224 */ /* 0x000fe400078e0a04 */
[----:B------:R-:W-:-:S04]  /*54a0*/  IMAD.HI.U32 R5, R25, R219, RZ ;  /* 0x000000db19057227 */ /* 0x000fc800078e00ff */
[----:B------:R-:W-:Y:S02]  /*54b0*/  IMAD.MOV R0, RZ, RZ, -R0 ;  /* 0x000000ffff007224 */ /* 0x000fe400078e0a00 */
        /* <DEDUP_REMOVED lines=8> */
[----:B------:R-:W-:Y:S01]  /*5540*/  IMAD.MOV R3, RZ, RZ, -R3 ;  /* 0x000000ffff037224 */ /* 0x000fe200078e0a03 */
[----:B------:R-:W-:Y:S01]  /*5550*/  IADD3 R0, -R0, RZ, RZ ;  /* 0x000000ff00007210 */ /* 0x000fe20007ffe1ff */
[C---:B------:R-:W-:Y:S02]  /*5560*/  IMAD R227, R27.reuse, R2, R227 ;  /* 0x000000021be37224 */ /* 0x040fe400078e02e3 */
[----:B------:R-:W-:Y:S02]  /*5570*/  IMAD R219, R27, R5, R219 ;  /* 0x000000051bdb7224 */ /* 0x000fe400078e02db */
[----:B------:R-:W-:-:S04]  /*5580*/  IMAD.HI.U32 R2, R25, R232, RZ ;  /* 0x000000e819027227 */ /* 0x000fc800078e00ff */
[----:B------:R-:W-:Y:S02]  /*5590*/  IMAD.MOV R4, RZ, RZ, -R4 ;  /* 0x000000ffff047224 */ /* 0x000fe400078e0a04 */
[----:B------:R-:W-:-:S04]  /*55a0*/  IMAD.HI.U32 R5, R25, R224, RZ ;  /* 0x000000e019057227 */ /* 0x000fc800078e00ff */
[----:B------:R-:W-:Y:S02]  /*55b0*/  IMAD R231, R27, R3, R231 ;  /* 0x000000031be77224 */ /* 0x000fe400078e02e7 */
[----:B------:R-:W-:-:S03]  /*55c0*/  IMAD.HI.U32 R3, R25, R236, RZ ;  /* 0x000000ec19037227 */ /* 0x000fc600078e00ff */
[----:B------:R-:W-:Y:S01]  /*55d0*/  STL [R1+0x1970], R231 ;  /* 0x001970e701007387 */ /* 0x000fe20000100800 */
[----:B------:R-:W-:Y:S02]  /*55e0*/  IMAD.MOV R2, RZ, RZ, -R2 ;  /* 0x000000ffff027224 */ /* 0x000fe400078e0a02 */
[----:B------:R-:W-:Y:S01]  /*55f0*/  IMAD R230, R27, R4, R230 ;  /* 0x000000041be67224 */ /* 0x000fe200078e02e6 */
[----:B------:R-:W-:Y:S01]  /*5600*/  STL [R1+0x1350], R10 ;  /* 0x0013500a01007387 */ /* 0x000fe20000100800 */
[----:B------:R-:W-:Y:S02]  /*5610*/  IMAD.MOV R5, RZ, RZ, -R5 ;  /* 0x000000ffff057224 */ /* 0x000fe400078e0a05 */
[----:B------:R-:W-:Y:S01]  /*5620*/  IMAD.HI.U32 R4, R25, R235, RZ ;  /* 0x000000eb19047227 */ /* 0x000fe200078e00ff */
[----:B------:R-:W-:Y:S03]  /*5630*/  STL [R1+0x134c], R8 ;  /* 0x00134c0801007387 */ /* 0x000fe60000100800 */
[----:B------:R-:W-:Y:S01]  /*5640*/  IMAD R233, R27, R0, R233 ;  /* 0x000000001be97224 */ /* 0x000fe200078e02e9 */
[----:B------:R-:W-:Y:S01]  /*5650*/  IADD3 R0, R13, 0xd9, RZ ;  /* 0x000000d90d007810 */ /* 0x000fe20007ffe0ff */
[----:B------:R-:W-:Y:S01]  /*5660*/  IMAD.MOV R3, RZ, RZ, -R3 ;  /* 0x000000ffff037224 */ /* 0x000fe200078e0a03 */
[----:B------:R1:W-:Y:S01]  /*5670*/  STL [R1+0x1348], R7 ;  /* 0x0013480701007387 */ /* 0x0003e20000100800 */
[----:B------:R-:W-:Y:S01]  /*5680*/  IMAD R232, R27, R2, R232 ;  /* 0x000000021be87224 */ /* 0x000fe200078e02e8 */
[----:B------:R-:W-:Y:S01]  /*5690*/  IADD3 R2, R13, 0xd8, RZ ;  /* 0x000000d80d027810 */ /* 0x000fe20007ffe0ff */
[----:B------:R-:W-:Y:S01]  /*56a0*/  IMAD R224, R27, R5, R224 ;  /* 0x000000051be07224 */ /* 0x000fe200078e02e0 */
[----:B------:R-:W-:Y:S01]  /*56b0*/  IABS R238, R0 ;  /* 0x0000000000ee7213 */ /* 0x000fe20000000000 */
[----:B------:R-:W-:Y:S01]  /*56c0*/  IMAD.MOV R4, RZ, RZ, -R4 ;  /* 0x000000ffff047224 */ /* 0x000fe200078e0a04 */
[----:B------:R-:W-:Y:S01]  /*56d0*/  IABS R237, R2 ;  /* 0x0000000200ed7213 */ /* 0x000fe20000000000 */
[----:B------:R-:W-:Y:S01]  /*56e0*/  IMAD.HI.U32 R5, R25, R229, RZ ;  /* 0x000000e519057227 */ /* 0x000fe200078e00ff */
[----:B------:R2:W-:Y:S01]  /*56f0*/  STL [R1+0x1340], R2 ;  /* 0x0013400201007387 */ /* 0x0005e20000100800 */
[----:B-1----:R-:W-:-:S02]  /*5700*/  IADD3 R7, R13, 0xda, RZ ;  /* 0x000000da0d077810 */ /* 0x002fc40007ffe0ff */
[----:B------:R-:W-:Y:S01]  /*5710*/  IMAD R236, R27, R3, R236 ;  /* 0x000000031bec7224 */ /* 0x000fe200078e02ec */
[----:B------:R-:W-:Y:S01]  /*5720*/  IADD3 R3, R13, 0xdc, RZ ;  /* 0x000000dc0d037810 */ /* 0x000fe20007ffe0ff */
[----:B------:R-:W-:Y:S01]  /*5730*/  IMAD R235, R27, R4, R235 ;  /* 0x000000041beb7224 */ /* 0x000fe200078e02eb */
[----:B------:R-:W-:Y:S01]  /*5740*/  IADD3 R4, R13, 0xdb, RZ ;  /* 0x000000db0d047810 */ /* 0x000fe20007ffe0ff */
[----:B------:R-:W-:Y:S01]  /*5750*/  IMAD.MOV R5, RZ, RZ, -R5 ;  /* 0x000000ffff057224 */ /* 0x000fe200078e0a05 */
[----:B------:R1:W-:Y:S01]  /*5760*/  STL [R1+0x1334], R0 ;  /* 0x0013340001007387 */ /* 0x0003e20000100800 */
[----:B------:R-:W-:Y:S01]  /*5770*/  IABS R241, R3 ;  /* 0x0000000300f17213 */ /* 0x000fe20000000000 */
[----:B--2---:R-:W-:Y:S01]  /*5780*/  IMAD.HI.U32 R2, R25, R237, RZ ;  /* 0x000000ed19027227 */ /* 0x004fe200078e00ff */
[----:B------:R-:W-:Y:S01]  /*5790*/  IABS R239, R7 ;  /* 0x0000000700ef7213 */ /* 0x000fe20000000000 */
[----:B------:R-:W-:Y:S01]  /*57a0*/  STL [R1+0x1328], R7 ;  /* 0x0013280701007387 */ /* 0x000fe20000100800 */
[----:B------:R-:W-:Y:S01]  /*57b0*/  IABS R240, R4 ;  /* 0x0000000400f07213 */ /* 0x000fe20000000000 */
[----:B------:R-:W-:-:S02]  /*57c0*/  IMAD R229, R27, R5, R229 ;  /* 0x000000051be57224 */ /* 0x000fc400078e02e5 */
[C---:B------:R-:W-:Y:S01]  /*57d0*/  IMAD.HI.U32 R5, R25.reuse, R234, RZ ;  /* 0x000000ea19057227 */ /* 0x040fe200078e00ff */
[----:B------:R-:W-:Y:S03]  /*57e0*/  STL [R1+0x131c], R4 ;  /* 0x00131c0401007387 */ /* 0x000fe60000100800 */
[----:B-1----:R-:W-:Y:S01]  /*57f0*/  IMAD.HI.U32 R0, R25, R238, RZ ;  /* 0x000000ee19007227 */ /* 0x002fe200078e00ff */
[----:B------:R1:W-:Y:S03]  /*5800*/  STL [R1+0x1310], R3 ;  /* 0x0013100301007387 */ /* 0x0003e60000100800 */
[----:B------:R-:W-:Y:S02]  /*5810*/  IMAD.MOV R0, RZ, RZ, -R0 ;  /* 0x000000ffff007224 */ /* 0x000fe400078e0a00 */
[----:B------:R-:W-:-:S02]  /*5820*/  IMAD.MOV R2, RZ, RZ, -R2 ;  /* 0x000000ffff027224 */ /* 0x000fc400078e0a02 */
[----:B------:R-:W-:Y:S02]  /*5830*/  IMAD.MOV R5, RZ, RZ, -R5 ;  /* 0x000000ffff057224 */ /* 0x000fe400078e0a05 */
[----:B------:R-:W-:Y:S01]  /*5840*/  IMAD R238, R27, R0, R238 ;  /* 0x000000001bee7224 */ /* 0x000fe200078e02ee */
[----:B------:R-:W-:Y:S01]  /*5850*/  IADD3 R0, R13, 0xdd, RZ ;  /* 0x000000dd0d007810 */ /* 0x000fe20007ffe0ff */
[----:B-1----:R-:W-:-:S03]  /*5860*/  IMAD.HI.U32 R3, R25, R241, RZ ;  /* 0x000000f119037227 */ /* 0x002fc600078e00ff */
[----:B------:R-:W-:Y:S01]  /*5870*/  IABS R242, R0 ;  /* 0x0000000000f27213 */ /* 0x000fe20000000000 */
[----:B------:R-:W-:Y:S01]  /*5880*/  IMAD.MOV R3, RZ, RZ, -R3 ;  /* 0x000000ffff037224 */ /* 0x000fe200078e0a03 */
[----:B------:R1:W-:Y:S01]  /*5890*/  STL [R1+0x1308], R0 ;  /* 0x0013080001007387 */ /* 0x0003e20000100800 */
[----:B------:R-:W-:Y:S01]  /*58a0*/  IMAD R237, R27, R2, R237 ;  /* 0x000000021bed7224 */ /* 0x000fe200078e02ed */
[----:B------:R-:W-:Y:S01]  /*58b0*/  IADD3 R2, R13, 0xde, RZ ;  /* 0x000000de0d027810 */ /* 0x000fe20007ffe0ff */
[----:B------:R-:W-:Y:S01]  /*58c0*/  IMAD R234, R27, R5, R234 ;  /* 0x000000051bea7224 */ /* 0x000fe200078e02ea */
[----:B------:R-:W-:Y:S01]  /*58d0*/  IADD3 R5, R13, 0xdf, RZ ;  /* 0x000000df0d057810 */ /* 0x000fe20007ffe0ff */
[----:B------:R-:W-:Y:S01]  /*58e0*/  IMAD R241, R27, R3, R241 ;  /* 0x000000031bf17224 */ /* 0x000fe200078e02f1 */
[----:B------:R-:W-:Y:S01]  /*58f0*/  IABS R243, R2 ;  /* 0x0000000200f37213 */ /* 0x000fe20000000000 */
[----:B------:R2:W-:Y:S01]  /*5900*/  STL [R1+0x1304], R2 ;  /* 0x0013040201007387 */ /* 0x0005e20000100800 */
[----:B------:R-:W-:-:S03]  /*5910*/  IMAD.HI.U32 R4, R25, R240, RZ ;  /* 0x000000f019047227 */ /* 0x000fc600078e00ff */
[----:B------:R-:W-:Y:S01]  /*5920*/  STL [R1+0x12fc], R5 ;  /* 0x0012fc0501007387 */ /* 0x000fe20000100800 */
[----:B-1----:R-:W-:-:S03]  /*5930*/  IMAD.HI.U32 R0, R25, R239, RZ ;  /* 0x000000ef19007227 */ /* 0x002fc600078e00ff */
[----:B------:R1:W-:Y:S01]  /*5940*/  STL [R1+0x196c], R241 ;  /* 0x00196cf101007387 */ /* 0x0003e20000100800 */
[----:B------:R-:W-:Y:S01]  /*5950*/  IMAD.MOV R0, RZ, RZ, -R0 ;  /* 0x000000ffff007224 */ /* 0x000fe200078e0a00 */
[----:B------:R-:W-:Y:S01]  /*5960*/  IABS R244, R5 ;  /* 0x0000000500f47213 */ /* 0x000fe20000000000 */
[----:B--2---:R-:W-:-:S04]  /*5970*/  IMAD.HI.U32 R2, R25, R242, RZ ;  /* 0x000000f219027227 */ /* 0x004fc800078e00ff */
[----:B------:R-:W-:Y:S02]  /*5980*/  IMAD R239, R27, R0, R239 ;  /* 0x000000001bef7224 */ /* 0x000fe400078e02ef */
[----:B------:R-:W-:Y:S01]  /*5990*/  IMAD.MOV R4, RZ, RZ, -R4 ;  /* 0x000000ffff047224 */ /* 0x000fe200078e0a04 */
[----:B-1----:R-:W2:Y:S01]  /*59a0*/  LDL R241, [R1+0x390] ;  /* 0x0003900001f17983 */ /* 0x002ea20000100800 */
[----:B------:R-:W-:-:S04]  /*59b0*/  IMAD.HI.U32 R0, R25, R243, RZ ;  /* 0x000000f319007227 */ /* 0x000fc800078e00ff */
[----:B------:R-:W-:Y:S01]  /*59c0*/  IMAD.MOV R2, RZ, RZ, -R2 ;  /* 0x000000ffff027224 */ /* 0x000fe200078e0a02 */
[----:B------:R-:W-:Y:S01]  /*59d0*/  IADD3 R0, -R0, RZ, RZ ;  /* 0x000000ff00007210 */ /* 0x000fe20007ffe1ff */
[C---:B------:R-:W-:Y:S02]  /*59e0*/  IMAD R240, R27.reuse, R4, R240 ;  /* 0x000000041bf07224 */ /* 0x040fe400078e02f0 */
[C---:B------:R-:W-:Y:S02]  /*59f0*/  IMAD R242, R27.reuse, R2, R242 ;  /* 0x000000021bf27224 */ /* 0x040fe400078e02f2 */
[----:B------:R-:W-:Y:S02]  /*5a00*/  IMAD R243, R27, R0, R243 ;  /* 0x000000001bf37224 */ /* 0x000fe400078e02f3 */
[----:B------:R-:W-:Y:S01]  /*5a10*/  IMAD.HI.U32 R0, R25, R244, RZ ;  /* 0x000000f419007227 */ /* 0x000fe200078e00ff */
[----:B------:R-:W1:Y:S03]  /*5a20*/  S2R R10, SR_TID.X ;  /* 0x00000000000a7919 */ /* 0x000e660000002100 */
[----:B------:R-:W-:-:S04]  /*5a30*/  IMAD.MOV R0, RZ, RZ, -R0 ;  /* 0x000000ffff007224 */ /* 0x000fc800078e0a00 */
[----:B------:R-:W-:Y:S01]  /*5a40*/  IMAD R244, R27, R0, R244 ;  /* 0x000000001bf47224 */ /* 0x000fe200078e02f4 */
[----:B-1----:R-:W-:Y:S02]  /*5a50*/  LOP3.LUT R11, R10, 0x7f, RZ, 0xc0, !PT ;  /* 0x0000007f0a0b7812 */ /* 0x002fe400078ec0ff */
[C---:B--2---:R-:W-:Y:S02]  /*5a60*/  IADD3 R5, R241.reuse, 0xe0, RZ ;  /* 0x000000e0f1057810 */ /* 0x044fe40007ffe0ff */
[C---:B------:R-:W-:Y:S02]  /*5a70*/  IADD3 R4, R241.reuse, 0xe1, RZ ;  /* 0x000000e1f1047810 */ /* 0x040fe40007ffe0ff */
[C---:B------:R-:W-:Y:S02]  /*5a80*/  IADD3 R3, R241.reuse, 0xe2, RZ ;  /* 0x000000e2f1037810 */ /* 0x040fe40007ffe0ff */
[----:B------:R-:W-:Y:S01]  /*5a90*/  IABS R245, R5 ;  /* 0x0000000500f57213 */ /* 0x000fe20000000000 */
[----:B------:R-:W-:Y:S01]  /*5aa0*/  STL [R1+0x12ec], R5 ;  /* 0x0012ec0501007387 */ /* 0x000fe20000100800 */
[----:B------:R-:W-:-:S02]  /*5ab0*/  IADD3 R2, R241, 0xe3, RZ ;  /* 0x000000e3f1027810 */ /* 0x000fc40007ffe0ff */
[----:B------:R-:W-:Y:S01]  /*5ac0*/  IABS R246, R4 ;  /* 0x0000000400f67213 */ /* 0x000fe20000000000 */
[----:B------:R1:W-:Y:S01]  /*5ad0*/  STL [R1+0x12e8], R4 ;  /* 0x0012e80401007387 */ /* 0x0003e20000100800 */
[----:B------:R-:W-:Y:S02]  /*5ae0*/  IABS R247, R3 ;  /* 0x0000000300f77213 */ /* 0x000fe40000000000 */
[----:B------:R-:W-:Y:S01]  /*5af0*/  IABS R248, R2 ;  /* 0x0000000200f87213 */ /* 0x000fe20000000000 */
[----:B------:R2:W-:Y:S01]  /*5b00*/  STL [R1+0x12e4], R3 ;  /* 0x0012e40301007387 */ /* 0x0005e20000100800 */
[----:B-1----:R-:W-:-:S03]  /*5b10*/  IMAD.HI.U32 R4, R25, R245, RZ ;  /* 0x000000f519047227 */ /* 0x002fc600078e00ff */
[----:B------:R1:W-:Y:S01]  /*5b20*/  STL [R1+0x12d8], R2 ;  /* 0x0012d80201007387 */ /* 0x0003e20000100800 */
[----:B------:R-:W-:Y:S01]  /*5b30*/  IADD3 R5, R241, 0xe4, RZ ;  /* 0x000000e4f1057810 */ /* 0x000fe20007ffe0ff */
[----:B--2---:R-:W-:-:S04]  /*5b40*/  IMAD.HI.U32 R3, R25, R246, RZ ;  /* 0x000000f619037227 */ /* 0x004fc800078e00ff */
[----:B------:R-:W-:Y:S02]  /*5b50*/  IMAD.MOV R4, RZ, RZ, -R4 ;  /* 0x000000ffff047224 */ /* 0x000fe400078e0a04 */
[----:B-1----:R-:W-:Y:S01]  /*5b60*/  IMAD.HI.U32 R2, R25, R247, RZ ;  /* 0x000000f719027227 */ /* 0x002fe200078e00ff */
[----:B------:R1:W-:Y:S03]  /*5b70*/  STL [R1+0x12c8], R5 ;  /* 0x0012c80501007387 */ /* 0x0003e60000100800 */
[----:B------:R-:W-:Y:S02]  /*5b80*/  IMAD.MOV R3, RZ, RZ, -R3 ;  /* 0x000000ffff037224 */ /* 0x000fe400078e0a03 */
[----:B------:R-:W-:Y:S02]  /*5b90*/  IMAD.MOV R2, RZ, RZ, -R2 ;  /* 0x000000ffff027224 */ /* 0x000fe400078e0a02 */
[----:B------:R-:W-:Y:S01]  /*5ba0*/  IMAD R245, R27, R4, R245 ;  /* 0x000000041bf57224 */ /* 0x000fe200078e02f5 */
[----:B------:R-:W-:Y:S01]  /*5bb0*/  IADD3 R4, R241, 0xe5, RZ ;  /* 0x000000e5f1047810 */ /* 0x000fe20007ffe0ff */
[----:B------:R-:W-:Y:S01]  /*5bc0*/  IMAD.HI.U32 R0, R25, R248, RZ ;  /* 0x000000f819007227 */ /* 0x000fe200078e00ff */
[----:B------:R-:W-:-:S02]  /*5bd0*/  IABS R249, R5 ;  /* 0x0000000500f97213 */ /* 0x000fc40000000000 */
[----:B-1----:R-:W-:Y:S01]  /*5be0*/  IADD3 R5, R241, 0xe6, RZ ;  /* 0x000000e6f1057810 */ /* 0x002fe20007ffe0ff */
[----:B------:R-:W-:Y:S01]  /*5bf0*/  IMAD R246, R27, R3, R246 ;  /* 0x000000031bf67224 */ /* 0x000fe200078e02f6 */
[----:B------:R-:W-:Y:S01]  /*5c00*/  IADD3 R3, R241, 0xe7, RZ ;  /* 0x000000e7f1037810 */ /* 0x000fe20007ffe0ff */
[----:B------:R-:W-:Y:S01]  /*5c10*/  IMAD R247, R27, R2, R247 ;  /* 0x000000021bf77224 */ /* 0x000fe200078e02f7 */
[----:B------:R-:W-:Y:S01]  /*5c20*/  IADD3 R2, R241, 0xe8, RZ ;  /* 0x000000e8f1027810 */ /* 0x000fe20007ffe0ff */
[----:B------:R-:W-:Y:S01]  /*5c30*/  IMAD.MOV R0, RZ, RZ, -R0 ;  /* 0x000000ffff007224 */ /* 0x000fe200078e0a00 */
[----:B------:R1:W-:Y:S01]  /*5c40*/  STL [R1+0x12c0], R4 ;  /* 0x0012c00401007387 */ /* 0x0003e20000100800 */
[----:B------:R-:W-:-:S03]  /*5c50*/  IABS R250, R4 ;  /* 0x0000000400fa7213 */ /* 0x000fc60000000000 */
[----:B------:R-:W-:Y:S01]  /*5c60*/  STL [R1+0x12b4], R5 ;  /* 0x0012b40501007387 */ /* 0x000fe20000100800 */
[----:B------:R-:W-:Y:S01]  /*5c70*/  IMAD R248, R27, R0, R248 ;  /* 0x000000001bf87224 */ /* 0x000fe200078e02f8 */
[----:B------:R-:W-:Y:S02]  /*5c80*/  IABS R0, R3 ;  /* 0x0000000300007213 */ /* 0x000fe40000000000 */
[----:B------:R2:W-:Y:S01]  /*5c90*/  STL [R1+0x12a8], R3 ;  /* 0x0012a80301007387 */ /* 0x0005e20000100800 */
[----:B-1----:R-:W-:-:S03]  /*5ca0*/  IMAD.HI.U32 R4, R25, R249, RZ ;  /* 0x000000f919047227 */ /* 0x002fc600078e00ff */
[----:B------:R1:W-:Y:S01]  /*5cb0*/  STL [R1+0x1298], R2 ;  /* 0x0012980201007387 */ /* 0x0003e20000100800 */
[----:B------:R-:W-:Y:S01]  /*5cc0*/  IMAD.MOV R4, RZ, RZ, -R4 ;  /* 0x000000ffff047224 */ /* 0x000fe200078e0a04 */
[----:B------:R-:W-:Y:S01]  /*5cd0*/  IABS R251, R5 ;  /* 0x0000000500fb7213 */ /* 0x000fe20000000000 */
[----:B--2---:R-:W-:Y:S01]  /*5ce0*/  IMAD.HI.U32 R3, R25, R250, RZ ;  /* 0x000000fa19037227 */ /* 0x004fe200078e00ff */
[----:B-1----:R-:W-:-:S03]  /*5cf0*/  IABS R2, R2 ;  /* 0x0000000200027213 */ /* 0x002fc60000000000 */
[----:B------:R-:W-:Y:S01]  /*5d00*/  IMAD R249, R27, R4, R249 ;  /* 0x000000041bf97224 */ /* 0x000fe200078e02f9 */
[----:B------:R-:W-:Y:S01]  /*5d10*/  IADD3 R8, R241, 0xe9, RZ ;  /* 0x000000e9f1087810 */ /* 0x000fe20007ffe0ff */
[----:B------:R-:W-:Y:S02]  /*5d20*/  IMAD.MOV R3, RZ, RZ, -R3 ;  /* 0x000000ffff037224 */ /* 0x000fe400078e0a03 */
[C---:B------:R-:W-:Y:S01]  /*5d30*/  IMAD.HI.U32 R4, R25.reuse, R2, RZ ;  /* 0x0000000219047227 */ /* 0x040fe200078e00ff */
[----:B------:R-:W-:Y:S03]  /*5d40*/  STL [R1+0x1968], R249 ;  /* 0x001968f901007387 */ /* 0x000fe60000100800 */
[----:B------:R-:W-:Y:S01]  /*5d50*/  IMAD.HI.U32 R5, R25, R0, RZ ;  /* 0x0000000019057227 */ /* 0x000fe200078e00ff */
[----:B------:R1:W-:Y:S01]  /*5d60*/  STL [R1+0x128c], R8 ;  /* 0x00128c0801007387 */ /* 0x0003e20000100800 */
[----:B------:R-:W-:-:S02]  /*5d70*/  IADD3 R4, -R4, RZ, RZ ;  /* 0x000000ff04047210 */ /* 0x000fc40007ffe1ff */
[----:B------:R-:W-:-:S04]  /*5d80*/  IMAD.HI.U32 R7, R25, R251, RZ ;  /* 0x000000fb19077227 */ /* 0x000fc800078e00ff */
[----:B------:R-:W-:Y:S01]  /*5d90*/  IMAD R250, R27, R3, R250 ;  /* 0x000000031bfa7224 */ /* 0x000fe200078e02fa */
[----:B------:R-:W-:Y:S01]  /*5da0*/  IABS R3, R8 ;  /* 0x0000000800037213 */ /* 0x000fe20000000000 */
[----:B------:R-:W-:Y:S01]  /*5db0*/  IMAD.MOV R5, RZ, RZ, -R5 ;  /* 0x000000ffff057224 */ /* 0x000fe200078e0a05 */
[----:B-1----:R-:W-:Y:S01]  /*5dc0*/  IADD3 R8, R241, 0xea, RZ ;  /* 0x000000eaf1087810 */ /* 0x002fe20007ffe0ff */
[----:B------:R-:W-:Y:S02]  /*5dd0*/  IMAD.MOV R7, RZ, RZ, -R7 ;  /* 0x000000ffff077224 */ /* 0x000fe400078e0a07 */
[----:B------:R-:W-:Y:S01]  /*5de0*/  IMAD R0, R27, R5, R0 ;  /* 0x000000051b007224 */ /* 0x000fe200078e0200 */
[----:B------:R-:W-:Y:S01]  /*5df0*/  IADD3 R5, R241, 0xeb, RZ ;  /* 0x000000ebf1057810 */ /* 0x000fe20007ffe0ff */
[C---:B------:R-:W-:Y:S01]  /*5e00*/  IMAD R2, R27.reuse, R4, R2 ;  /* 0x000000041b027224 */ /* 0x040fe200078e0202 */
[----:B------:R1:W-:Y:S01]  /*5e10*/  STL [R1+0x1288], R8 ;  /* 0x0012880801007387 */ /* 0x0003e20000100800 */
[----:B------:R-:W-:Y:S01]  /*5e20*/  IABS R4, R8 ;  /* 0x0000000800047213 */ /* 0x000fe20000000000 */
[----:B------:R-:W-:-:S02]  /*5e30*/  IMAD R251, R27, R7, R251 ;  /* 0x000000071bfb7224 */ /* 0x000fc400078e02fb */
[----:B------:R-:W-:Y:S01]  /*5e40*/  IMAD R7, R6, 0x80, R11 ;  /* 0x0000008006077824 */ /* 0x000fe200078e020b */
[----:B------:R-:W-:Y:S01]  /*5e50*/  STL [R1+0x1284], R5 ;  /* 0x0012840501007387 */ /* 0x000fe20000100800 */
[----:B-1----:R-:W-:-:S05]  /*5e60*/  IADD3 R8, R241, 0xec, RZ ;  /* 0x000000ecf1087810 */ /* 0x002fca0007ffe0ff */
[----:B------:R-:W-:Y:S04]  /*5e70*/  STL [R1+0x1280], R8 ;  /* 0x0012800801007387 */ /* 0x000fe80000100800 */
[----:B------:R1:W-:Y:S02]  /*5e80*/  STL [R1+0x1228], R7 ;  /* 0x0012280701007387 */ /* 0x0003e40000100800 */
[----:B-1----:R-:W-:-:S05]  /*5e90*/  IABS R7, R7 ;  /* 0x0000000700077213 */ /* 0x002fca0000000000 */
[----:B------:R-:W-:-:S04]  /*5ea0*/  IMAD.HI.U32 R9, R9, R7, RZ ;  /* 0x0000000709097227 */ /* 0x000fc800078e00ff */
[----:B------:R-:W-:Y:S01]  /*5eb0*/  IMAD.MOV R9, RZ, RZ, -R9 ;  /* 0x000000ffff097224 */ /* 0x000fe200078e0a09 */
[----:B------:R-:W-:-:S03]  /*5ec0*/  IABS R6, R8 ;  /* 0x0000000800067213 */ /* 0x000fc60000000000 */
[----:B------:R-:W-:Y:S01]  /*5ed0*/  IMAD R7, R12, R9, R7 ;  /* 0x000000090c077224 */ /* 0x000fe200078e0207 */
[----:B------:R-:W-:Y:S01]  /*5ee0*/  IABS R5, R5 ;  /* 0x0000000500057213 */ /* 0x000fe20000000000 */
[----:B------:R-:W-:-:S03]  /*5ef0*/  IMAD.HI.U32 R8, R25, R4, RZ ;  /* 0x0000000419087227 */ /* 0x000fc600078e00ff */
[----:B------:R-:W-:Y:S01]  /*5f00*/  ISETP.GT.U32.AND P0, PT, R12, R7, PT ;  /* 0x000000070c00720c */ /* 0x000fe20003f04070 */
[----:B------:R-:W-:Y:S01]  /*5f10*/  IMAD.HI.U32 R10, R25, R3, RZ ;  /* 0x00000003190a7227 */ /* 0x000fe200078e00ff */
[----:B------:R-:W-:-:S03]  /*5f20*/  IADD3 R13, R241, 0xed, RZ ;  /* 0x000000edf10d7810 */ /* 0x000fc60007ffe0ff */
[----:B------:R-:W-:Y:S02]  /*5f30*/  IMAD.MOV R8, RZ, RZ, -R8 ;  /* 0x000000ffff087224 */ /* 0x000fe400078e0a08 */
[----:B------:R-:W-:Y:S02]  /*5f40*/  IMAD.MOV R10, RZ, RZ, -R10 ;  /* 0x000000ffff0a7224 */ /* 0x000fe400078e0a0a */
[----:B------:R-:W-:Y:S01]  /*5f50*/  IMAD.HI.U32 R11, R25, R5, RZ ;  /* 0x00000005190b7227 */ /* 0x000fe200078e00ff */
[----:B------:R1:W-:Y:S03]  /*5f60*/  STL [R1+0x127c], R13 ;  /* 0x00127c0d01007387 */ /* 0x0003e60000100800 */
[C---:B------:R-:W-:Y:S01]  /*5f70*/  IMAD R4, R27.reuse, R8, R4 ;  /* 0x000000081b047224 */ /* 0x040fe200078e0204 */
[----:B------:R-:W-:Y:S01]  /*5f80*/  IABS R8, R13 ;  /* 0x0000000d00087213 */ /* 0x000fe20000000000 */
[----:B------:R-:W-:-:S02]  /*5f90*/  IMAD R3, R27, R10, R3 ;  /* 0x0000000a1b037224 */ /* 0x000fc400078e0203 */
[----:B------:R-:W-:Y:S01]  /*5fa0*/  IMAD.HI.U32 R10, R25, R6, RZ ;  /* 0x00000006190a7227 */ /* 0x000fe200078e00ff */
[----:B-1----:R-:W-:-:S03]  /*5fb0*/  IADD3 R13, R241, 0xee, RZ ;  /* 0x000000eef10d7810 */ /* 0x002fc60007ffe0ff */
[----:B------:R-:W-:Y:S01]  /*5fc0*/  IMAD.MOV R11, RZ, RZ, -R11 ;  /* 0x000000ffff0b7224 */ /* 0x000fe200078e0a0b */
[----:B------:R-:W-:Y:S01]  /*5fd0*/  IADD3 R15, R241, 0xef, RZ ;  /* 0x000000eff10f7810 */ /* 0x000fe20007ffe0ff */
[----:B------:R-:W-:Y:S01]  /*5fe0*/  IMAD.MOV R10, RZ, RZ, -R10 ;  /* 0x000000ffff0a7224 */ /* 0x000fe200078e0a0a */
[----:B------:R-:W-:Y:S01]  /*5ff0*/  IABS R9, R13 ;  /* 0x0000000d00097213 */ /* 0x000fe20000000000 */
[----:B------:R-:W-:Y:S01]  /*6000*/  IMAD R5, R27, R11, R5 ;  /* 0x0000000b1b057224 */ /* 0x000fe200078e0205 */
[----:B------:R1:W-:Y:S01]  /*6010*/  STL [R1+0x1278], R13 ;  /* 0x0012780d01007387 */ /* 0x0003e20000100800 */
[----:B------:R-:W-:Y:S01]  /*6020*/  @!P0 IMAD.IADD R7, R7, 0x1, -R12 ;  /* 0x0000000107078824 */ /* 0x000fe200078e0a0c */
[----:B------:R-:W-:Y:S01]  /*6030*/  IADD3 R11, R241, 0xf0, RZ ;  /* 0x000000f0f10b7810 */ /* 0x000fe20007ffe0ff */
[----:B------:R-:W-:Y:S01]  /*6040*/  IMAD R6, R27, R10, R6 ;  /* 0x0000000a1b067224 */ /* 0x000fe200078e0206 */
[----:B------:R2:W-:Y:S01]  /*6050*/  STL [R1+0x1274], R15 ;  /* 0x0012740f01007387 */ /* 0x0005e20000100800 */
[----:B------:R-:W-:-:S02]  /*6060*/  IABS R10, R15 ;  /* 0x0000000f000a7213 */ /* 0x000fc40000000000 */
[----:B------:R-:W-:Y:S01]  /*6070*/  ISETP.GT.U32.AND P0, PT, R12, R7, PT ;  /* 0x000000070c00720c */ /* 0x000fe20003f04070 */
[----:B-1----:R-:W-:Y:S01]  /*6080*/  IMAD.HI.U32 R13, R25, R8, RZ ;  /* 0x00000008190d7227 */ /* 0x002fe200078e00ff */
[----:B------:R1:W-:Y:S03]  /*6090*/  STL [R1+0x1270], R11 ;  /* 0x0012700b01007387 */ /* 0x0003e60000100800 */
[----:B------:R-:W-:Y:S01]  /*60a0*/  IMAD.MOV R13, RZ, RZ, -R13 ;  /* 0x000000ffff0d7224 */ /* 0x000fe200078e0a0d */
[----:B--2---:R-:W-:Y:S01]  /*60b0*/  IADD3 R15, R241, 0xf1, RZ ;  /* 0x000000f1f10f7810 */ /* 0x004fe20007ffe0ff */
[----:B------:R-:W-:Y:S01]  /*60c0*/  IMAD.HI.U32 R22, R25, R9, RZ ;  /* 0x0000000919167227 */ /* 0x000fe200078e00ff */
[----:B-1----:R-:W-:-:S03]  /*60d0*/  IABS R11, R11 ;  /* 0x0000000b000b7213 */ /* 0x002fc60000000000 */
[----:B------:R-:W-:Y:S01]  /*60e0*/  IMAD R8, R27, R13, R8 ;  /* 0x0000000d1b087224 */ /* 0x000fe200078e0208 */
[----:B------:R1:W-:Y:S01]  /*60f0*/  STL [R1+0x126c], R15 ;  /* 0x00126c0f01007387 */ /* 0x0003e20000100800 */
[----:B------:R-:W-:Y:S01]  /*6100*/  IABS R13, R15 ;  /* 0x0000000f000d7213 */ /* 0x000fe20000000000 */
[----:B------:R-:W-:Y:S02]  /*6110*/  IMAD.MOV R22, RZ, RZ, -R22 ;  /* 0x000000ffff167224 */ /* 0x000fe400078e0a16 */
[----:B------:R-:W-:Y:S01]  /*6120*/  @!P0 IMAD.IADD R7, R7, 0x1, -R12 ;  /* 0x0000000107078824 */ /* 0x000fe200078e0a0c */
[----:B------:R-:W2:Y:S01]  /*6130*/  LDL R249, [R1+0x1294] ;  /* 0x0012940001f97983 */ /* 0x000ea20000100800 */
[----:B------:R-:W-:-:S03]  /*6140*/  IMAD.HI.U32 R21, R25, R10, RZ ;  /* 0x0000000a19157227 */ /* 0x000fc600078e00ff */
[----:B------:R-:W3:Y:S01]  /*6150*/  LDL R231, [R1+0x1290] ;  /* 0x0012900001e77983 */ /* 0x000ee20000100800 */
[----:B-1----:R-:W-:-:S04]  /*6160*/  IMAD.HI.U32 R15, R25, R11, RZ ;  /* 0x0000000b190f7227 */ /* 0x002fc800078e00ff */
[----:B------:R-:W-:Y:S02]  /*6170*/  IMAD.MOV R15, RZ, RZ, -R15 ;  /* 0x000000ffff0f7224 */ /* 0x000fe400078e0a0f */
[C---:B------:R-:W-:Y:S02]  /*6180*/  IMAD R9, R27.reuse, R22, R9 ;  /* 0x000000161b097224 */ /* 0x040fe400078e0209 */
[----:B------:R-:W-:Y:S01]  /*6190*/  IMAD R11, R27, R15, R11 ;  /* 0x0000000f1b0b7224 */ /* 0x000fe200078e020b */
[----:B------:R-:W4:Y:S01]  /*61a0*/  LDL R22, [R1+0x122c] ;  /* 0x00122c0001167983 */ /* 0x000f220000100800 */
[----:B------:R-:W-:-:S03]  /*61b0*/  IADD3 R21, -R21, RZ, RZ ;  /* 0x000000ff15157210 */ /* 0x000fc60007ffe1ff */
[----:B------:R-:W3:Y:S04]  /*61c0*/  LDL R15, [R1+0x1230] ;  /* 0x00123000010f7983 */ /* 0x000ee80000100800 */
[----:B------:R1:W-:Y:S01]  /*61d0*/  STL [R1+0x1964], R7 ;  /* 0x0019640701007387 */ /* 0x0003e20000100800 */
[----:B------:R-:W-:Y:S02]  /*61e0*/  IMAD R10, R27, R21, R10 ;  /* 0x000000151b0a7224 */ /* 0x000fe400078e020a */
[----:B------:R-:W-:Y:S01]  /*61f0*/  IMAD.HI.U32 R21, R25, R13, RZ ;  /* 0x0000000d19157227 */ /* 0x000fe200078e00ff */
[----:B-1----:R-:W3:Y:S03]  /*6200*/  LDL R7, [R1+0x1234] ;  /* 0x0012340001077983 */ /* 0x002ee60000100800 */
[----:B------:R-:W-:-:S04]  /*6210*/  IMAD.MOV R21, RZ, RZ, -R21 ;  /* 0x000000ffff157224 */ /* 0x000fc800078e0a15 */
[C---:B------:R-:W-:Y:S02]  /*6220*/  IMAD R12, R27.reuse, R21, R13 ;  /* 0x000000151b0c7224 */ /* 0x040fe400078e020d */
[----:B------:R-:W4:Y:S01]  /*6230*/  LDL R21, [R1+0x1624] ;  /* 0x0016240001157983 */ /* 0x000f220000100800 */
[C---:B------:R-:W-:Y:S02]  /*6240*/  ISETP.GT.U32.AND P1, PT, R27.reuse, R252, PT ;  /* 0x000000fc1b00720c */ /* 0x040fe40003f24070 */
[C---:B------:R-:W-:Y:S02]  /*6250*/  ISETP.GT.U32.AND P4, PT, R27.reuse, R16, PT ;  /* 0x000000101b00720c */ /* 0x040fe40003f84070 */
[C---:B------:R-:W-:Y:S02]  /*6260*/  ISETP.GT.U32.AND P5, PT, R27.reuse, R18, PT ;  /* 0x000000121b00720c */ /* 0x040fe40003fa4070 */
[C---:B------:R-:W-:Y:S02]  /*6270*/  ISETP.GT.U32.AND P6, PT, R27.reuse, R20, PT ;  /* 0x000000141b00720c */ /* 0x040fe40003fc4070 */
[----:B------:R-:W-:-:S05]  /*6280*/  ISETP.GT.U32.AND P2, PT, R27, R19, PT ;  /* 0x000000131b00720c */ /* 0x000fca0003f44070 */
[--C-:B------:R-:W-:Y:S02]  /*6290*/  @!P1 IMAD.IADD R252, R252, 0x1, -R27.reuse ;  /* 0x00000001fcfc9824 */ /* 0x100fe400078e0a1b */
[--C-:B------:R-:W-:Y:S02]  /*62a0*/  @!P4 IMAD.IADD R16, R16, 0x1, -R27.reuse ;  /* 0x000000011010c824 */ /* 0x100fe400078e0a1b */
[--C-:B------:R-:W-:Y:S01]  /*62b0*/  @!P5 IMAD.IADD R18, R18, 0x1, -R27.reuse ;  /* 0x000000011212d824 */ /* 0x100fe200078e0a1b */
[C---:B------:R-:W-:Y:S01]  /*62c0*/  ISETP.GT.U32.AND P0, PT, R27.reuse, R252, PT ;  /* 0x000000fc1b00720c */ /* 0x040fe20003f04070 */
[--C-:B------:R-:W-:Y:S01]  /*62d0*/  @!P6 IMAD.IADD R20, R20, 0x1, -R27.reuse ;  /* 0x000000011414e824 */ /* 0x100fe200078e0a1b */
[C---:B------:R-:W-:Y:S02]  /*62e0*/  ISETP.GT.U32.AND P5, PT, R27.reuse, R16, PT ;  /* 0x000000101b00720c */ /* 0x040fe40003fa4070 */
[----:B------:R-:W-:Y:S01]  /*62f0*/  ISETP.GT.U32.AND P3, PT, R27, R26, PT ;  /* 0x0000001a1b00720c */ /* 0x000fe20003f64070 */
[----:B------:R-:W-:Y:S01]  /*6300*/  @!P2 IMAD.IADD R19, R19, 0x1, -R27 ;  /* 0x000000011313a824 */ /* 0x000fe200078e0a1b */
[----:B------:R-:W-:-:S02]  /*6310*/  ISETP.GT.U32.AND P2, PT, R27, R20, PT ;  /* 0x000000141b00720c */ /* 0x000fc40003f44070 */
[----:B------:R-:W-:-:S05]  /*6320*/  ISETP.GT.U32.AND P1, PT, R27, R17, PT ;  /* 0x000000111b00720c */ /* 0x000fca0003f24070 */
[----:B------:R-:W-:Y:S02]  /*6330*/  @!P0 IADD3 R252, R252, -R27, RZ ;  /* 0x8000001bfcfc8210 */ /* 0x000fe40007ffe0ff */
[--C-:B------:R-:W-:Y:S01]  /*6340*/  @!P5 IMAD.IADD R16, R16, 0x1, -R27.reuse ;  /* 0x000000011010d824 */ /* 0x100fe200078e0a1b */
[----:B------:R-:W-:Y:S01]  /*6350*/  ISETP.GT.U32.AND P0, PT, R27, R18, PT ;  /* 0x000000121b00720c */ /* 0x000fe20003f04070 */
[--C-:B------:R-:W-:Y:S01]  /*6360*/  @!P3 IMAD.IADD R26, R26, 0x1, -R27.reuse ;  /* 0x000000011a1ab824 */ /* 0x100fe200078e0a1b */
[C---:B------:R-:W-:Y:S01]  /*6370*/  ISETP.GE.AND P3, PT, R241.reuse, RZ, PT ;  /* 0x000000fff100720c */ /* 0x040fe20003f66270 */
[--C-:B------:R-:W-:Y:S01]  /*6380*/  @!P2 IMAD.IADD R20, R20, 0x1, -R27.reuse ;  /* 0x000000011414a824 */ /* 0x100fe200078e0a1b */
[----:B------:R-:W-:Y:S01]  /*6390*/  IADD3 R13, R241, 0xf2, RZ ;  /* 0x000000f2f10d7810 */ /* 0x000fe20007ffe0ff */
[----:B------:R-:W-:Y:S01]  /*63a0*/  @!P1 IMAD.IADD R17, R17, 0x1, -R27 ;  /* 0x0000000111119824 */ /* 0x000fe200078e0a1b */
[----:B------:R-:W-:-:S03]  /*63b0*/  ISETP.GT.U32.AND P2, PT, R27, R28, PT ;  /* 0x0000001c1b00720c */ /* 0x000fc60003f44070 */
[----:B------:R-:W-:Y:S01]  /*63c0*/  STL [R1+0x1268], R13 ;  /* 0x0012680d01007387 */ /* 0x000fe20000100800 */
[C---:B------:R-:W-:Y:S02]  /*63d0*/  ISETP.GT.U32.AND P1, PT, R27.reuse, R19, PT ;  /* 0x000000131b00720c */ /* 0x040fe40003f24070 */
[C---:B------:R-:W-:Y:S01]  /*63e0*/  ISETP.GT.U32.AND P4, PT, R27.reuse, R17, PT ;  /* 0x000000111b00720c */ /* 0x040fe20003f84070 */
[----:B------:R-:W-:Y:S01]  /*63f0*/  @!P0 IMAD.IADD R18, R18, 0x1, -R27 ;  /* 0x0000000112128824 */ /* 0x000fe200078e0a1b */
[----:B------:R-:W-:Y:S01]  /*6400*/  ISETP.GT.U32.AND P0, PT, R27, R30, PT ;  /* 0x0000001e1b00720c */ /* 0x000fe20003f04070 */
[----:B------:R-:W-:-:S04]  /*6410*/  @!P3 IMAD.MOV R252, RZ, RZ, -R252 ;  /* 0x000000fffffcb224 */ /* 0x000fc800078e0afc */
[----:B------:R-:W-:-:S04]  /*6420*/  @!P2 IADD3 R28, R28, -R27, RZ ;  /* 0x8000001b1c1ca210 */ /* 0x000fc80007ffe0ff */
[--C-:B------:R-:W-:Y:S01]  /*6430*/  @!P1 IMAD.IADD R19, R19, 0x1, -R27.reuse ;  /* 0x0000000113139824 */ /* 0x100fe200078e0a1b */
[----:B------:R-:W-:Y:S01]  /*6440*/  ISETP.GT.U32.AND P1, PT, R27, R29, PT ;  /* 0x0000001d1b00720c */ /* 0x000fe20003f24070 */
[--C-:B------:R-:W-:Y:S01]  /*6450*/  @!P4 IMAD.IADD R17, R17, 0x1, -R27.reuse ;  /* 0x000000011111c824 */ /* 0x100fe200078e0a1b */
[----:B------:R-:W-:Y:S01]  /*6460*/  ISETP.GT.U32.AND P4, PT, R27, R31, PT ;  /* 0x0000001f1b00720c */ /* 0x000fe20003f84070 */
[----:B------:R-:W-:-:S10]  /*6470*/  @!P0 IMAD.IADD R30, R30, 0x1, -R27 ;  /* 0x000000011e1e8824 */ /* 0x000fd400078e0a1b */
[--C-:B------:R-:W-:Y:S02]  /*6480*/  @!P1 IMAD.IADD R29, R29, 0x1, -R27.reuse ;  /* 0x000000011d1d9824 */ /* 0x100fe400078e0a1b */
[----:B------:R-:W-:Y:S01]  /*6490*/  @!P4 IMAD.IADD R31, R31, 0x1, -R27 ;  /* 0x000000011f1fc824 */ /* 0x000fe200078e0a1b */
[----:B--2---:R-:W-:Y:S02]  /*64a0*/  ISETP.GE.AND P0, PT, R249, RZ, PT ;  /* 0x000000fff900720c */ /* 0x004fe40003f06270 */
[----:B---3--:R-:W-:Y:S01]  /*64b0*/  ISETP.GE.AND P5, PT, R7, RZ, PT ;  /* 0x000000ff0700720c */ /* 0x008fe20003fa6270 */
[----:B------:R-:W-:Y:S02]  /*64c0*/  IMAD.MOV.U32 R7, RZ, RZ, R20 ;  /* 0x000000ffff077224 */ /* 0x000fe400078e0014 */
[----:B------:R-:W2:Y:S01]  /*64d0*/  LDL R20, [R1+0x12a0] ;  /* 0x0012a00001147983 */ /* 0x000ea20000100800 */
[----:B----4-:R-:W-:-:S03]  /*64e0*/  ISETP.GE.AND P3, PT, R21, RZ, PT ;  /* 0x000000ff1500720c */ /* 0x010fc60003f66270 */
[----:B------:R-:W3:Y:S06]  /*64f0*/  LDL R21, [R1+0x129c] ;  /* 0x00129c0001157983 */ /* 0x000eec0000100800 */
[----:B------:R-:W-:-:S05]  /*6500*/  @!P5 IMAD.MOV R7, RZ, RZ, -R7 ;  /* 0x000000ffff07d224 */ /* 0x000fca00078e0a07 */
[----:B------:R1:W-:Y:S01]  /*6510*/  STL [R1+0x18], R7 ;  /* 0x0000180701007387 */ /* 0x0003e20000100800 */
[----:B------:R-:W-:-:S03]  /*6520*/  ISETP.GE.AND P2, PT, R15, RZ, PT ;  /* 0x000000ff0f00720c */ /* 0x000fc60003f46270 */
[----:B------:R-:W4:Y:S04]  /*6530*/  LDL R249, [R1+0x12b0] ;  /* 0x0012b00001f97983 */ /* 0x000f280000100800 */
[----:B-1----:R-:W4:Y:S01]  /*6540*/  LDL R7, [R1+0x12a4] ;  /* 0x0012a40001077983 */ /* 0x002f220000100800 */
[----:B------:R-:W-:-:S05]  /*6550*/  ISETP.GE.AND P1, PT, R22, RZ, PT ;  /* 0x000000ff1600720c */ /* 0x000fca0003f26270 */
[----:B------:R-:W-:Y:S01]  /*6560*/  @!P2 IMAD.MOV R19, RZ, RZ, -R19 ;  /* 0x000000ffff13a224 */ /* 0x000fe200078e0a13 */
[----:B------:R-:W4:Y:S01]  /*6570*/  LDL R22, [R1+0x12ac] ;  /* 0x0012ac0001167983 */ /* 0x000f220000100800 */
[----:B------:R-:W-:-:S03]  /*6580*/  ISETP.GE.AND P4, PT, R231, RZ, PT ;  /* 0x000000ffe700720c */ /* 0x000fc60003f86270 */
[----:B------:R-:W-:Y:S04]  /*6590*/  STL [R1+0x14], R19 ;  /* 0x0000141301007387 */ /* 0x000fe80000100800 */
[----:B------:R-:W4:Y:S01]  /*65a0*/  LDL R231, [R1+0x12b8] ;  /* 0x0012b80001e77983 */ /* 0x000f220000100800 */
[----:B------:R-:W-:-:S13]  /*65b0*/  ISETP.GT.U32.AND P6, PT, R27, R26, PT ;  /* 0x0000001a1b00720c */ /* 0x000fda0003fc4070 */
[----:B------:R-:W-:Y:S01]  /*65c0*/  @!P6 IMAD.IADD R26, R26, 0x1, -R27 ;  /* 0x000000011a1ae824 */ /* 0x000fe200078e0a1b */
[----:B------:R-:W-:-:S13]  /*65d0*/  ISETP.GT.U32.AND P6, PT, R27, R14, PT ;  /* 0x0000000e1b00720c */ /* 0x000fda0003fc4070 */
[----:B------:R-:W-:Y:S01]  /*65e0*/  @!P6 IMAD.IADD R14, R14, 0x1, -R27 ;  /* 0x000000010e0ee824 */ /* 0x000fe200078e0a1b */
[----:B------:R-:W-:Y:S01]  /*65f0*/  ISETP.GT.U32.AND P6, PT, R27, R32, PT ;  /* 0x000000201b00720c */ /* 0x000fe20003fc4070 */
[----:B------:R-:W-:-:S03]  /*6600*/  @!P3 IMAD.MOV R26, RZ, RZ, -R26 ;  /* 0x000000ffff1ab224 */ /* 0x000fc600078e0a1a */
[----:B------:R-:W-:-:S09]  /*6610*/  ISETP.GT.U32.AND P3, PT, R27, R14, PT ;  /* 0x0000000e1b00720c */ /* 0x000fd20003f64070 */
[----:B------:R-:W-:Y:S01]  /*6620*/  @!P6 IMAD.IADD R32, R32, 0x1, -R27 ;  /* 0x000000012020e824 */ /* 0x000fe200078e0a1b */
[----:B------:R-:W-:-:S04]  /*6630*/  ISETP.GT.U32.AND P2, PT, R27, R29, PT ;  /* 0x0000001d1b00720c */ /* 0x000fc80003f44070 */
[C---:B------:R-:W-:Y:S01]  /*6640*/  ISETP.GT.U32.AND P6, PT, R27.reuse, R32, PT ;  /* 0x000000201b00720c */ /* 0x040fe20003fc4070 */
[--C-:B------:R-:W-:Y:S01]  /*6650*/  @!P3 IMAD.IADD R14, R14, 0x1, -R27.reuse ;  /* 0x000000010e0eb824 */ /* 0x100fe200078e0a1b */
[C---:B------:R-:W-:Y:S01]  /*6660*/  ISETP.GT.U32.AND P3, PT, R27.reuse, R34, PT ;  /* 0x000000221b00720c */ /* 0x040fe20003f64070 */
[----:B------:R-:W-:Y:S01]  /*6670*/  @!P4 IMAD.MOV R16, RZ, RZ, -R16 ;  /* 0x000000ffff10c224 */ /* 0x000fe200078e0a10 */
[C---:B------:R-:W-:Y:S02]  /*6680*/  ISETP.GT.U32.AND P4, PT, R27.reuse, R33, PT ;  /* 0x000000211b00720c */ /* 0x040fe40003f84070 */
[----:B------:R-:W-:Y:S02]  /*6690*/  @!P1 IADD3 R18, -R18, RZ, RZ ;  /* 0x000000ff12129210 */ /* 0x000fe40007ffe1ff */
[----:B------:R-:W-:Y:S01]  /*66a0*/  ISETP.GT.U32.AND P1, PT, R27, R30, PT ;  /* 0x0000001e1b00720c */ /* 0x000fe20003f24070 */
[----:B------:R-:W-:-:S04]  /*66b0*/  @!P2 IMAD.IADD R29, R29, 0x1, -R27 ;  /* 0x000000011d1da824 */ /* 0x000fc800078e0a1b */
[----:B------:R-:W-:Y:S01]  /*66c0*/  @!P6 IMAD.IADD R32, R32, 0x1, -R27 ;  /* 0x000000012020e824 */ /* 0x000fe200078e0a1b */
[----:B------:R-:W-:Y:S02]  /*66d0*/  ISETP.GT.U32.AND P2, PT, R27, R36, PT ;  /* 0x000000241b00720c */ /* 0x000fe40003f44070 */
[----:B------:R-:W-:Y:S01]  /*66e0*/  @!P3 IADD3 R34, R34, -R27, RZ ;  /* 0x8000001b2222b210 */ /* 0x000fe20007ffe0ff */
[----:B------:R-:W-:Y:S01]  /*66f0*/  @!P0 IMAD.MOV R17, RZ, RZ, -R17 ;  /* 0x000000ffff118224 */ /* 0x000fe200078e0a11 */
[----:B------:R-:W-:Y:S01]  /*6700*/  STL [R1+0x10], R18 ;  /* 0x0000101201007387 */ /* 0x000fe20000100800 */
[----:B------:R-:W-:-:S03]  /*6710*/  @!P4 IMAD.IADD R33, R33, 0x1, -R27 ;  /* 0x000000012121c824 */ /* 0x000fc600078e0a1b */
[----:B------:R-:W-:Y:S01]  /*6720*/  STL [R1+0xc], R17 ;  /* 0x00000c1101007387 */ /* 0x000fe20000100800 */
[--C-:B------:R-:W-:Y:S01]  /*6730*/  @!P1 IMAD.IADD R30, R30, 0x1, -R27.reuse ;  /* 0x000000011e1e9824 */ /* 0x100fe200078e0a1b */
[----:B------:R-:W-:Y:S02]  /*6740*/  ISETP.GT.U32.AND P1, PT, R27, R37, PT ;  /* 0x000000251b00720c */ /* 0x000fe40003f24070 */
[----:B------:R-:W-:Y:S01]  /*6750*/  STL [R1+0x8], R16 ;  /* 0x0000081001007387 */ /* 0x000fe20000100800 */
[----:B------:R-:W-:-:S10]  /*6760*/  @!P2 IMAD.IADD R36, R36, 0x1, -R27 ;  /* 0x000000012424a824 */ /* 0x000fd400078e0a1b */
[----:B------:R-:W-:Y:S01]  /*6770*/  @!P1 IMAD.IADD R37, R37, 0x1, -R27 ;  /* 0x0000000125259824 */ /* 0x000fe200078e0a1b */
[----:B--2---:R-:W-:Y:S02]  /*6780*/  ISETP.GE.AND P6, PT, R20, RZ, PT ;  /* 0x000000ff1400720c */ /* 0x004fe40003fc6270 */
[----:B------:R-:W2:Y:S01]  /*6790*/  LDL R20, [R1+0x12bc] ;  /* 0x0012bc0001147983 */ /* 0x000ea20000100800 */
[----:B---3--:R-:W-:-:S03]  /*67a0*/  ISETP.GE.AND P4, PT, R21, RZ, PT ;  /* 0x000000ff1500720c */ /* 0x008fc60003f86270 */
[----:B------:R-:W3:Y:S01]  /*67b0*/  LDL R21, [R1+0x12c4] ;  /* 0x0012c40001157983 */ /* 0x000ee20000100800 */
[----:B----4-:R-:W-:Y:S01]  /*67c0*/  ISETP.GE.AND P3, PT, R7, RZ, PT ;  /* 0x000000ff0700720c */ /* 0x010fe20003f66270 */
[----:B------:R-:W-:-:S05]  /*67d0*/  IMAD.MOV.U32 R7, RZ, RZ, R14 ;  /* 0x000000ffff077224 */ /* 0x000fca00078e000e */
[----:B------:R-:W-:Y:S01]  /*67e0*/  @!P6 IMAD.MOV R7, RZ, RZ, -R7 ;  /* 0x000000ffff07e224 */ /* 0x000fe200078e0a07 */
[----:B------:R-:W-:-:S04]  /*67f0*/  ISETP.GE.AND P2, PT, R249, RZ, PT ;  /* 0x000000fff900720c */ /* 0x000fc80003f46270 */
[----:B------:R1:W-:Y:S04]  /*6800*/  STL [R1], R7 ;  /* 0x0000000701007387 */ /* 0x0003e80000100800 */
[----:B------:R-:W4:Y:S04]  /*6810*/  LDL R249, [R1+0x12d4] ;  /* 0x0012d40001f97983 */ /* 0x000f280000100800 */
[----:B-1----:R-:W2:Y:S01]  /*6820*/  LDL R7, [R1+0x12cc] ;  /* 0x0012cc0001077983 */ /* 0x002ea20000100800 */
[----:B------:R-:W-:-:S03]  /*6830*/  ISETP.GE.AND P1, PT, R231, RZ, PT ;  /* 0x000000ffe700720c */ /* 0x000fc60003f26270 */
[----:B------:R-:W3:Y:S01]  /*6840*/  LDL R231, [R1+0x12dc] ;  /* 0x0012dc0001e77983 */ /* 0x000ee20000100800 */
[C---:B------:R-:W-:Y:S02]  /*6850*/  ISETP.GT.U32.AND P5, PT, R27.reuse, R28, PT ;  /* 0x0000001c1b00720c */ /* 0x040fe40003fa4070 */
[----:B------:R-:W-:-:S11]  /*6860*/  ISETP.GT.U32.AND P0, PT, R27, R31, PT ;  /* 0x0000001f1b00720c */ /* 0x000fd60003f04070 */
[--C-:B------:R-:W-:Y:S01]  /*6870*/  @!P5 IMAD.IADD R28, R28, 0x1, -R27.reuse ;  /* 0x000000011c1cd824 */ /* 0x100fe200078e0a1b */
[----:B------:R-:W-:Y:S01]  /*6880*/  ISETP.GT.U32.AND P5, PT, R27, R35, PT ;  /* 0x000000231b00720c */ /* 0x000fe20003fa4070 */
[----:B------:R-:W-:Y:S01]  /*6890*/  @!P0 IMAD.IADD R31, R31, 0x1, -R27 ;  /* 0x000000011f1f8824 */ /* 0x000fe200078e0a1b */
[----:B------:R-:W-:-:S11]  /*68a0*/  ISETP.GT.U32.AND P0, PT, R27, R38, PT ;  /* 0x000000261b00720c */ /* 0x000fd60003f04070 */
[----:B------:R-:W-:Y:S01]  /*68b0*/  @!P5 IMAD.IADD R35, R35, 0x1, -R27 ;  /* 0x000000012323d824 */ /* 0x000fe200078e0a1b */
[----:B------:R-:W-:Y:S02]  /*68c0*/  ISETP.GE.AND P5, PT, R22, RZ, PT ;  /* 0x000000ff1600720c */ /* 0x000fe40003fa6270 */
[----:B------:R-:W3:Y:S01]  /*68d0*/  LDL R22, [R1+0x12d0] ;  /* 0x0012d00001167983 */ /* 0x000ee20000100800 */
[----:B------:R-:W-:Y:S01]  /*68e0*/  @!P3 IMAD.MOV R29, RZ, RZ, -R29 ;  /* 0x000000ffff1db224 */ /* 0x000fe200078e0a1d */
[C---:B------:R-:W-:Y:S01]  /*68f0*/  ISETP.GT.U32.AND P3, PT, R27.reuse, R35, PT ;  /* 0x000000231b00720c */ /* 0x040fe20003f64070 */
[----:B------:R-:W-:Y:S01]  /*6900*/  @!P0 IMAD.IADD R38, R38, 0x1, -R27 ;  /* 0x0000000126268824 */ /* 0x000fe200078e0a1b */
[C---:B------:R-:W-:Y:S02]  /*6910*/  ISETP.GT.U32.AND P0, PT, R27.reuse, R33, PT ;  /* 0x000000211b00720c */ /* 0x040fe40003f04070 */
[----:B------:R-:W-:Y:S01]  /*6920*/  ISETP.GT.U32.AND P6, PT, R27, R36, PT ;  /* 0x000000241b00720c */ /* 0x000fe20003fc4070 */
[----:B------:R-:W-:-:S08]  /*6930*/  @!P4 IMAD.MOV R28, RZ, RZ, -R28 ;  /* 0x000000ffff1cc224 */ /* 0x000fd000078e0a1c */
[--C-:B------:R-:W-:Y:S01]  /*6940*/  @!P3 IMAD.IADD R35, R35, 0x1, -R27.reuse ;  /* 0x000000012323b824 */ /* 0x100fe200078e0a1b */
[----:B------:R-:W-:Y:S01]  /*6950*/  ISETP.GT.U32.AND P3, PT, R27, R42, PT ;  /* 0x0000002a1b00720c */ /* 0x000fe20003f64070 */
[--C-:B------:R-:W-:Y:S01]  /*6960*/  @!P0 IMAD.IADD R33, R33, 0x1, -R27.reuse ;  /* 0x0000000121218824 */ /* 0x100fe200078e0a1b */
[----:B------:R-:W-:Y:S01]  /*6970*/  ISETP.GT.U32.AND P0, PT, R27, R40, PT ;  /* 0x000000281b00720c */ /* 0x000fe20003f04070 */
[----:B------:R-:W-:Y:S01]  /*6980*/  @!P5 IMAD.MOV R30, RZ, RZ, -R30 ;  /* 0x000000ffff1ed224 */ /* 0x000fe200078e0a1e */
[----:B------:R-:W-:Y:S01]  /*6990*/  @!P2 IADD3 R31, -R31, RZ, RZ ;  /* 0x000000ff1f1fa210 */ /* 0x000fe20007ffe1ff */
[----:B------:R-:W-:Y:S01]  /*69a0*/  STL [R1+0x1954], R28 ;  /* 0x0019541c01007387 */ /* 0x000fe20000100800 */
[----:B------:R-:W-:Y:S01]  /*69b0*/  IADD3 R14, R241, 0xf3, RZ ;  /* 0x000000f3f10e7810 */ /* 0x000fe20007ffe0ff */
[----:B------:R-:W-:Y:S02]  /*69c0*/  @!P6 IMAD.IADD R36, R36, 0x1, -R27 ;  /* 0x000000012424e824 */ /* 0x000fe400078e0a1b */
[----:B------:R-:W-:Y:S01]  /*69d0*/  STL [R1+0x1958], R29 ;  /* 0x0019581d01007387 */ /* 0x000fe20000100800 */
[----:B------:R-:W-:-:S03]  /*69e0*/  ISETP.GT.U32.AND P6, PT, R27, R43, PT ;  /* 0x0000002b1b00720c */ /* 0x000fc60003fc4070 */
[----:B------:R-:W-:Y:S01]  /*69f0*/  STL [R1+0x195c], R30 ;  /* 0x00195c1e01007387 */ /* 0x000fe20000100800 */
[--C-:B------:R-:W-:Y:S02]  /*6a00*/  @!P3 IMAD.IADD R42, R42, 0x1, -R27.reuse ;  /* 0x000000012a2ab824 */ /* 0x100fe400078e0a1b */
[--C-:B------:R-:W-:Y:S01]  /*6a10*/  @!P0 IMAD.IADD R40, R40, 0x1, -R27.reuse ;  /* 0x0000000128288824 */ /* 0x100fe200078e0a1b */
[----:B------:R-:W-:Y:S04]  /*6a20*/  STL [R1+0x1960], R31 ;  /* 0x0019601f01007387 */ /* 0x000fe80000100800 */
[----:B------:R1:W-:Y:S02]  /*6a30*/  STL [R1+0x1264], R14 ;  /* 0x0012640e01007387 */ /* 0x0003e40000100800 */
[----:B------:R-:W-:Y:S01]  /*6a40*/  @!P6 IMAD.IADD R43, R43, 0x1, -R27 ;  /* 0x000000012b2be824 */ /* 0x000fe200078e0a1b */
[----:B----4-:R-:W-:-:S02]  /*6a50*/  ISETP.GE.AND P3, PT, R249, RZ, PT ;  /* 0x000000fff900720c */ /* 0x010fc40003f66270 */
[----:B------:R-:W4:Y:S01]  /*6a60*/  LDL R249, [R1+0x1300] ;  /* 0x0013000001f97983 */ /* 0x000f220000100800 */
[----:B--2---:R-:W-:-:S03]  /*6a70*/  ISETP.GE.AND P0, PT, R7, RZ, PT ;  /* 0x000000ff0700720c */ /* 0x004fc60003f06270 */
[----:B------:R-:W2:Y:S01]  /*6a80*/  LDL R7, [R1+0x12f4] ;  /* 0x0012f40001077983 */ /* 0x000ea20000100800 */
[----:B---3--:R-:W-:-:S03]  /*6a90*/  ISETP.GE.AND P6, PT, R231, RZ, PT ;  /* 0x000000ffe700720c */ /* 0x008fc60003fc6270 */
[----:B------:R-:W3:Y:S01]  /*6aa0*/  LDL R231, [R1+0x130c] ;  /* 0x00130c0001e77983 */ /* 0x000ee20000100800 */
[C---:B------:R-:W-:Y:S01]  /*6ab0*/  ISETP.GT.U32.AND P4, PT, R27.reuse, R34, PT ;  /* 0x000000221b00720c */ /* 0x040fe20003f84070 */
[----:B------:R-:W-:Y:S01]  /*6ac0*/  @!P1 IMAD.MOV R32, RZ, RZ, -R32 ;  /* 0x000000ffff209224 */ /* 0x000fe200078e0a20 */
[C---:B------:R-:W-:Y:S02]  /*6ad0*/  ISETP.GT.U32.AND P5, PT, R27.reuse, R38, PT ;  /* 0x000000261b00720c */ /* 0x040fe40003fa4070 */
[----:B------:R-:W-:-:S09]  /*6ae0*/  ISETP.GT.U32.AND P1, PT, R27, R39, PT ;  /* 0x000000271b00720c */ /* 0x000fd20003f24070 */
[--C-:B------:R-:W-:Y:S01]  /*6af0*/  @!P4 IMAD.IADD R34, R34, 0x1, -R27.reuse ;  /* 0x000000012222c824 */ /* 0x100fe200078e0a1b */
[----:B------:R-:W-:Y:S01]  /*6b00*/  ISETP.GT.U32.AND P4, PT, R27, R41, PT ;  /* 0x000000291b00720c */ /* 0x000fe20003f84070 */
[--C-:B------:R-:W-:Y:S01]  /*6b10*/  @!P5 IMAD.IADD R38, R38, 0x1, -R27.reuse ;  /* 0x000000012626d824 */ /* 0x100fe200078e0a1b */
[----:B------:R-:W-:Y:S01]  /*6b20*/  ISETP.GE.AND P5, PT, R20, RZ, PT ;  /* 0x000000ff1400720c */ /* 0x000fe20003fa6270 */
[----:B------:R-:W-:Y:S01]  /*6b30*/  @!P1 IMAD.IADD R39, R39, 0x1, -R27 ;  /* 0x0000000127279824 */ /* 0x000fe200078e0a1b */
[----:B------:R-:W-:Y:S01]  /*6b40*/  ISETP.GE.AND P1, PT, R21, RZ, PT ;  /* 0x000000ff1500720c */ /* 0x000fe20003f26270 */
[----:B------:R-:W3:Y:S04]  /*6b50*/  LDL R20, [R1+0x12e0] ;  /* 0x0012e00001147983 */ /* 0x000ee80000100800 */
[----:B------:R-:W3:Y:S04]  /*6b60*/  LDL R21, [R1+0x12f0] ;  /* 0x0012f00001157983 */ /* 0x000ee80000100800 */
[----:B------:R-:W-:-:S02]  /*6b70*/  @!P4 IADD3 R41, R41, -R27, RZ ;  /* 0x8000001b2929c210 */ /* 0x000fc40007ffe0ff */
[----:B------:R-:W-:Y:S02]  /*6b80*/  ISETP.GE.AND P4, PT, R22, RZ, PT ;  /* 0x000000ff1600720c */ /* 0x000fe40003f86270 */
[----:B------:R-:W3:Y:S01]  /*6b90*/  LDL R22, [R1+0x12f8] ;  /* 0x0012f80001167983 */ /* 0x000ee20000100800 */
[C---:B------:R-:W-:Y:S01]  /*6ba0*/  ISETP.GT.U32.AND P2, PT, R27.reuse, R37, PT ;  /* 0x000000251b00720c */ /* 0x040fe20003f44070 */
[----:B------:R-:W-:Y:S01]  /*6bb0*/  @!P1 IMAD.MOV R34, RZ, RZ, -R34 ;  /* 0x000000ffff229224 */ /* 0x000fe200078e0a22 */
[----:B------:R-:W-:-:S08]  /*6bc0*/  ISETP.GT.U32.AND P1, PT, R27, R40, PT ;  /* 0x000000281b00720c */ /* 0x000fd00003f24070 */
[----:B------:R-:W-:Y:S01]  /*6bd0*/  @!P4 IMAD.MOV R36, RZ, RZ, -R36 ;  /* 0x000000ffff24c224 */ /* 0x000fe200078e0a24 */
[----:B------:R-:W-:Y:S02]  /*6be0*/  ISETP.GT.U32.AND P4, PT, R27, R42, PT ;  /* 0x0000002a1b00720c */ /* 0x000fe40003f84070 */
[--C-:B------:R-:W-:Y:S02]  /*6bf0*/  @!P2 IMAD.IADD R37, R37, 0x1, -R27.reuse ;  /* 0x000000012525a824 */ /* 0x100fe400078e0a1b */
[----:B------:R-:W-:Y:S02]  /*6c00*/  @!P1 IMAD.IADD R40, R40, 0x1, -R27 ;  /* 0x0000000128289824 */ /* 0x000fe400078e0a1b */
[----:B------:R-:W-:Y:S01]  /*6c10*/  @!P3 IMAD.MOV R37, RZ, RZ, -R37 ;  /* 0x000000ffff25b224 */ /* 0x000fe200078e0a25 */
[C---:B------:R-:W-:Y:S02]  /*6c20*/  ISETP.GT.U32.AND P3, PT, R27.reuse, R43, PT ;  /* 0x0000002b1b00720c */ /* 0x040fe40003f64070 */
[----:B------:R-:W-:-:S04]  /*6c30*/  ISETP.GT.U32.AND P1, PT, R27, R46, PT ;  /* 0x0000002e1b00720c */ /* 0x000fc80003f24070 */
[----:B------:R-:W-:Y:S01]  /*6c40*/  @!P4 IMAD.IADD R42, R42, 0x1, -R27 ;  /* 0x000000012a2ac824 */ /* 0x000fe200078e0a1b */
[----:B------:R-:W-:-:S06]  /*6c50*/  ISETP.GT.U32.AND P4, PT, R27, R48, PT ;  /* 0x000000301b00720c */ /* 0x000fcc0003f84070 */
[--C-:B------:R-:W-:Y:S01]  /*6c60*/  @!P3 IMAD.IADD R43, R43, 0x1, -R27.reuse ;  /* 0x000000012b2bb824 */ /* 0x100fe200078e0a1b */
[----:B------:R-:W-:Y:S01]  /*6c70*/  ISETP.GT.U32.AND P3, PT, R27, R49, PT ;  /* 0x000000311b00720c */ /* 0x000fe20003f64070 */
[----:B------:R-:W-:-:S05]  /*6c80*/  @!P1 IMAD.IADD R46, R46, 0x1, -R27 ;  /* 0x000000012e2e9824 */ /* 0x000fca00078e0a1b */
[----:B------:R-:W-:-:S07]  /*6c90*/  @!P4 IMAD.IADD R48, R48, 0x1, -R27 ;  /* 0x000000013030c824 */ /* 0x000fce00078e0a1b */
[----:B------:R-:W-:Y:S02]  /*6ca0*/  @!P3 IADD3 R49, R49, -R27, RZ ;  /* 0x8000001b3131b210 */ /* 0x000fe40007ffe0ff */
[----:B----4-:R-:W-:Y:S02]  /*6cb0*/  ISETP.GE.AND P4, PT, R249, RZ, PT ;  /* 0x000000fff900720c */ /* 0x010fe40003f86270 */
[----:B------:R-:W4:Y:S01]  /*6cc0*/  LDL R249, [R1+0x132c] ;  /* 0x00132c0001f97983 */ /* 0x000f220000100800 */
[----:B--2---:R-:W-:-:S03]  /*6cd0*/  ISETP.GE.AND P1, PT, R7, RZ, PT ;  /* 0x000000ff0700720c */ /* 0x004fc60003f26270 */
[----:B------:R-:W2:Y:S01]  /*6ce0*/  LDL R7, [R1+0x1320] ;  /* 0x0013200001077983 */ /* 0x000ea20000100800 */
[----:B---3--:R-:W-:-:S03]  /*6cf0*/  ISETP.GE.AND P3, PT, R231, RZ, PT ;  /* 0x000000ffe700720c */ /* 0x008fc60003f66270 */
[----:B------:R-:W3:Y:S01]  /*6d00*/  LDL R231, [R1+0x1330] ;  /* 0x0013300001e77983 */ /* 0x000ee20000100800 */
[C---:B------:R-:W-:Y:S01]  /*6d10*/  ISETP.GT.U32.AND P2, PT, R27.reuse, R44, PT ;  /* 0x0000002c1b00720c */ /* 0x040fe20003f44070 */
[----:B------:R-:W-:Y:S01]  /*6d20*/  @!P0 IMAD.MOV R35, RZ, RZ, -R35 ;  /* 0x000000ffff238224 */ /* 0x000fe200078e0a23 */
[----:B------:R-:W-:Y:S01]  /*6d30*/  ISETP.GT.U32.AND P0, PT, R27, R41, PT ;  /* 0x000000291b00720c */ /* 0x000fe20003f04070 */
[----:B------:R-:W-:-:S10]  /*6d40*/  @!P5 IMAD.MOV R33, RZ, RZ, -R33 ;  /* 0x000000ffff21d224 */ /* 0x000fd400078e0a21 */
[--C-:B------:R-:W-:Y:S02]  /*6d50*/  @!P2 IMAD.IADD R44, R44, 0x1, -R27.reuse ;  /* 0x000000012c2ca824 */ /* 0x100fe400078e0a1b */
[----:B------:R-:W-:Y:S01]  /*6d60*/  @!P0 IMAD.IADD R41, R41, 0x1, -R27 ;  /* 0x0000000129298824 */ /* 0x000fe200078e0a1b */
[C---:B------:R-:W-:Y:S02]  /*6d70*/  ISETP.GT.U32.AND P0, PT, R27.reuse, R47, PT ;  /* 0x0000002f1b00720c */ /* 0x040fe40003f04070 */
[C---:B------:R-:W-:Y:S02]  /*6d80*/  ISETP.GT.U32.AND P2, PT, R27.reuse, R39, PT ;  /* 0x000000271b00720c */ /* 0x040fe40003f44070 */
[C---:B------:R-:W-:Y:S01]  /*6d90*/  ISETP.GT.U32.AND P5, PT, R27.reuse, R44, PT ;  /* 0x0000002c1b00720c */ /* 0x040fe20003fa4070 */
[----:B------:R-:W-:Y:S01]  /*6da0*/  @!P6 IMAD.MOV R38, RZ, RZ, -R38 ;  /* 0x000000ffff26e224 */ /* 0x000fe200078e0a26 */
[----:B------:R-:W-:-:S07]  /*6db0*/  ISETP.GT.U32.AND P6, PT, R27, R45, PT ;  /* 0x0000002d1b00720c */ /* 0x000fce0003fc4070 */
[--C-:B------:R-:W-:Y:S01]  /*6dc0*/  @!P0 IMAD.IADD R47, R47, 0x1, -R27.reuse ;  /* 0x000000012f2f8824 */ /* 0x100fe200078e0a1b */
[----:B------:R-:W-:Y:S02]  /*6dd0*/  ISETP.GE.AND P0, PT, R22, RZ, PT ;  /* 0x000000ff1600720c */ /* 0x000fe40003f06270 */
[----:B------:R-:W-:Y:S01]  /*6de0*/  @!P2 IADD3 R39, R39, -R27, RZ ;  /* 0x8000001b2727a210 */ /* 0x000fe20007ffe0ff */
[----:B------:R-:W-:Y:S01]  /*6df0*/  @!P5 IMAD.IADD R44, R44, 0x1, -R27 ;  /* 0x000000012c2cd824 */ /* 0x000fe200078e0a1b */
[----:B------:R-:W-:Y:S01]  /*6e00*/  ISETP.GE.AND P2, PT, R20, RZ, PT ;  /* 0x000000ff1400720c */ /* 0x000fe20003f46270 */
[----:B------:R-:W3:Y:S01]  /*6e10*/  LDL R22, [R1+0x1324] ;  /* 0x0013240001167983 */ /* 0x000ee20000100800 */
[----:B------:R-:W-:-:S03]  /*6e20*/  ISETP.GE.AND P5, PT, R21, RZ, PT ;  /* 0x000000ff1500720c */ /* 0x000fc60003fa6270 */
[----:B------:R-:W3:Y:S04]  /*6e30*/  LDL R20, [R1+0x1314] ;  /* 0x0013140001147983 */ /* 0x000ee80000100800 */
[----:B------:R-:W3:Y:S01]  /*6e40*/  LDL R21, [R1+0x1318] ;  /* 0x0013180001157983 */ /* 0x000ee20000100800 */
[----:B------:R-:W-:Y:S02]  /*6e50*/  @!P6 IMAD.IADD R45, R45, 0x1, -R27 ;  /* 0x000000012d2de824 */ /* 0x000fe400078e0a1b */
[----:B------:R-:W-:Y:S01]  /*6e60*/  @!P1 IMAD.MOV R41, RZ, RZ, -R41 ;  /* 0x000000ffff299224 */ /* 0x000fe200078e0a29 */
[C---:B------:R-:W-:Y:S01]  /*6e70*/  ISETP.GT.U32.AND P1, PT, R27.reuse, R47, PT ;  /* 0x0000002f1b00720c */ /* 0x040fe20003f24070 */
[----:B------:R-:W-:Y:S01]  /*6e80*/  @!P2 IMAD.MOV R39, RZ, RZ, -R39 ;  /* 0x000000ffff27a224 */ /* 0x000fe200078e0a27 */
[C---:B------:R-:W-:Y:S01]  /*6e90*/  ISETP.GT.U32.AND P2, PT, R27.reuse, R45, PT ;  /* 0x0000002d1b00720c */ /* 0x040fe20003f44070 */
[----:B------:R-:W-:Y:S01]  /*6ea0*/  @!P0 IMAD.MOV R42, RZ, RZ, -R42 ;  /* 0x000000ffff2a8224 */ /* 0x000fe200078e0a2a */
[----:B------:R-:W-:-:S09]  /*6eb0*/  ISETP.GT.U32.AND P0, PT, R27, R48, PT ;  /* 0x000000301b00720c */ /* 0x000fd20003f04070 */
[--C-:B------:R-:W-:Y:S01]  /*6ec0*/  @!P1 IMAD.IADD R47, R47, 0x1, -R27.reuse ;  /* 0x000000012f2f9824 */ /* 0x100fe200078e0a1b */
[----:B------:R-:W-:Y:S01]  /*6ed0*/  ISETP.GT.U32.AND P1, PT, R27, R54, PT ;  /* 0x000000361b00720c */ /* 0x000fe20003f24070 */
[--C-:B------:R-:W-:Y:S01]  /*6ee0*/  @!P2 IMAD.IADD R45, R45, 0x1, -R27.reuse ;  /* 0x000000012d2da824 */ /* 0x100fe200078e0a1b */
[C---:B------:R-:W-:Y:S01]  /*6ef0*/  ISETP.GT.U32.AND P2, PT, R27.reuse, R52, PT ;  /* 0x000000341b00720c */ /* 0x040fe20003f44070 */
[----:B------:R-:W-:Y:S01]  /*6f00*/  @!P0 IMAD.IADD R48, R48, 0x1, -R27 ;  /* 0x0000000130308824 */ /* 0x000fe200078e0a1b */
[----:B------:R-:W-:-:S09]  /*6f10*/  ISETP.GT.U32.AND P0, PT, R27, R55, PT ;  /* 0x000000371b00720c */ /* 0x000fd20003f04070 */
[--C-:B------:R-:W-:Y:S02]  /*6f20*/  @!P1 IMAD.IADD R54, R54, 0x1, -R27.reuse ;  /* 0x0000000136369824 */ /* 0x100fe400078e0a1b */
[--C-:B------:R-:W-:Y:S02]  /*6f30*/  @!P2 IMAD.IADD R52, R52, 0x1, -R27.reuse ;  /* 0x000000013434a824 */ /* 0x100fe400078e0a1b */
[----:B------:R-:W-:Y:S01]  /*6f40*/  @!P0 IMAD.IADD R55, R55, 0x1, -R27 ;  /* 0x0000000137378824 */ /* 0x000fe200078e0a1b */
        /* <DEDUP_REMOVED lines=8> */
[C---:B------:R-:W-:Y:S01]  /*6fd0*/  ISETP.GT.U32.AND P5, PT, R27.reuse, R46, PT ;  /* 0x0000002e1b00720c */ /* 0x040fe20003fa4070 */
[----:B------:R-:W-:Y:S01]  /*6fe0*/  @!P4 IMAD.MOV R43, RZ, RZ, -R43 ;  /* 0x000000ffff2bc224 */ /* 0x000fe200078e0a2b */
[C---:B------:R-:W-:Y:S01]  /*6ff0*/  ISETP.GT.U32.AND P4, PT, R27.reuse, R49, PT ;  /* 0x000000311b00720c */ /* 0x040fe20003f84070 */
[----:B------:R-:W-:Y:S01]  /*7000*/  @!P3 IMAD.MOV R44, RZ, RZ, -R44 ;  /* 0x000000ffff2cb224 */ /* 0x000fe200078e0a2c */
[----:B------:R-:W-:-:S07]  /*7010*/  ISETP.GT.U32.AND P3, PT, R27, R51, PT ;  /* 0x000000331b00720c */ /* 0x000fce0003f64070 */
[--C-:B------:R-:W-:Y:S02]  /*7020*/  @!P6 IMAD.IADD R50, R50, 0x1, -R27.reuse ;  /* 0x000000013232e824 */ /* 0x100fe400078e0a1b */
[----:B------:R-:W-:Y:S02]  /*7030*/  @!P5 IADD3 R46, R46, -R27, RZ ;  /* 0x8000001b2e2ed210 */ /* 0x000fe40007ffe0ff */
[C---:B------:R-:W-:Y:S02]  /*7040*/  ISETP.GT.U32.AND P5, PT, R27.reuse, R53, PT ;  /* 0x000000351b00720c */ /* 0x040fe40003fa4070 */
[----:B------:R-:W-:Y:S01]  /*7050*/  ISETP.GT.U32.AND P6, PT, R27, R50, PT ;  /* 0x000000321b00720c */ /* 0x000fe20003fc4070 */
[--C-:B------:R-:W-:Y:S01]  /*7060*/  @!P4 IMAD.IADD R49, R49, 0x1, -R27.reuse ;  /* 0x000000013131c824 */ /* 0x100fe200078e0a1b */
[----:B------:R-:W-:Y:S01]  /*7070*/  ISETP.GT.U32.AND P4, PT, R27, R56, PT ;  /* 0x000000381b00720c */ /* 0x000fe20003f84070 */
[----:B------:R-:W-:-:S08]  /*7080*/  @!P3 IMAD.IADD R51, R51, 0x1, -R27 ;  /* 0x000000013333b824 */ /* 0x000fd000078e0a1b */
[--C-:B------:R-:W-:Y:S02]  /*7090*/  @!P5 IMAD.IADD R53, R53, 0x1, -R27.reuse ;  /* 0x000000013535d824 */ /* 0x100fe400078e0a1b */
[----:B------:R-:W-:Y:S01]  /*70a0*/  @!P6 IMAD.IADD R50, R50, 0x1, -R27 ;  /* 0x000000013232e824 */ /* 0x000fe200078e0a1b */
[----:B------:R-:W-:Y:S02]  /*70b0*/  ISETP.GE.AND P5, PT, R22, RZ, PT ;  /* 0x000000ff1600720c */ /* 0x000fe40003fa6270 */
[----:B------:R-:W3:Y:S01]  /*70c0*/  LDL R22, [R1+0x1354] ;  /* 0x0013540001167983 */ /* 0x000ee20000100800 */
[----:B------:R-:W-:-:S03]  /*70d0*/  ISETP.GE.AND P6, PT, R20, RZ, PT ;  /* 0x000000ff1400720c */ /* 0x000fc60003fc6270 */
[----:B------:R-:W3:Y:S01]  /*70e0*/  LDL R20, [R1+0x1338] ;  /* 0x0013380001147983 */ /* 0x000ee20000100800 */
[----:B------:R-:W-:-:S03]  /*70f0*/  ISETP.GE.AND P3, PT, R21, RZ, PT ;  /* 0x000000ff1500720c */ /* 0x000fc60003f66270 */
[----:B------:R-:W3:Y:S01]  /*7100*/  LDL R21, [R1+0x133c] ;  /* 0x00133c0001157983 */ /* 0x000ee20000100800 */
[----:B------:R-:W-:Y:S01]  /*7110*/  @!P2 IMAD.MOV R47, RZ, RZ, -R47 ;  /* 0x000000ffff2fa224 */ /* 0x000fe200078e0a2f */
[----:B------:R-:W-:Y:S02]  /*7120*/  IABS R13, R13 ;  /* 0x0000000d000d7213 */ /* 0x000fe40000000000 */
[----:B------:R-:W-:Y:S02]  /*7130*/  @!P4 IADD3 R56, R56, -R27, RZ ;  /* 0x8000001b3838c210 */ /* 0x000fe40007ffe0ff */
[C---:B------:R-:W-:Y:S02]  /*7140*/  ISETP.GT.U32.AND P2, PT, R27.reuse, R53, PT ;  /* 0x000000351b00720c */ /* 0x040fe40003f44070 */
[----:B------:R-:W-:Y:S01]  /*7150*/  ISETP.GT.U32.AND P4, PT, R27, R51, PT ;  /* 0x000000331b00720c */ /* 0x000fe20003f84070 */
[----:B------:R-:W-:Y:S01]  /*7160*/  IMAD.HI.U32 R15, R25, R13, RZ ;  /* 0x0000000d190f7227 */ /* 0x000fe200078e00ff */
[----:B-1----:R-:W-:-:S03]  /*7170*/  IABS R14, R14 ;  /* 0x0000000e000e7213 */ /* 0x002fc60000000000 */
[----:B------:R-:W-:Y:S02]  /*7180*/  IMAD.MOV R15, RZ, RZ, -R15 ;  /* 0x000000ffff0f7224 */ /* 0x000fe400078e0a0f */
[----:B------:R-:W-:Y:S01]  /*7190*/  @!P6 IMAD.MOV R45, RZ, RZ, -R45 ;  /* 0x000000ffff2de224 */ /* 0x000fe200078e0a2d */
[C---:B------:R-:W-:Y:S01]  /*71a0*/  ISETP.GT.U32.AND P6, PT, R27.reuse, R54, PT ;  /* 0x000000361b00720c */ /* 0x040fe20003fc4070 */
[----:B------:R-:W-:Y:S02]  /*71b0*/  IMAD R13, R27, R15, R13 ;  /* 0x0000000f1b0d7224 */ /* 0x000fe400078e020d */
[----:B------:R-:W-:Y:S01]  /*71c0*/  @!P2 IMAD.IADD R53, R53, 0x1, -R27 ;  /* 0x000000013535a824 */ /* 0x000fe200078e0a1b */
[----:B------:R-:W-:Y:S01]  /*71d0*/  ISETP.GT.U32.AND P2, PT, R27, R60, PT ;  /* 0x0000003c1b00720c */ /* 0x000fe20003f44070 */
[----:B------:R-:W-:-:S04]  /*71e0*/  IMAD.HI.U32 R15, R25, R14, RZ ;  /* 0x0000000e190f7227 */ /* 0x000fc800078e00ff */
[----:B------:R-:W-:Y:S01]  /*71f0*/  @!P4 IMAD.IADD R51, R51, 0x1, -R27 ;  /* 0x000000013333c824 */ /* 0x000fe200078e0a1b */
[----:B------:R-:W-:Y:S01]  /*7200*/  ISETP.GT.U32.AND P4, PT, R27, R58, PT ;  /* 0x0000003a1b00720c */ /* 0x000fe20003f84070 */
[----:B------:R-:W-:-:S04]  /*7210*/  IMAD.MOV R15, RZ, RZ, -R15 ;  /* 0x000000ffff0f7224 */ /* 0x000fc800078e0a0f */
[----:B------:R-:W-:Y:S01]  /*7220*/  IMAD R14, R27, R15, R14 ;  /* 0x0000000f1b0e7224 */ /* 0x000fe200078e020e */
[----:B------:R-:W-:Y:S01]  /*7230*/  IADD3 R15, R241, 0xf4, RZ ;  /* 0x000000f4f10f7810 */ /* 0x000fe20007ffe0ff */
[--C-:B------:R-:W-:Y:S01]  /*7240*/  @!P2 IMAD.IADD R60, R60, 0x1, -R27.reuse ;  /* 0x000000013c3ca824 */ /* 0x100fe200078e0a1b */
[----:B------:R-:W-:Y:S02]  /*7250*/  @!P6 IADD3 R54, R54, -R27, RZ ;  /* 0x8000001b3636e210 */ /* 0x000fe40007ffe0ff */
[----:B------:R-:W-:Y:S01]  /*7260*/  ISETP.GT.U32.AND P6, PT, R27, R61, PT ;  /* 0x0000003d1b00720c */ /* 0x000fe20003fc4070 */
[----:B------:R1:W-:Y:S02]  /*7270*/  STL [R1+0x1260], R15 ;  /* 0x0012600f01007387 */ /* 0x0003e40000100800 */
[----:B------:R-:W-:-:S10]  /*7280*/  @!P4 IMAD.IADD R58, R58, 0x1, -R27 ;  /* 0x000000013a3ac824 */ /* 0x000fd400078e0a1b */
[----:B------:R-:W-:Y:S01]  /*7290*/  @!P6 IMAD.IADD R61, R61, 0x1, -R27 ;  /* 0x000000013d3de824 */ /* 0x000fe200078e0a1b */
[----:B----4-:R-:W-:Y:S02]  /*72a0*/  ISETP.GE.AND P2, PT, R249, RZ, PT ;  /* 0x000000fff900720c */ /* 0x010fe40003f46270 */
[----:B------:R-:W4:Y:S01]  /*72b0*/  LDL R249, [R1+0x1384] ;  /* 0x0013840001f97983 */ /* 0x000f220000100800 */
[----:B--2---:R-:W-:-:S03]  /*72c0*/  ISETP.GE.AND P4, PT, R7, RZ, PT ;  /* 0x000000ff0700720c */ /* 0x004fc60003f86270 */
[----:B------:R-:W2:Y:S01]  /*72d0*/  LDL R7, [R1+0x137c] ;  /* 0x00137c0001077983 */ /* 0x000ea20000100800 */
[----:B---3--:R-:W-:-:S03]  /*72e0*/  ISETP.GE.AND P6, PT, R231, RZ, PT ;  /* 0x000000ffe700720c */ /* 0x008fc60003fc6270 */
[----:B------:R-:W3:Y:S01]  /*72f0*/  LDL R231, [R1+0x1388] ;  /* 0x0013880001e77983 */ /* 0x000ee20000100800 */
        /* <DEDUP_REMOVED lines=8> */
[--C-:B------:R-:W-:Y:S02]  /*7380*/  @!P5 IMAD.IADD R56, R56, 0x1, -R27.reuse ;  /* 0x000000013838d824 */ /* 0x100fe400078e0a1b */
[----:B------:R-:W-:-:S10]  /*7390*/  @!P0 IMAD.IADD R57, R57, 0x1, -R27 ;  /* 0x0000000139398824 */ /* 0x000fd400078e0a1b */
        /* <DEDUP_REMOVED lines=8> */
[C---:B------:R-:W-:Y:S01]  /*7420*/  ISETP.GT.U32.AND P1, PT, R27.reuse, R55, PT ;  /* 0x000000371b00720c */ /* 0x040fe20003f24070 */
[----:B------:R-:W-:Y:S01]  /*7430*/  @!P3 IMAD.MOV R54, RZ, RZ, -R54 ;  /* 0x000000ffff36b224 */ /* 0x000fe200078e0a36 */
[----:B------:R-:W-:-:S06]  /*7440*/  ISETP.GT.U32.AND P3, PT, R27, R60, PT ;  /* 0x0000003c1b00720c */ /* 0x000fcc0003f64070 */
[----:B------:R-:W-:Y:S02]  /*7450*/  @!P0 IADD3 R52, -R52, RZ, RZ ;  /* 0x000000ff34348210 */ /* 0x000fe40007ffe1ff */
[----:B------:R-:W-:-:S03]  /*7460*/  ISETP.GT.U32.AND P0, PT, R27, R58, PT ;  /* 0x0000003a1b00720c */ /* 0x000fc60003f04070 */
[--C-:B------:R-:W-:Y:S02]  /*7470*/  @!P1 IMAD.IADD R55, R55, 0x1, -R27.reuse ;  /* 0x0000000137379824 */ /* 0x100fe400078e0a1b */
[----:B------:R-:W-:Y:S01]  /*7480*/  @!P3 IMAD.IADD R60, R60, 0x1, -R27 ;  /* 0x000000013c3cb824 */ /* 0x000fe200078e0a1b */
[C---:B------:R-:W-:Y:S01]  /*7490*/  ISETP.GT.U32.AND P3, PT, R27.reuse, R66, PT ;  /* 0x000000421b00720c */ /* 0x040fe20003f64070 */
[----:B------:R-:W-:Y:S01]  /*74a0*/  @!P2 IMAD.MOV R55, RZ, RZ, -R55 ;  /* 0x000000ffff37a224 */ /* 0x000fe200078e0a37 */
[----:B------:R-:W-:-:S05]  /*74b0*/  ISETP.GT.U32.AND P2, PT, R27, R61, PT ;  /* 0x0000003d1b00720c */ /* 0x000fca0003f44070 */
[----:B------:R-:W-:Y:S01]  /*74c0*/  @!P0 IMAD.IADD R58, R58, 0x1, -R27 ;  /* 0x000000013a3a8824 */ /* 0x000fe200078e0a1b */
[----:B------:R-:W-:-:S05]  /*74d0*/  ISETP.GT.U32.AND P0, PT, R27, R64, PT ;  /* 0x000000401b00720c */ /* 0x000fca0003f04070 */
[--C-:B------:R-:W-:Y:S02]  /*74e0*/  @!P3 IMAD.IADD R66, R66, 0x1, -R27.reuse ;  /* 0x000000014242b824 */ /* 0x100fe400078e0a1b */
[----:B------:R-:W-:Y:S01]  /*74f0*/  @!P2 IMAD.IADD R61, R61, 0x1, -R27 ;  /* 0x000000013d3da824 */ /* 0x000fe200078e0a1b */
[----:B------:R-:W-:-:S05]  /*7500*/  ISETP.GT.U32.AND P2, PT, R27, R67, PT ;  /* 0x000000431b00720c */ /* 0x000fca0003f44070 */
[----:B------:R-:W-:-:S08]  /*7510*/  @!P0 IMAD.IADD R64, R64, 0x1, -R27 ;  /* 0x0000000140408824 */ /* 0x000fd000078e0a1b */
        /* <DEDUP_REMOVED lines=18> */
[--C-:B------:R-:W-:Y:S02]  /*7640*/  @!P4 IMAD.IADD R65, R65, 0x1, -R27.reuse ;  /* 0x000000014141c824 */ /* 0x100fe400078e0a1b */
[----:B------:R-:W-:Y:S02]  /*7650*/  @!P1 IMAD.IADD R57, R57, 0x1, -R27 ;  /* 0x0000000139399824 */ /* 0x000fe400078e0a1b */
[----:B------:R-:W-:Y:S02]  /*7660*/  @!P5 IADD3 R62, R62, -R27, RZ ;  /* 0x8000001b3e3ed210 */ /* 0x000fe40007ffe0ff */
[----:B------:R-:W-:Y:S02]  /*7670*/  ISETP.GE.AND P4, PT, R22, RZ, PT ;  /* 0x000000ff1600720c */ /* 0x000fe40003f86270 */
[----:B------:R-:W-:Y:S01]  /*7680*/  ISETP.GE.AND P1, PT, R20, RZ, PT ;  /* 0x000000ff1400720c */ /* 0x000fe20003f26270 */
[----:B------:R-:W3:Y:S01]  /*7690*/  LDL R22, [R1+0x13a0] ;  /* 0x0013a00001167983 */ /* 0x000ee20000100800 */
[----:B------:R-:W-:-:S03]  /*76a0*/  ISETP.GE.AND P5, PT, R21, RZ, PT ;  /* 0x000000ff1500720c */ /* 0x000fc60003fa6270 */
[----:B------:R-:W3:Y:S04]  /*76b0*/  LDL R20, [R1+0x138c] ;  /* 0x00138c0001147983 */ /* 0x000ee80000100800 */
[----:B------:R-:W3:Y:S01]  /*76c0*/  LDL R21, [R1+0x1398] ;  /* 0x0013980001157983 */ /* 0x000ee20000100800 */
[----:B------:R-:W-:Y:S01]  /*76d0*/  @!P6 IMAD.IADD R63, R63, 0x1, -R27 ;  /* 0x000000013f3fe824 */ /* 0x000fe200078e0a1b */
[----:B------:R-:W-:Y:S02]  /*76e0*/  @!P0 IADD3 R59, -R59, RZ, RZ ;  /* 0x000000ff3b3b8210 */ /* 0x000fe40007ffe1ff */
[----:B------:R-:W-:Y:S01]  /*76f0*/  @!P1 IMAD.MOV R57, RZ, RZ, -R57 ;  /* 0x000000ffff399224 */ /* 0x000fe200078e0a39 */
[C---:B------:R-:W-:Y:S02]  /*7700*/  ISETP.GT.U32.AND P0, PT, R27.reuse, R65, PT ;  /* 0x000000411b00720c */ /* 0x040fe40003f04070 */
        /* <DEDUP_REMOVED lines=26> */
[--C-:B------:R-:W-:Y:S01]  /*78b0*/  @!P5 IMAD.IADD R64, R64, 0x1, -R27.reuse ;  /* 0x000000014040d824 */ /* 0x100fe200078e0a1b */
[C---:B------:R-:W-:Y:S02]  /*78c0*/  ISETP.GT.U32.AND P5, PT, R27.reuse, R71, PT ;  /* 0x000000471b00720c */ /* 0x040fe40003fa4070 */
[----:B------:R-:W-:Y:S01]  /*78d0*/  ISETP.GT.U32.AND P6, PT, R27, R68, PT ;  /* 0x000000441b00720c */ /* 0x000fe20003fc4070 */
[----:B------:R-:W-:Y:S01]  /*78e0*/  @!P3 IMAD.IADD R67, R67, 0x1, -R27 ;  /* 0x000000014343b824 */ /* 0x000fe200078e0a1b */
[----:B------:R-:W-:Y:S02]  /*78f0*/  @!P2 IADD3 R69, R69, -R27, RZ ;  /* 0x8000001b4545a210 */ /* 0x000fe40007ffe0ff */
[----:B------:R-:W-:-:S07]  /*7900*/  ISETP.GT.U32.AND P3, PT, R27, R74, PT ;  /* 0x0000004a1b00720c */ /* 0x000fce0003f64070 */
        /* <DEDUP_REMOVED lines=10> */
[----:B------:R-:W-:Y:S01]  /*79b0*/  @!P3 IMAD.IADD R74, R74, 0x1, -R27 ;  /* 0x000000014a4ab824 */ /* 0x000fe200078e0a1b */
[C---:B------:R-:W-:Y:S02]  /*79c0*/  ISETP.GT.U32.AND P3, PT, R27.reuse, R69, PT ;  /* 0x000000451b00720c */ /* 0x040fe40003f64070 */
[----:B-1----:R-:W-:Y:S01]  /*79d0*/  IABS R15, R15 ;  /* 0x0000000f000f7213 */ /* 0x002fe20000000000 */
[----:B------:R-:W-:Y:S01]  /*79e0*/  @!P6 IMAD.MOV R63, RZ, RZ, -R63 ;  /* 0x000000ffff3fe224 */ /* 0x000fe200078e0a3f */
[----:B------:R-:W-:-:S03]  /*79f0*/  ISETP.GT.U32.AND P6, PT, R27, R72, PT ;  /* 0x000000481b00720c */ /* 0x000fc60003fc4070 */
[----:B------:R-:W-:-:S04]  /*7a00*/  IMAD.HI.U32 R16, R25, R15, RZ ;  /* 0x0000000f19107227 */ /* 0x000fc800078e00ff */
[--C-:B------:R-:W-:Y:S01]  /*7a10*/  @!P1 IMAD.IADD R71, R71, 0x1, -R27.reuse ;  /* 0x0000000147479824 */ /* 0x100fe200078e0a1b */
[----:B------:R-:W-:Y:S01]  /*7a20*/  ISETP.GT.U32.AND P1, PT, R27, R78, PT ;  /* 0x0000004e1b00720c */ /* 0x000fe20003f24070 */
[----:B------:R-:W-:Y:S01]  /*7a30*/  @!P3 IMAD.IADD R69, R69, 0x1, -R27 ;  /* 0x000000014545b824 */ /* 0x000fe200078e0a1b */
[----:B------:R-:W-:Y:S01]  /*7a40*/  ISETP.GT.U32.AND P3, PT, R27, R76, PT ;  /* 0x0000004c1b00720c */ /* 0x000fe20003f64070 */
[----:B------:R-:W-:-:S04]  /*7a50*/  IMAD.MOV R16, RZ, RZ, -R16 ;  /* 0x000000ffff107224 */ /* 0x000fc800078e0a10 */
[----:B------:R-:W-:Y:S01]  /*7a60*/  IMAD R15, R27, R16, R15 ;  /* 0x000000101b0f7224 */ /* 0x000fe200078e020f */
[----:B------:R-:W-:Y:S01]  /*7a70*/  IADD3 R16, R241, 0xf5, RZ ;  /* 0x000000f5f1107810 */ /* 0x000fe20007ffe0ff */
[----:B------:R-:W-:Y:S01]  /*7a80*/  @!P6 IMAD.IADD R72, R72, 0x1, -R27 ;  /* 0x000000014848e824 */ /* 0x000fe200078e0a1b */
[----:B------:R-:W-:-:S03]  /*7a90*/  ISETP.GT.U32.AND P6, PT, R27, R79, PT ;  /* 0x0000004f1b00720c */ /* 0x000fc60003fc4070 */
[--C-:B------:R-:W-:Y:S01]  /*7aa0*/  @!P1 IMAD.IADD R78, R78, 0x1, -R27.reuse ;  /* 0x000000014e4e9824 */ /* 0x100fe200078e0a1b */
[----:B------:R1:W-:Y:S01]  /*7ab0*/  STL [R1+0x125c], R16 ;  /* 0x00125c1001007387 */ /* 0x0003e20000100800 */
        /* <DEDUP_REMOVED lines=18> */
[----:B------:R-:W-:Y:S02]  /*7be0*/  @!P2 IADD3 R77, R77, -R27, RZ ;  /* 0x8000001b4d4da210 */ /* 0x000fe40007ffe0ff */
[----:B------:R-:W-:Y:S02]  /*7bf0*/  ISETP.GE.AND P2, PT, R22, RZ, PT ;  /* 0x000000ff1600720c */ /* 0x000fe40003f46270 */
[----:B------:R-:W3:Y:S01]  /*7c00*/  LDL R22, [R1+0x13e8] ;  /* 0x0013e80001167983 */ /* 0x000ee20000100800 */
[----:B------:R-:W-:-:S03]  /*7c10*/  ISETP.GE.AND P5, PT, R20, RZ, PT ;  /* 0x000000ff1400720c */ /* 0x000fc60003fa6270 */
[----:B------:R-:W3:Y:S01]  /*7c20*/  LDL R20, [R1+0x13dc] ;  /* 0x0013dc0001147983 */ /* 0x000ee20000100800 */
[----:B------:R-:W-:-:S03]  /*7c30*/  ISETP.GE.AND P4, PT, R21, RZ, PT ;  /* 0x000000ff1500720c */ /* 0x000fc60003f86270 */
[----:B------:R-:W3:Y:S01]  /*7c40*/  LDL R21, [R1+0x13e0] ;  /* 0x0013e00001157983 */ /* 0x000ee20000100800 */
[----:B------:R-:W-:Y:S02]  /*7c50*/  @!P0 IADD3 R67, -R67, RZ, RZ ;  /* 0x000000ff43438210 */ /* 0x000fe40007ffe1ff */
[C---:B------:R-:W-:Y:S01]  /*7c60*/  ISETP.GT.U32.AND P0, PT, R27.reuse, R73, PT ;  /* 0x000000491b00720c */ /* 0x040fe20003f04070 */
[----:B------:R-:W-:Y:S01]  /*7c70*/  @!P2 IMAD.MOV R72, RZ, RZ, -R72 ;  /* 0x000000ffff48a224 */ /* 0x000fe200078e0a48 */
[----:B------:R-:W-:-:S05]  /*7c80*/  ISETP.GT.U32.AND P2, PT, R27, R78, PT ;  /* 0x0000004e1b00720c */ /* 0x000fca0003f44070 */
[----:B------:R-:W-:Y:S01]  /*7c90*/  @!P4 IMAD.MOV R70, RZ, RZ, -R70 ;  /* 0x000000ffff46c224 */ /* 0x000fe200078e0a46 */
[----:B------:R-:W-:-:S05]  /*7ca0*/  ISETP.GT.U32.AND P4, PT, R27, R76, PT ;  /* 0x0000004c1b00720c */ /* 0x000fca0003f84070 */
[--C-:B------:R-:W-:Y:S02]  /*7cb0*/  @!P0 IMAD.IADD R73, R73, 0x1, -R27.reuse ;  /* 0x0000000149498824 */ /* 0x100fe400078e0a1b */
[----:B------:R-:W-:Y:S01]  /*7cc0*/  @!P2 IMAD.IADD R78, R78, 0x1, -R27 ;  /* 0x000000014e4ea824 */ /* 0x000fe200078e0a1b */
[C---:B------:R-:W-:Y:S01]  /*7cd0*/  ISETP.GT.U32.AND P2, PT, R27.reuse, R84, PT ;  /* 0x000000541b00720c */ /* 0x040fe20003f44070 */
[----:B------:R-:W-:Y:S01]  /*7ce0*/  @!P1 IMAD.MOV R73, RZ, RZ, -R73 ;  /* 0x000000ffff499224 */ /* 0x000fe200078e0a49 */
[----:B------:R-:W-:-:S03]  /*7cf0*/  ISETP.GT.U32.AND P1, PT, R27, R79, PT ;  /* 0x0000004f1b00720c */ /* 0x000fc60003f24070 */
[----:B------:R-:W-:Y:S01]  /*7d00*/  @!P4 IMAD.IADD R76, R76, 0x1, -R27 ;  /* 0x000000014c4cc824 */ /* 0x000fe200078e0a1b */
[----:B------:R-:W-:-:S07]  /*7d10*/  ISETP.GT.U32.AND P4, PT, R27, R82, PT ;  /* 0x000000521b00720c */ /* 0x000fce0003f84070 */
[--C-:B------:R-:W-:Y:S02]  /*7d20*/  @!P2 IMAD.IADD R84, R84, 0x1, -R27.reuse ;  /* 0x000000015454a824 */ /* 0x100fe400078e0a1b */
[----:B------:R-:W-:Y:S01]  /*7d30*/  @!P1 IMAD.IADD R79, R79, 0x1, -R27 ;  /* 0x000000014f4f9824 */ /* 0x000fe200078e0a1b */
[----:B------:R-:W-:-:S03]  /*7d40*/  ISETP.GT.U32.AND P1, PT, R27, R85, PT ;  /* 0x000000551b00720c */ /* 0x000fc60003f24070 */
[----:B------:R-:W-:-:S10]  /*7d50*/  @!P4 IMAD.IADD R82, R82, 0x1, -R27 ;  /* 0x000000015252c824 */ /* 0x000fd400078e0a1b */
        /* <DEDUP_REMOVED lines=19> */
[----:B------:R-:W-:Y:S02]  /*7e90*/  @!P0 IADD3 R75, R75, -R27, RZ ;  /* 0x8000001b4b4b8210 */ /* 0x000fe40007ffe0ff */
[----:B------:R-:W-:Y:S01]  /*7ea0*/  @!P5 IMAD.IADD R80, R80, 0x1, -R27 ;  /* 0x000000015050d824 */ /* 0x000fe200078e0a1b */
[----:B------:R-:W-:Y:S02]  /*7eb0*/  ISETP.GE.AND P3, PT, R22, RZ, PT ;  /* 0x000000ff1600720c */ /* 0x000fe40003f66270 */
[----:B------:R-:W3:Y:S01]  /*7ec0*/  LDL R22, [R1+0x1424] ;  /* 0x0014240001167983 */ /* 0x000ee20000100800 */
[----:B------:R-:W-:-:S03]  /*7ed0*/  ISETP.GE.AND P0, PT, R20, RZ, PT ;  /* 0x000000ff1400720c */ /* 0x000fc60003f06270 */
[----:B------:R-:W3:Y:S01]  /*7ee0*/  LDL R20, [R1+0x1408] ;  /* 0x0014080001147983 */ /* 0x000ee20000100800 */
[----:B------:R-:W-:-:S03]  /*7ef0*/  ISETP.GE.AND P5, PT, R21, RZ, PT ;  /* 0x000000ff1500720c */ /* 0x000fc60003fa6270 */
[----:B------:R-:W3:Y:S01]  /*7f00*/  LDL R21, [R1+0x140c] ;  /* 0x00140c0001157983 */ /* 0x000ee20000100800 */
[----:B------:R-:W-:Y:S02]  /*7f10*/  @!P6 IMAD.IADD R81, R81, 0x1, -R27 ;  /* 0x000000015151e824 */ /* 0x000fe400078e0a1b */
[----:B------:R-:W-:Y:S01]  /*7f20*/  @!P4 IMAD.MOV R77, RZ, RZ, -R77 ;  /* 0x000000ffff4dc224 */ /* 0x000fe200078e0a4d */
[C---:B------:R-:W-:Y:S02]  /*7f30*/  ISETP.GT.U32.AND P4, PT, R27.reuse, R83, PT ;  /* 0x000000531b00720c */ /* 0x040fe40003f84070 */
[----:B------:R-:W-:Y:S01]  /*7f40*/  @!P0 IMAD.MOV R75, RZ, RZ, -R75 ;  /* 0x000000ffff4b8224 */ /* 0x000fe200078e0a4b */
[C---:B------:R-:W-:Y:S01]  /*7f50*/  ISETP.GT.U32.AND P0, PT, R27.reuse, R81, PT ;  /* 0x000000511b00720c */ /* 0x040fe20003f04070 */
[----:B------:R-:W-:Y:S01]  /*7f60*/  @!P3 IMAD.MOV R78, RZ, RZ, -R78 ;  /* 0x000000ffff4eb224 */ /* 0x000fe200078e0a4e */
[----:B------:R-:W-:-:S08]  /*7f70*/  ISETP.GT.U32.AND P3, PT, R27, R84, PT ;  /* 0x000000541b00720c */ /* 0x000fd00003f64070 */
[--C-:B------:R-:W-:Y:S01]  /*7f80*/  @!P4 IMAD.IADD R83, R83, 0x1, -R27.reuse ;  /* 0x000000015353c824 */ /* 0x100fe200078e0a1b */
[----:B------:R-:W-:Y:S02]  /*7f90*/  ISETP.GT.U32.AND P4, PT, R27, R90, PT ;  /* 0x0000005a1b00720c */ /* 0x000fe40003f84070 */
[--C-:B------:R-:W-:Y:S01]  /*7fa0*/  @!P0 IMAD.IADD R81, R81, 0x1, -R27.reuse ;  /* 0x0000000151518824 */ /* 0x100fe200078e0a1b */
[C---:B------:R-:W-:Y:S01]  /*7fb0*/  ISETP.GT.U32.AND P0, PT, R27.reuse, R88, PT ;  /* 0x000000581b00720c */ /* 0x040fe20003f04070 */
[----:B------:R-:W-:Y:S01]  /*7fc0*/  @!P3 IMAD.IADD R84, R84, 0x1, -R27 ;  /* 0x000000015454b824 */ /* 0x000fe200078e0a1b */
[----:B------:R-:W-:-:S08]  /*7fd0*/  ISETP.GT.U32.AND P3, PT, R27, R91, PT ;  /* 0x0000005b1b00720c */ /* 0x000fd00003f64070 */
[----:B------:R-:W-:-:S03]  /*7fe0*/  @!P4 IMAD.IADD R90, R90, 0x1, -R27 ;  /* 0x000000015a5ac824 */ /* 0x000fc600078e0a1b */
        /* <DEDUP_REMOVED lines=31> */
[----:B------:R-:W-:Y:S02]  /*81e0*/  @!P2 IADD3 R92, R92, -R27, RZ ;  /* 0x8000001b5c5ca210 */ /* 0x000fe40007ffe0ff */
[C---:B------:R-:W-:Y:S02]  /*81f0*/  ISETP.GT.U32.AND P0, PT, R27.reuse, R89, PT ;  /* 0x000000591b00720c */ /* 0x040fe40003f04070 */
        /* <DEDUP_REMOVED lines=11> */
[----:B------:R-:W-:Y:S02]  /*82b0*/  IADD3 R17, R241, 0xf6, RZ ;  /* 0x000000f6f1117810 */ /* 0x000fe40007ffe0ff */
[----:B------:R-:W-:Y:S02]  /*82c0*/  @!P6 IADD3 R90, R90, -R27, RZ ;  /* 0x8000001b5a5ae210 */ /* 0x000fe40007ffe0ff */
[----:B------:R-:W-:Y:S01]  /*82d0*/  ISETP.GT.U32.AND P6, PT, R27, R97, PT ;  /* 0x000000611b00720c */ /* 0x000fe20003fc4070 */
[--C-:B------:R-:W-:Y:S01]  /*82e0*/  @!P0 IMAD.IADD R96, R96, 0x1, -R27.reuse ;  /* 0x0000000160608824 */ /* 0x100fe200078e0a1b */
[----:B------:R1:W-:Y:S01]  /*82f0*/  STL [R1+0x1258], R17 ;  /* 0x0012581101007387 */ /* 0x0003e20000100800 */
        /* <DEDUP_REMOVED lines=64> */
[----:B------:R-:W3:Y:S01]  /*8700*/  LDL R22, [R1+0x14a0] ;  /* 0x0014a00001167983 */ /* 0x000ee20000100800 */
[----:B------:R-:W-:-:S03]  /*8710*/  ISETP.GE.AND P4, PT, R20, RZ, PT ;  /* 0x000000ff1400720c */ /* 0x000fc60003f86270 */
[----:B------:R-:W3:Y:S01]  /*8720*/  LDL R20, [R1+0x1494] ;  /* 0x0014940001147983 */ /* 0x000ee20000100800 */
[----:B------:R-:W-:-:S03]  /*8730*/  ISETP.GE.AND P5, PT, R21, RZ, PT ;  /* 0x000000ff1500720c */ /* 0x000fc60003fa6270 */
[----:B------:R-:W3:Y:S01]  /*8740*/  LDL R21, [R1+0x1498] ;  /* 0x0014980001157983 */ /* 0x000ee20000100800 */
[----:B------:R-:W-:Y:S01]  /*8750*/  @!P6 IMAD.IADD R99, R99, 0x1, -R27 ;  /* 0x000000016363e824 */ /* 0x000fe200078e0a1b */
[----:B------:R-:W-:Y:S02]  /*8760*/  @!P3 IADD3 R95, -R95, RZ, RZ ;  /* 0x000000ff5f5fb210 */ /* 0x000fe40007ffe1ff */
        /* <DEDUP_REMOVED lines=193> */
[--C-:B------:R-:W-:Y:S02]  /*9380*/  @!P0 IMAD.IADD R130, R130, 0x1, -R27.reuse ;  /* 0x0000000182828824 */ /* 0x100fe400078e0a1b */
[----:B------:R-:W-:Y:S01]  /*9390*/  @!P4 IMAD.MOV R118, RZ, RZ, -R118 ;  /* 0x000000ffff76c224 */ /* 0x000fe200078e0a76 */
[----:B------:R-:W3:Y:S07]  /*93a0*/  LDL R28, [R1+0x15c0] ;  /* 0x0015c000011c7983 */ /* 0x000eee0000100800 */
        /* <DEDUP_REMOVED lines=63> */
[----:B------:R-:W-:Y:S02]  /*97a0*/  ISETP.GE.AND P2, PT, R20, RZ, PT ;  /* 0x000000ff1400720c */ /* 0x000fe40003f46270 */
[----:B------:R-:W-:-:S02]  /*97b0*/  ISETP.GE.AND P5, PT, R21, RZ, PT ;  /* 0x000000ff1500720c */ /* 0x000fc40003fa6270 */
[----:B------:R-:W3:Y:S01]  /*97c0*/  LDL R21, [R1+0x15c8] ;  /* 0x0015c80001157983 */ /* 0x000ee20000100800 */
[----:B------:R-:W-:Y:S01]  /*97d0*/  @!P6 IMAD.IADD R135, R135, 0x1, -R27 ;  /* 0x000000018787e824 */ /* 0x000fe200078e0a1b */
[----:B------:R-:W-:Y:S02]  /*97e0*/  @!P1 IADD3 R131, -R131, RZ, RZ ;  /* 0x000000ff83839210 */ /* 0x000fe40007ffe1ff */
[----:B------:R-:W-:-:S05]  /*97f0*/  ISETP.GT.U32.AND P1, PT, R27, R137, PT ;  /* 0x000000891b00720c */ /* 0x000fca0003f24070 */
[----:B------:R-:W-:Y:S01]  /*9800*/  @!P2 IMAD.MOV R129, RZ, RZ, -R129 ;  /* 0x000000ffff81a224 */ /* 0x000fe200078e0a81 */
[C---:B------:R-:W-:Y:S01]  /*9810*/  ISETP.GT.U32.AND P2, PT, R27.reuse, R135, PT ;  /* 0x000000871b00720c */ /* 0x040fe20003f44070 */
[----:B------:R-:W-:Y:S01]  /*9820*/  @!P0 IMAD.MOV R132, RZ, RZ, -R132 ;  /* 0x000000ffff848224 */ /* 0x000fe200078e0a84 */
[----:B------:R-:W-:-:S05]  /*9830*/  ISETP.GT.U32.AND P0, PT, R27, R138, PT ;  /* 0x0000008a1b00720c */ /* 0x000fca0003f04070 */
[----:B------:R-:W-:Y:S01]  /*9840*/  @!P1 IMAD.IADD R137, R137, 0x1, -R27 ;  /* 0x0000000189899824 */ /* 0x000fe200078e0a1b */
[----:B------:R-:W-:-:S05]  /*9850*/  ISETP.GT.U32.AND P1, PT, R27, R144, PT ;  /* 0x000000901b00720c */ /* 0x000fca0003f24070 */
[--C-:B------:R-:W-:Y:S01]  /*9860*/  @!P2 IMAD.IADD R135, R135, 0x1, -R27.reuse ;  /* 0x000000018787a824 */ /* 0x100fe200078e0a1b */
[C---:B------:R-:W-:Y:S01]  /*9870*/  ISETP.GT.U32.AND P2, PT, R27.reuse, R142, PT ;  /* 0x0000008e1b00720c */ /* 0x040fe20003f44070 */
[----:B------:R-:W-:Y:S01]  /*9880*/  @!P0 IMAD.IADD R138, R138, 0x1, -R27 ;  /* 0x000000018a8a8824 */ /* 0x000fe200078e0a1b */
[----:B------:R-:W-:-:S05]  /*9890*/  ISETP.GT.U32.AND P0, PT, R27, R145, PT ;  /* 0x000000911b00720c */ /* 0x000fca0003f04070 */
[----:B------:R-:W-:-:S06]  /*98a0*/  @!P1 IMAD.IADD R144, R144, 0x1, -R27 ;  /* 0x0000000190909824 */ /* 0x000fcc00078e0a1b */
        /* <DEDUP_REMOVED lines=49> */
[--C-:B------:R-:W-:Y:S02]  /*9bc0*/  @!P4 IMAD.IADD R148, R148, 0x1, -R27.reuse ;  /* 0x000000019494c824 */ /* 0x100fe400078e0a1b */
[----:B------:R-:W-:Y:S01]  /*9bd0*/  @!P3 IMAD.MOV R136, RZ, RZ, -R136 ;  /* 0x000000ffff88b224 */ /* 0x000fe200078e0a88 */
[----:B------:R-:W-:Y:S01]  /*9be0*/  @!P1 IADD3 R139, -R139, RZ, RZ ;  /* 0x000000ff8b8b9210 */ /* 0x000fe20007ffe1ff */
[----:B------:R-:W-:Y:S01]  /*9bf0*/  @!P5 IMAD.MOV R138, RZ, RZ, -R138 ;  /* 0x000000ffff8ad224 */ /* 0x000fe200078e0a8a */
[----:B------:R-:W3:Y:S03]  /*9c00*/  LDL R29, [R1+0x15f8] ;  /* 0x0015f800011d7983 */ /* 0x000ee60000100800 */
        /* <DEDUP_REMOVED lines=20> */
[----:B------:R-:W-:Y:S02]  /*9d50*/  ISETP.GE.AND P0, PT, R21, RZ, PT ;  /* 0x000000ff1500720c */ /* 0x000fe40003f06270 */
[C---:B------:R-:W-:Y:S01]  /*9d60*/  ISETP.GT.U32.AND P1, PT, R27.reuse, R145, PT ;  /* 0x000000911b00720c */ /* 0x040fe20003f24070 */
[----:B------:R-:W3:Y:S06]  /*9d70*/  LDL R21, [R1+0x1614] ;  /* 0x0016140001157983 */ /* 0x000eec0000100800 */
[----:B------:R-:W-:Y:S01]  /*9d80*/  @!P3 IMAD.MOV R144, RZ, RZ, -R144 ;  /* 0x000000ffff90b224 */ /* 0x000fe200078e0a90 */
[----:B------:R-:W-:-:S03]  /*9d90*/  ISETP.GT.U32.AND P3, PT, R27, R150, PT ;  /* 0x000000961b00720c */ /* 0x000fc60003f64070 */
[----:B------:R-:W-:Y:S01]  /*9da0*/  @!P0 IMAD.MOV R142, RZ, RZ, -R142 ;  /* 0x000000ffff8e8224 */ /* 0x000fe200078e0a8e */
[----:B------:R-:W-:Y:S01]  /*9db0*/  ISETP.GT.U32.AND P0, PT, R27, R148, PT ;  /* 0x000000941b00720c */ /* 0x000fe20003f04070 */
[----:B------:R-:W-:-:S04]  /*9dc0*/  @!P1 IMAD.IADD R145, R145, 0x1, -R27 ;  /* 0x0000000191919824 */ /* 0x000fc800078e0a1b */
[----:B------:R-:W-:Y:S01]  /*9dd0*/  @!P2 IMAD.MOV R145, RZ, RZ, -R145 ;  /* 0x000000ffff91a224 */ /* 0x000fe200078e0a91 */
[----:B------:R-:W-:-:S03]  /*9de0*/  ISETP.GT.U32.AND P2, PT, R27, R151, PT ;  /* 0x000000971b00720c */ /* 0x000fc60003f44070 */
[----:B------:R-:W-:Y:S01]  /*9df0*/  @!P3 IMAD.IADD R150, R150, 0x1, -R27 ;  /* 0x000000019696b824 */ /* 0x000fe200078e0a1b */
[----:B------:R-:W-:-:S03]  /*9e00*/  ISETP.GT.U32.AND P3, PT, R27, R156, PT ;  /* 0x0000009c1b00720c */ /* 0x000fc60003f64070 */
[----:B------:R-:W-:Y:S01]  /*9e10*/  @!P0 IMAD.IADD R148, R148, 0x1, -R27 ;  /* 0x0000000194948824 */ /* 0x000fe200078e0a1b */
[----:B------:R-:W-:-:S05]  /*9e20*/  ISETP.GT.U32.AND P0, PT, R27, R154, PT ;  /* 0x0000009a1b00720c */ /* 0x000fca0003f04070 */
[----:B------:R-:W-:Y:S01]  /*9e30*/  @!P2 IMAD.IADD R151, R151, 0x1, -R27 ;  /* 0x000000019797a824 */ /* 0x000fe200078e0a1b */
[----:B------:R-:W-:-:S03]  /*9e40*/  ISETP.GT.U32.AND P2, PT, R27, R157, PT ;  /* 0x0000009d1b00720c */ /* 0x000fc60003f44070 */
[----:B------:R-:W-:-:S04]  /*9e50*/  @!P3 IMAD.IADD R156, R156, 0x1, -R27 ;  /* 0x000000019c9cb824 */ /* 0x000fc800078e0a1b */
[----:B------:R-:W-:-:S06]  /*9e60*/  @!P0 IMAD.IADD R154, R154, 0x1, -R27 ;  /* 0x000000019a9a8824 */ /* 0x000fcc00078e0a1b */
[----:B------:R-:W-:Y:S02]  /*9e70*/  @!P2 IADD3 R157, R157, -R27, RZ ;  /* 0x8000001b9d9da210 */ /* 0x000fe40007ffe0ff */
[----:B----4-:R-:W-:Y:S02]  /*9e80*/  ISETP.GE.AND P3, PT, R249, RZ, PT ;  /* 0x000000fff900720c */ /* 0x010fe40003f66270 */
[----:B------:R-:W4:Y:S01]  /*9e90*/  LDL R249, [R1+0x15e0] ;  /* 0x0015e00001f97983 */ /* 0x000f220000100800 */
[----:B--2---:R-:W-:-:S03]  /*9ea0*/  ISETP.GE.AND P0, PT, R7, RZ, PT ;  /* 0x000000ff0700720c */ /* 0x004fc60003f06270 */
[----:B------:R-:W2:Y:S01]  /*9eb0*/  LDL R7, [R1+0x15d4] ;  /* 0x0015d40001077983 */ /* 0x000ea20000100800 */
[----:B---3--:R-:W-:-:S03]  /*9ec0*/  ISETP.GE.AND P2, PT, R231, RZ, PT ;  /* 0x000000ffe700720c */ /* 0x008fc60003f46270 */
[----:B------:R-:W3:Y:S01]  /*9ed0*/  LDL R231, [R1+0x15e4] ;  /* 0x0015e40001e77983 */ /* 0x000ee20000100800 */
[----:B------:R-:W-:Y:S01]  /*9ee0*/  @!P4 IMAD.MOV R143, RZ, RZ, -R143 ;  /* 0x000000ffff8fc224 */ /* 0x000fe200078e0a8f */
[C---:B------:R-:W-:Y:S02]  /*9ef0*/  ISETP.GT.U32.AND P1, PT, R27.reuse, R152, PT ;  /* 0x000000981b00720c */ /* 0x040fe40003f24070 */
[----:B------:R-:W-:Y:S01]  /*9f00*/  ISETP.GT.U32.AND P4, PT, R27, R149, PT ;  /* 0x000000951b00720c */ /* 0x000fe20003f84070 */
[----:B------:R-:W-:-:S10]  /*9f10*/  @!P6 IMAD.MOV R146, RZ, RZ, -R146 ;  /* 0x000000ffff92e224 */ /* 0x000fd400078e0a92 */
[--C-:B------:R-:W-:Y:S01]  /*9f20*/  @!P1 IMAD.IADD R152, R152, 0x1, -R27.reuse ;  /* 0x0000000198989824 */ /* 0x100fe200078e0a1b */
[----:B------:R-:W-:Y:S01]  /*9f30*/  ISETP.GT.U32.AND P1, PT, R27, R147, PT ;  /* 0x000000931b00720c */ /* 0x000fe20003f24070 */
[----:B------:R-:W-:Y:S01]  /*9f40*/  @!P4 IMAD.IADD R149, R149, 0x1, -R27 ;  /* 0x000000019595c824 */ /* 0x000fe200078e0a1b */
[C---:B------:R-:W-:Y:S02]  /*9f50*/  ISETP.GT.U32.AND P4, PT, R27.reuse, R155, PT ;  /* 0x0000009b1b00720c */ /* 0x040fe40003f84070 */
[----:B------:R-:W-:-:S09]  /*9f60*/  ISETP.GT.U32.AND P6, PT, R27, R153, PT ;  /* 0x000000991b00720c */ /* 0x000fd20003fc4070 */
[----:B------:R-:W-:Y:S02]  /*9f70*/  @!P1 IADD3 R147, R147, -R27, RZ ;  /* 0x8000001b93939210 */ /* 0x000fe40007ffe0ff */
[----:B------:R-:W-:Y:S01]  /*9f80*/  @!P4 IMAD.IADD R155, R155, 0x1, -R27 ;  /* 0x000000019b9bc824 */ /* 0x000fe200078e0a1b */
[----:B------:R-:W-:Y:S02]  /*9f90*/  ISETP.GE.AND P1, PT, R28, RZ, PT ;  /* 0x000000ff1c00720c */ /* 0x000fe40003f26270 */
[----:B------:R-:W3:Y:S01]  /*9fa0*/  LDL R28, [R1+0x15cc] ;  /* 0x0015cc00011c7983 */ /* 0x000ee20000100800 */
[----:B------:R-:W-:-:S03]  /*9fb0*/  ISETP.GE.AND P4, PT, R22, RZ, PT ;  /* 0x000000ff1600720c */ /* 0x000fc60003f86270 */
[----:B------:R-:W3:Y:S01]  /*9fc0*/  LDL R22, [R1+0x15dc] ;  /* 0x0015dc0001167983 */ /* 0x000ee20000100800 */
[----:B------:R-:W-:Y:S01]  /*9fd0*/  @!P6 IMAD.IADD R153, R153, 0x1, -R27 ;  /* 0x000000019999e824 */ /* 0x000fe200078e0a1b */
[C---:B------:R-:W-:Y:S01]  /*9fe0*/  ISETP.GT.U32.AND P6, PT, R27.reuse, R158, PT ;  /* 0x0000009e1b00720c */ /* 0x040fe20003fc4070 */
[----:B------:R-:W-:Y:S01]  /*9ff0*/  @!P0 IMAD.MOV R149, RZ, RZ, -R149 ;  /* 0x000000ffff958224 */ /* 0x000fe200078e0a95 */
[----:B------:R-:W-:-:S03]  /*a000*/  ISETP.GT.U32.AND P0, PT, R27, R155, PT ;  /* 0x0000009b1b00720c */ /* 0x000fc60003f04070 */
[----:B------:R-:W-:Y:S01]  /*a010*/  @!P1 IMAD.MOV R147, RZ, RZ, -R147 ;  /* 0x000000ffff939224 */ /* 0x000fe200078e0a93 */
[----:B------:R-:W-:Y:S02]  /*a020*/  ISETP.GT.U32.AND P1, PT, R27, R153, PT ;  /* 0x000000991b00720c */ /* 0x000fe40003f24070 */
[----:B------:R-:W-:-:S05]  /*a030*/  @!P4 IMAD.MOV R150, RZ, RZ, -R150 ;  /* 0x000000ffff96c224 */ /* 0x000fca00078e0a96 */
[--C-:B------:R-:W-:Y:S01]  /*a040*/  @!P6 IMAD.IADD R158, R158, 0x1, -R27.reuse ;  /* 0x000000019e9ee824 */ /* 0x100fe200078e0a1b */
[----:B------:R-:W-:Y:S01]  /*a050*/  ISETP.GT.U32.AND P4, PT, R27, R156, PT ;  /* 0x0000009c1b00720c */ /* 0x000fe20003f84070 */
[--C-:B------:R-:W-:Y:S01]  /*a060*/  @!P0 IMAD.IADD R155, R155, 0x1, -R27.reuse ;  /* 0x000000019b9b8824 */ /* 0x100fe200078e0a1b */
[C---:B------:R-:W-:Y:S02]  /*a070*/  ISETP.GT.U32.AND P0, PT, R27.reuse, R162, PT ;  /* 0x000000a21b00720c */ /* 0x040fe40003f04070 */
[----:B------:R-:W-:Y:S01]  /*a080*/  ISETP.GT.U32.AND P6, PT, R27, R158, PT ;  /* 0x0000009e1b00720c */ /* 0x000fe20003fc4070 */
[----:B------:R-:W-:Y:S01]  /*a090*/  @!P1 IMAD.IADD R153, R153, 0x1, -R27 ;  /* 0x0000000199999824 */ /* 0x000fe200078e0a1b */
[----:B------:R-:W-:-:S07]  /*a0a0*/  ISETP.GT.U32.AND P1, PT, R27, R160, PT ;  /* 0x000000a01b00720c */ /* 0x000fce0003f24070 */
[--C-:B------:R-:W-:Y:S01]  /*a0b0*/  @!P4 IMAD.IADD R156, R156, 0x1, -R27.reuse ;  /* 0x000000019c9cc824 */ /* 0x100fe200078e0a1b */
[----:B------:R-:W-:Y:S01]  /*a0c0*/  ISETP.GT.U32.AND P4, PT, R27, R163, PT ;  /* 0x000000a31b00720c */ /* 0x000fe20003f84070 */
[--C-:B------:R-:W-:Y:S02]  /*a0d0*/  @!P0 IMAD.IADD R162, R162, 0x1, -R27.reuse ;  /* 0x00000001a2a28824 */ /* 0x100fe400078e0a1b */
[--C-:B------:R-:W-:Y:S01]  /*a0e0*/  @!P6 IMAD.IADD R158, R158, 0x1, -R27.reuse ;  /* 0x000000019e9ee824 */ /* 0x100fe200078e0a1b */
[----:B------:R-:W-:Y:S01]  /*a0f0*/  ISETP.GE.AND P6, PT, R29, RZ, PT ;  /* 0x000000ff1d00720c */ /* 0x000fe20003fc6270 */
[--C-:B------:R-:W-:Y:S01]  /*a100*/  @!P1 IMAD.IADD R160, R160, 0x1, -R27.reuse ;  /* 0x00000001a0a09824 */ /* 0x100fe200078e0a1b */
[----:B------:R-:W3:Y:S07]  /*a110*/  LDL R29, [R1+0x15ac] ;  /* 0x0015ac00011d7983 */ /* 0x000eee0000100800 */
[----:B------:R-:W-:-:S02]  /*a120*/  @!P4 IMAD.IADD R163, R163, 0x1, -R27 ;  /* 0x00000001a3a3c824 */ /* 0x000fc400078e0a1b */
[----:B------:R-:W-:Y:S01]  /*a130*/  @!P5 IMAD.MOV R141, RZ, RZ, -R141 ;  /* 0x000000ffff8dd224 */ /* 0x000fe200078e0a8d */
[----:B------:R-:W-:Y:S02]  /*a140*/  ISETP.GT.U32.AND P5, PT, R27, R152, PT ;  /* 0x000000981b00720c */ /* 0x000fe40003fa4070 */
[----:B----4-:R-:W-:Y:S02]  /*a150*/  ISETP.GE.AND P0, PT, R249, RZ, PT ;  /* 0x000000fff900720c */ /* 0x010fe40003f06270 */
[----:B------:R-:W4:Y:S01]  /*a160*/  LDL R249, [R1+0x15c4] ;  /* 0x0015c40001f97983 */ /* 0x000f220000100800 */
[----:B--2---:R-:W-:-:S03]  /*a170*/  ISETP.GE.AND P1, PT, R7, RZ, PT ;  /* 0x000000ff0700720c */ /* 0x004fc60003f26270 */
[----:B------:R-:W2:Y:S01]  /*a180*/  LDL R7, [R1+0x15b4] ;  /* 0x0015b40001077983 */ /* 0x000ea20000100800 */
[----:B---3--:R-:W-:-:S03]  /*a190*/  ISETP.GE.AND P4, PT, R231, RZ, PT ;  /* 0x000000ffe700720c */ /* 0x008fc60003f86270 */
[----:B------:R-:W3:Y:S01]  /*a1a0*/  LDL R231, [R1+0x1598] ;  /* 0x0015980001e77983 */ /* 0x000ee20000100800 */
[----:B------:R-:W-:Y:S01]  /*a1b0*/  @!P5 IMAD.IADD R152, R152, 0x1, -R27 ;  /* 0x000000019898d824 */ /* 0x000fe200078e0a1b */
[----:B------:R-:W-:-:S13]  /*a1c0*/  ISETP.GE.AND P5, PT, R21, RZ, PT ;  /* 0x000000ff1500720c */ /* 0x000fda0003fa6270 */
[----:B------:R-:W-:Y:S01]  /*a1d0*/  @!P5 IMAD.MOV R148, RZ, RZ, -R148 ;  /* 0x000000ffff94d224 */ /* 0x000fe200078e0a94 */
[C---:B------:R-:W-:Y:S01]  /*a1e0*/  ISETP.GT.U32.AND P5, PT, R27.reuse, R154, PT ;  /* 0x0000009a1b00720c */ /* 0x040fe20003fa4070 */
[----:B------:R-:W-:Y:S01]  /*a1f0*/  @!P2 IMAD.MOV R152, RZ, RZ, -R152 ;  /* 0x000000ffff98a224 */ /* 0x000fe200078e0a98 */
[C---:B------:R-:W-:Y:S01]  /*a200*/  ISETP.GT.U32.AND P2, PT, R27.reuse, R159, PT ;  /* 0x0000009f1b00720c */ /* 0x040fe20003f44070 */
[----:B------:R-:W-:Y:S01]  /*a210*/  @!P3 IMAD.MOV R151, RZ, RZ, -R151 ;  /* 0x000000ffff97b224 */ /* 0x000fe200078e0a97 */
[----:B------:R-:W-:-:S09]  /*a220*/  ISETP.GT.U32.AND P3, PT, R27, R157, PT ;  /* 0x0000009d1b00720c */ /* 0x000fd20003f64070 */
[----:B------:R-:W-:Y:S02]  /*a230*/  @!P5 IADD3 R154, R154, -R27, RZ ;  /* 0x8000001b9a9ad210 */ /* 0x000fe40007ffe0ff */
[----:B------:R-:W-:Y:S01]  /*a240*/  ISETP.GT.U32.AND P5, PT, R27, R161, PT ;  /* 0x000000a11b00720c */ /* 0x000fe20003fa4070 */
[--C-:B------:R-:W-:Y:S01]  /*a250*/  @!P2 IMAD.IADD R159, R159, 0x1, -R27.reuse ;  /* 0x000000019f9fa824 */ /* 0x100fe200078e0a1b */
[----:B------:R-:W-:Y:S01]  /*a260*/  ISETP.GE.AND P2, PT, R28, RZ, PT ;  /* 0x000000ff1c00720c */ /* 0x000fe20003f46270 */
[--C-:B------:R-:W-:Y:S01]  /*a270*/  @!P3 IMAD.IADD R157, R157, 0x1, -R27.reuse ;  /* 0x000000019d9db824 */ /* 0x100fe200078e0a1b */
[----:B------:R-:W-:Y:S01]  /*a280*/  ISETP.GT.U32.AND P3, PT, R27, R164, PT ;  /* 0x000000a41b00720c */ /* 0x000fe20003f64070 */
[----:B------:R-:W3:Y:S08]  /*a290*/  LDL R28, [R1+0x15b0] ;  /* 0x0015b000011c7983 */ /* 0x000ef00000100800 */
[----:B------:R-:W-:Y:S01]  /*a2a0*/  @!P5 IMAD.IADD R161, R161, 0x1, -R27 ;  /* 0x00000001a1a1d824 */ /* 0x000fe200078e0a1b */
[----:B------:R-:W-:-:S02]  /*a2b0*/  ISETP.GE.AND P5, PT, R22, RZ, PT ;  /* 0x000000ff1600720c */ /* 0x000fc40003fa6270 */
[----:B------:R-:W3:Y:S01]  /*a2c0*/  LDL R22, [R1+0x15bc] ;  /* 0x0015bc0001167983 */ /* 0x000ee20000100800 */
[----:B------:R-:W-:Y:S01]  /*a2d0*/  @!P1 IMAD.MOV R155, RZ, RZ, -R155 ;  /* 0x000000ffff9b9224 */ /* 0x000fe200078e0a9b */
[----:B------:R-:W-:Y:S02]  /*a2e0*/  @!P3 IADD3 R164, R164, -R27, RZ ;  /* 0x8000001ba4a4b210 */ /* 0x000fe40007ffe0ff */
[C---:B------:R-:W-:Y:S02]  /*a2f0*/  ISETP.GT.U32.AND P1, PT, R27.reuse, R161, PT ;  /* 0x000000a11b00720c */ /* 0x040fe40003f24070 */
[C---:B------:R-:W-:Y:S02]  /*a300*/  ISETP.GT.U32.AND P3, PT, R27.reuse, R159, PT ;  /* 0x0000009f1b00720c */ /* 0x040fe40003f64070 */
[----:B-1----:R-:W-:Y:S01]  /*a310*/  IABS R20, R20 ;  /* 0x0000001400147213 */ /* 0x002fe20000000000 */
[----:B------:R-:W-:Y:S01]  /*a320*/  @!P6 IMAD.MOV R153, RZ, RZ, -R153 ;  /* 0x000000ffff99e224 */ /* 0x000fe200078e0a99 */
[C---:B------:R-:W-:Y:S01]  /*a330*/  ISETP.GT.U32.AND P6, PT, R27.reuse, R162, PT ;  /* 0x000000a21b00720c */ /* 0x040fe20003fc4070 */
[----:B------:R-:W-:Y:S01]  /*a340*/  @!P5 IMAD.MOV R156, RZ, RZ, -R156 ;  /* 0x000000ffff9cd224 */ /* 0x000fe200078e0a9c */
[----:B------:R-:W-:Y:S01]  /*a350*/  ISETP.GT.U32.AND P5, PT, R27, R164, PT ;  /* 0x000000a41b00720c */ /* 0x000fe20003fa4070 */
        /* <DEDUP_REMOVED lines=11> */
[--C-:B------:R-:W-:Y:S01]  /*a410*/  @!P1 IMAD.IADD R168, R168, 0x1, -R27.reuse ;  /* 0x00000001a8a89824 */ /* 0x100fe200078e0a1b */
[----:B------:R1:W-:Y:S01]  /*a420*/  STL [R1+0x1248], R21 ;  /* 0x0012481501007387 */ /* 0x0003e20000100800 */
[----:B------:R-:W-:Y:S01]  /*a430*/  ISETP.GE.AND P5, PT, R29, RZ, PT ;  /* 0x000000ff1d00720c */ /* 0x000fe20003fa6270 */
[----:B------:R-:W-:Y:S02]  /*a440*/  @!P3 IMAD.IADD R166, R166, 0x1, -R27 ;  /* 0x00000001a6a6b824 */ /* 0x000fe400078e0a1b */
[----:B------:R-:W3:Y:S01]  /*a450*/  LDL R29, [R1+0x159c] ;  /* 0x00159c00011d7983 */ /* 0x000ee20000100800 */
[----:B------:R-:W-:-:S02]  /*a460*/  @!P2 IMAD.MOV R154, RZ, RZ, -R154 ;  /* 0x000000ffff9aa224 */ /* 0x000fc400078e0a9a */
[----:B------:R-:W-:Y:S01]  /*a470*/  @!P4 IMAD.MOV R158, RZ, RZ, -R158 ;  /* 0x000000ffff9ec224 */ /* 0x000fe200078e0a9e */
[----:B------:R-:W3:Y:S03]  /*a480*/  LDL R30, [R1+0x158c] ;  /* 0x00158c00011e7983 */ /* 0x000ee60000100800 */
[----:B------:R-:W-:Y:S01]  /*a490*/  @!P6 IMAD.IADD R169, R169, 0x1, -R27 ;  /* 0x00000001a9a9e824 */ /* 0x000fe200078e0a1b */
[----:B----4-:R-:W-:Y:S02]  /*a4a0*/  ISETP.GE.AND P1, PT, R249, RZ, PT ;  /* 0x000000fff900720c */ /* 0x010fe40003f26270 */
[----:B------:R-:W4:Y:S01]  /*a4b0*/  LDL R249, [R1+0x157c] ;  /* 0x00157c0001f97983 */ /* 0x000f220000100800 */
[----:B--2---:R-:W-:-:S03]  /*a4c0*/  ISETP.GE.AND P3, PT, R7, RZ, PT ;  /* 0x000000ff0700720c */ /* 0x004fc60003f66270 */
[----:B------:R-:W2:Y:S01]  /*a4d0*/  LDL R7, [R1+0x15a4] ;  /* 0x0015a40001077983 */ /* 0x000ea20000100800 */
[----:B---3--:R-:W-:-:S03]  /*a4e0*/  ISETP.GE.AND P6, PT, R231, RZ, PT ;  /* 0x000000ffe700720c */ /* 0x008fc60003fc6270 */
[----:B------:R-:W3:Y:S01]  /*a4f0*/  LDL R231, [R1+0x1584] ;  /* 0x0015840001e77983 */ /* 0x000ee20000100800 */
[C---:B------:R-:W-:Y:S02]  /*a500*/  ISETP.GT.U32.AND P2, PT, R27.reuse, R160, PT ;  /* 0x000000a01b00720c */ /* 0x040fe40003f44070 */
[----:B------:R-:W-:-:S11]  /*a510*/  ISETP.GT.U32.AND P4, PT, R27, R165, PT ;  /* 0x000000a51b00720c */ /* 0x000fd60003f84070 */
[----:B------:R-:W-:Y:S01]  /*a520*/  @!P2 IMAD.IADD R160, R160, 0x1, -R27 ;  /* 0x00000001a0a0a824 */ /* 0x000fe200078e0a1b */
[C---:B------:R-:W-:Y:S01]  /*a530*/  ISETP.GT.U32.AND P2, PT, R27.reuse, R167, PT ;  /* 0x000000a71b00720c */ /* 0x040fe20003f44070 */
[----:B------:R-:W-:Y:S01]  /*a540*/  @!P0 IMAD.MOV R157, RZ, RZ, -R157 ;  /* 0x000000ffff9d8224 */ /* 0x000fe200078e0a9d */
[----:B------:R-:W-:Y:S01]  /*a550*/  ISETP.GT.U32.AND P0, PT, R27, R163, PT ;  /* 0x000000a31b00720c */ /* 0x000fe20003f04070 */
[----:B------:R-:W-:-:S10]  /*a560*/  @!P4 IMAD.IADD R165, R165, 0x1, -R27 ;  /* 0x00000001a5a5c824 */ /* 0x000fd400078e0a1b */
[--C-:B------:R-:W-:Y:S01]  /*a570*/  @!P2 IMAD.IADD R167, R167, 0x1, -R27.reuse ;  /* 0x00000001a7a7a824 */ /* 0x100fe200078e0a1b */
[----:B------:R-:W-:Y:S02]  /*a580*/  ISETP.GE.AND P4, PT, R28, RZ, PT ;  /* 0x000000ff1c00720c */ /* 0x000fe40003f86270 */
[----:B------:R-:W3:Y:S01]  /*a590*/  LDL R28, [R1+0x15a0] ;  /* 0x0015a000011c7983 */ /* 0x000ee20000100800 */
[----:B------:R-:W-:Y:S01]  /*a5a0*/  ISETP.GE.AND P2, PT, R22, RZ, PT ;  /* 0x000000ff1600720c */ /* 0x000fe20003f46270 */
[----:B------:R-:W-:Y:S01]  /*a5b0*/  @!P0 IMAD.IADD R163, R163, 0x1, -R27 ;  /* 0x00000001a3a38824 */ /* 0x000fe200078e0a1b */
[----:B------:R-:W-:Y:S01]  /*a5c0*/  ISETP.GT.U32.AND P0, PT, R27, R170, PT ;  /* 0x000000aa1b00720c */ /* 0x000fe20003f04070 */
[----:B------:R-:W3:Y:S07]  /*a5d0*/  LDL R22, [R1+0x15a8] ;  /* 0x0015a80001167983 */ /* 0x000eee0000100800 */
[----:B------:R-:W-:-:S02]  /*a5e0*/  @!P4 IADD3 R160, -R160, RZ, RZ ;  /* 0x000000ffa0a0c210 */ /* 0x000fc40007ffe1ff */
[C---:B------:R-:W-:Y:S01]  /*a5f0*/  ISETP.GT.U32.AND P4, PT, R27.reuse, R166, PT ;  /* 0x000000a61b00720c */ /* 0x040fe20003f84070 */
[----:B------:R-:W-:Y:S01]  /*a600*/  @!P2 IMAD.MOV R162, RZ, RZ, -R162 ;  /* 0x000000ffffa2a224 */ /* 0x000fe200078e0aa2 */
[C---:B------:R-:W-:Y:S01]  /*a610*/  ISETP.GT.U32.AND P2, PT, R27.reuse, R168, PT ;  /* 0x000000a81b00720c */ /* 0x040fe20003f44070 */
[----:B------:R-:W-:Y:S01]  /*a620*/  @!P0 IMAD.IADD R170, R170, 0x1, -R27 ;  /* 0x00000001aaaa8824 */ /* 0x000fe200078e0a1b */
[C---:B------:R-:W-:Y:S01]  /*a630*/  ISETP.GT.U32.AND P0, PT, R27.reuse, R165, PT ;  /* 0x000000a51b00720c */ /* 0x040fe20003f04070 */
[----:B------:R-:W-:Y:S01]  /*a640*/  @!P1 IMAD.MOV R163, RZ, RZ, -R163 ;  /* 0x000000ffffa39224 */ /* 0x000fe200078e0aa3 */
[----:B------:R-:W-:-:S07]  /*a650*/  ISETP.GT.U32.AND P1, PT, R27, R169, PT ;  /* 0x000000a91b00720c */ /* 0x000fce0003f24070 */
[--C-:B------:R-:W-:Y:S01]  /*a660*/  @!P4 IMAD.IADD R166, R166, 0x1, -R27.reuse ;  /* 0x00000001a6a6c824 */ /* 0x100fe200078e0a1b */
[C---:B------:R-:W-:Y:S01]  /*a670*/  ISETP.GT.U32.AND P4, PT, R27.reuse, R172, PT ;  /* 0x000000ac1b00720c */ /* 0x040fe20003f84070 */
[--C-:B------:R-:W-:Y:S01]  /*a680*/  @!P2 IMAD.IADD R168, R168, 0x1, -R27.reuse ;  /* 0x00000001a8a8a824 */ /* 0x100fe200078e0a1b */
[----:B------:R-:W-:Y:S01]  /*a690*/  ISETP.GT.U32.AND P2, PT, R27, R174, PT ;  /* 0x000000ae1b00720c */ /* 0x000fe20003f44070 */
[--C-:B------:R-:W-:Y:S02]  /*a6a0*/  @!P0 IMAD.IADD R165, R165, 0x1, -R27.reuse ;  /* 0x00000001a5a58824 */ /* 0x100fe400078e0a1b */
[----:B------:R-:W-:Y:S01]  /*a6b0*/  @!P1 IMAD.IADD R169, R169, 0x1, -R27 ;  /* 0x00000001a9a99824 */ /* 0x000fe200078e0a1b */
[----:B------:R-:W-:-:S07]  /*a6c0*/  ISETP.GT.U32.AND P1, PT, R27, R175, PT ;  /* 0x000000af1b00720c */ /* 0x000fce0003f24070 */
[--C-:B------:R-:W-:Y:S01]  /*a6d0*/  @!P4 IMAD.IADD R172, R172, 0x1, -R27.reuse ;  /* 0x00000001acacc824 */ /* 0x100fe200078e0a1b */
[----:B------:R-:W-:Y:S02]  /*a6e0*/  ISETP.GE.AND P0, PT, R29, RZ, PT ;  /* 0x000000ff1d00720c */ /* 0x000fe40003f06270 */
[----:B------:R-:W3:Y:S01]  /*a6f0*/  LDL R29, [R1+0x1590] ;  /* 0x00159000011d7983 */ /* 0x000ee20000100800 */
        /* <DEDUP_REMOVED lines=11> */
[----:B------:R-:W-:-:S11]  /*a7b0*/  ISETP.GT.U32.AND P5, PT, R27, R170, PT ;  /* 0x000000aa1b00720c */ /* 0x000fd60003fa4070 */
[--C-:B------:R-:W-:Y:S01]  /*a7c0*/  @!P3 IMAD.IADD R167, R167, 0x1, -R27.reuse ;  /* 0x00000001a7a7b824 */ /* 0x100fe200078e0a1b */
[----:B------:R-:W-:Y:S02]  /*a7d0*/  ISETP.GT.U32.AND P3, PT, R27, R173, PT ;  /* 0x000000ad1b00720c */ /* 0x000fe40003f64070 */
[----:B------:R-:W-:Y:S02]  /*a7e0*/  @!P5 IADD3 R170, R170, -R27, RZ ;  /* 0x8000001baaaad210 */ /* 0x000fe40007ffe0ff */
[----:B------:R-:W-:Y:S02]  /*a7f0*/  @!P4 IADD3 R167, -R167, RZ, RZ ;  /* 0x000000ffa7a7c210 */ /* 0x000fe40007ffe1ff */
[----:B------:R-:W-:Y:S02]  /*a800*/  ISETP.GE.AND P5, PT, R28, RZ, PT ;  /* 0x000000ff1c00720c */ /* 0x000fe40003fa6270 */
[----:B------:R-:W3:Y:S05]  /*a810*/  LDL R28, [R1+0x1594] ;  /* 0x00159400011c7983 */ /* 0x000eea0000100800 */
[----:B------:R-:W-:-:S05]  /*a820*/  @!P3 IMAD.IADD R173, R173, 0x1, -R27 ;  /* 0x00000001adadb824 */ /* 0x000fca00078e0a1b */
[C---:B------:R-:W-:Y:S02]  /*a830*/  ISETP.GT.U32.AND P4, PT, R27.reuse, R173, PT ;  /* 0x000000ad1b00720c */ /* 0x040fe40003f84070 */
[----:B------:R-:W-:Y:S01]  /*a840*/  ISETP.GE.AND P3, PT, R22, RZ, PT ;  /* 0x000000ff1600720c */ /* 0x000fe20003f66270 */
[----:B------:R-:W-:Y:S01]  /*a850*/  @!P5 IMAD.MOV R166, RZ, RZ, -R166 ;  /* 0x000000ffffa6d224 */ /* 0x000fe200078e0aa6 */
[C---:B------:R-:W-:Y:S01]  /*a860*/  ISETP.GT.U32.AND P5, PT, R27.reuse, R172, PT ;  /* 0x000000ac1b00720c */ /* 0x040fe20003fa4070 */
[----:B------:R-:W-:Y:S01]  /*a870*/  @!P1 IMAD.MOV R170, RZ, RZ, -R170 ;  /* 0x000000ffffaa9224 */ /* 0x000fe200078e0aaa */
[----:B------:R-:W-:-:S07]  /*a880*/  ISETP.GT.U32.AND P1, PT, R27, R177, PT ;  /* 0x000000b11b00720c */ /* 0x000fce0003f24070 */
[--C-:B------:R-:W-:Y:S01]  /*a890*/  @!P4 IMAD.IADD R173, R173, 0x1, -R27.reuse ;  /* 0x00000001adadc824 */ /* 0x100fe200078e0a1b */
[C---:B------:R-:W-:Y:S01]  /*a8a0*/  ISETP.GT.U32.AND P4, PT, R27.reuse, R180, PT ;  /* 0x000000b41b00720c */ /* 0x040fe20003f84070 */
[----:B------:R-:W-:Y:S01]  /*a8b0*/  @!P3 IMAD.MOV R168, RZ, RZ, -R168 ;  /* 0x000000ffffa8b224 */ /* 0x000fe200078e0aa8 */
[C---:B------:R-:W-:Y:S01]  /*a8c0*/  ISETP.GT.U32.AND P3, PT, R27.reuse, R174, PT ;  /* 0x000000ae1b00720c */ /* 0x040fe20003f64070 */
[----:B------:R-:W-:Y:S01]  /*a8d0*/  @!P5 IMAD.IADD R172, R172, 0x1, -R27 ;  /* 0x00000001acacd824 */ /* 0x000fe200078e0a1b */
[----:B------:R-:W-:Y:S02]  /*a8e0*/  ISETP.GT.U32.AND P5, PT, R27, R179, PT ;  /* 0x000000b31b00720c */ /* 0x000fe40003fa4070 */
[----:B------:R-:W-:-:S07]  /*a8f0*/  @!P1 IADD3 R177, R177, -R27, RZ ;  /* 0x8000001bb1b19210 */ /* 0x000fce0007ffe0ff */
[--C-:B------:R-:W-:Y:S02]  /*a900*/  @!P4 IMAD.IADD R180, R180, 0x1, -R27.reuse ;  /* 0x00000001b4b4c824 */ /* 0x100fe400078e0a1b */
[--C-:B------:R-:W-:Y:S01]  /*a910*/  @!P3 IMAD.IADD R174, R174, 0x1, -R27.reuse ;  /* 0x00000001aeaeb824 */ /* 0x100fe200078e0a1b */
[----:B------:R-:W-:Y:S01]  /*a920*/  ISETP.GT.U32.AND P3, PT, R27, R181, PT ;  /* 0x000000b51b00720c */ /* 0x000fe20003f64070 */
[--C-:B------:R-:W-:Y:S01]  /*a930*/  @!P5 IMAD.IADD R179, R179, 0x1, -R27.reuse ;  /* 0x00000001b3b3d824 */ /* 0x100fe200078e0a1b */
[----:B------:R-:W-:Y:S02]  /*a940*/  ISETP.GE.AND P1, PT, R29, RZ, PT ;  /* 0x000000ff1d00720c */ /* 0x000fe40003f26270 */
[----:B------:R-:W3:Y:S09]  /*a950*/  LDL R29, [R1+0x1574] ;  /* 0x00157400011d7983 */ /* 0x000ef20000100800 */
[----:B------:R-:W-:Y:S01]  /*a960*/  @!P3 IMAD.IADD R181, R181, 0x1, -R27 ;  /* 0x00000001b5b5b824 */ /* 0x000fe200078e0a1b */
[----:B----4-:R-:W-:-:S02]  /*a970*/  ISETP.GE.AND P4, PT, R249, RZ, PT ;  /* 0x000000fff900720c */ /* 0x010fc40003f86270 */
[----:B------:R-:W4:Y:S01]  /*a980*/  LDL R249, [R1+0x1540] ;  /* 0x0015400001f97983 */ /* 0x000f220000100800 */
[----:B--2---:R-:W-:-:S03]  /*a990*/  ISETP.GE.AND P5, PT, R7, RZ, PT ;  /* 0x000000ff0700720c */ /* 0x004fc60003fa6270 */
[----:B------:R-:W2:Y:S01]  /*a9a0*/  LDL R7, [R1+0x154c] ;  /* 0x00154c0001077983 */ /* 0x000ea20000100800 */
[----:B---3--:R-:W-:-:S03]  /*a9b0*/  ISETP.GE.AND P3, PT, R231, RZ, PT ;  /* 0x000000ffe700720c */ /* 0x008fc60003f66270 */
[----:B------:R-:W3:Y:S01]  /*a9c0*/  LDL R231, [R1+0x1538] ;  /* 0x0015380001e77983 */ /* 0x000ee20000100800 */
[----:B------:R-:W-:Y:S01]  /*a9d0*/  @!P6 IMAD.MOV R164, RZ, RZ, -R164 ;  /* 0x000000ffffa4e224 */ /* 0x000fe200078e0aa4 */
[----:B------:R-:W-:Y:S01]  /*a9e0*/  ISETP.GT.U32.AND P6, PT, R27, R171, PT ;  /* 0x000000ab1b00720c */ /* 0x000fe20003fc4070 */
[----:B------:R-:W-:-:S12]  /*a9f0*/  @!P0 IMAD.MOV R165, RZ, RZ, -R165 ;  /* 0x000000ffffa58224 */ /* 0x000fd800078e0aa5 */
[----:B------:R-:W-:-:S05]  /*aa00*/  @!P6 IMAD.IADD R171, R171, 0x1, -R27 ;  /* 0x00000001ababe824 */ /* 0x000fca00078e0a1b */
[C---:B------:R-:W-:Y:S02]  /*aa10*/  ISETP.GT.U32.AND P0, PT, R27.reuse, R171, PT ;  /* 0x000000ab1b00720c */ /* 0x040fe40003f04070 */
[----:B------:R-:W-:-:S11]  /*aa20*/  ISETP.GT.U32.AND P6, PT, R27, R176, PT ;  /* 0x000000b01b00720c */ /* 0x000fd60003fc4070 */
[--C-:B------:R-:W-:Y:S01]  /*aa30*/  @!P0 IMAD.IADD R171, R171, 0x1, -R27.reuse ;  /* 0x00000001abab8824 */ /* 0x100fe200078e0a1b */
[----:B------:R-:W-:Y:S01]  /*aa40*/  ISETP.GT.U32.AND P0, PT, R27, R178, PT ;  /* 0x000000b21b00720c */ /* 0x000fe20003f04070 */
[----:B------:R-:W-:-:S05]  /*aa50*/  @!P6 IMAD.IADD R176, R176, 0x1, -R27 ;  /* 0x00000001b0b0e824 */ /* 0x000fca00078e0a1b */
[----:B------:R-:W-:-:S07]  /*aa60*/  ISETP.GT.U32.AND P6, PT, R27, R176, PT ;  /* 0x000000b01b00720c */ /* 0x000fce0003fc4070 */
[--C-:B------:R-:W-:Y:S01]  /*aa70*/  @!P0 IMAD.IADD R178, R178, 0x1, -R27.reuse ;  /* 0x00000001b2b28824 */ /* 0x100fe200078e0a1b */
[----:B------:R-:W-:Y:S02]  /*aa80*/  ISETP.GE.AND P0, PT, R28, RZ, PT ;  /* 0x000000ff1c00720c */ /* 0x000fe40003f06270 */
[----:B------:R-:W3:Y:S01]  /*aa90*/  LDL R28, [R1+0x1558] ;  /* 0x00155800011c7983 */ /* 0x000ee20000100800 */
[----:B------:R-:W-:Y:S02]  /*aaa0*/  @!P1 IMAD.MOV R172, RZ, RZ, -R172 ;  /* 0x000000ffffac9224 */ /* 0x000fe400078e0aac */
[----:B------:R-:W-:Y:S01]  /*aab0*/  @!P6 IMAD.IADD R176, R176, 0x1, -R27 ;  /* 0x00000001b0b0e824 */ /* 0x000fe200078e0a1b */
[----:B------:R-:W-:Y:S02]  /*aac0*/  ISETP.GE.AND P6, PT, R30, RZ, PT ;  /* 0x000000ff1e00720c */ /* 0x000fe40003fc6270 */
[----:B------:R-:W-:-:S05]  /*aad0*/  ISETP.GT.U32.AND P1, PT, R27, R178, PT ;  /* 0x000000b21b00720c */ /* 0x000fca0003f24070 */
[----:B------:R-:W-:Y:S01]  /*aae0*/  @!P0 IMAD.MOV R173, RZ, RZ, -R173 ;  /* 0x000000ffffad8224 */ /* 0x000fe200078e0aad */
[C---:B------:R-:W-:Y:S01]  /*aaf0*/  ISETP.GT.U32.AND P0, PT, R27.reuse, R179, PT ;  /* 0x000000b31b00720c */ /* 0x040fe20003f04070 */
[----:B------:R-:W-:Y:S01]  /*ab00*/  @!P3 IMAD.MOV R176, RZ, RZ, -R176 ;  /* 0x000000ffffb0b224 */ /* 0x000fe200078e0ab0 */
[C---:B------:R-:W-:Y:S01]  /*ab10*/  ISETP.GT.U32.AND P3, PT, R27.reuse, R183, PT ;  /* 0x000000b71b00720c */ /* 0x040fe20003f64070 */
[----:B------:R-:W3:Y:S02]  /*ab20*/  LDL R30, [R1+0x156c] ;  /* 0x00156c00011e7983 */ /* 0x000ee40000100800 */
[----:B------:R-:W-:Y:S01]  /*ab30*/  @!P6 IMAD.MOV R171, RZ, RZ, -R171 ;  /* 0x000000ffffabe224 */ /* 0x000fe200078e0aab */
[C---:B------:R-:W-:Y:S01]  /*ab40*/  ISETP.GT.U32.AND P6, PT, R27.reuse, R180, PT ;  /* 0x000000b41b00720c */ /* 0x040fe20003fc4070 */
[----:B------:R-:W-:Y:S01]  /*ab50*/  @!P1 IMAD.IADD R178, R178, 0x1, -R27 ;  /* 0x00000001b2b29824 */ /* 0x000fe200078e0a1b */
[----:B------:R-:W-:-:S05]  /*ab60*/  ISETP.GT.U32.AND P1, PT, R27, R185, PT ;  /* 0x000000b91b00720c */ /* 0x000fca0003f24070 */
[--C-:B------:R-:W-:Y:S01]  /*ab70*/  @!P0 IMAD.IADD R179, R179, 0x1, -R27.reuse ;  /* 0x00000001b3b38824 */ /* 0x100fe200078e0a1b */
[----:B------:R-:W-:Y:S02]  /*ab80*/  ISETP.GT.U32.AND P0, PT, R27, R186, PT ;  /* 0x000000ba1b00720c */ /* 0x000fe40003f04070 */
[----:B------:R-:W-:Y:S01]  /*ab90*/  IADD3 R31, R241, 0xfb, RZ ;  /* 0x000000fbf11f7810 */ /* 0x000fe20007ffe0ff */
[--C-:B------:R-:W-:Y:S02]  /*aba0*/  @!P3 IMAD.IADD R183, R183, 0x1, -R27.reuse ;  /* 0x00000001b7b7b824 */ /* 0x100fe400078e0a1b */
[--C-:B------:R-:W-:Y:S01]  /*abb0*/  @!P6 IMAD.IADD R180, R180, 0x1, -R27.reuse ;  /* 0x00000001b4b4e824 */ /* 0x100fe200078e0a1b */
[----:B------:R-:W-:Y:S01]  /*abc0*/  ISETP.GT.U32.AND P6, PT, R27, R187, PT ;  /* 0x000000bb1b00720c */ /* 0x000fe20003fc4070 */
[----:B------:R-:W-:Y:S01]  /*abd0*/  STL [R1+0x1244], R31 ;  /* 0x0012441f01007387 */ /* 0x000fe20000100800 */
[----:B------:R-:W-:Y:S02]  /*abe0*/  ISETP.GE.AND P3, PT, R29, RZ, PT ;  /* 0x000000ff1d00720c */ /* 0x000fe40003f66270 */
[----:B------:R-:W-:Y:S01]  /*abf0*/  @!P1 IADD3 R185, R185, -R27, RZ ;  /* 0x8000001bb9b99210 */ /* 0x000fe20007ffe0ff */
[----:B------:R-:W3:Y:S02]  /*ac00*/  LDL R29, [R1+0x1534] ;  /* 0x00153400011d7983 */ /* 0x000ee40000100800 */
[----:B------:R-:W-:-:S06]  /*ac10*/  @!P0 IMAD.IADD R186, R186, 0x1, -R27 ;  /* 0x00000001baba8824 */ /* 0x000fcc00078e0a1b */
        /* <DEDUP_REMOVED lines=8> */
[----:B------:R-:W-:-:S13]  /*aca0*/  ISETP.GT.U32.AND P2, PT, R27, R175, PT ;  /* 0x000000af1b00720c */ /* 0x000fda0003f44070 */
[----:B------:R-:W-:Y:S01]  /*acb0*/  @!P2 IMAD.IADD R175, R175, 0x1, -R27 ;  /* 0x00000001afafa824 */ /* 0x000fe200078e0a1b */
[----:B------:R-:W-:-:S13]  /*acc0*/  ISETP.GT.U32.AND P2, PT, R27, R182, PT ;  /* 0x000000b61b00720c */ /* 0x000fda0003f44070 */
[----:B------:R-:W-:Y:S01]  /*acd0*/  @!P2 IMAD.IADD R182, R182, 0x1, -R27 ;  /* 0x00000001b6b6a824 */ /* 0x000fe200078e0a1b */
[----:B------:R-:W-:-:S13]  /*ace0*/  ISETP.GT.U32.AND P2, PT, R27, R177, PT ;  /* 0x000000b11b00720c */ /* 0x000fda0003f44070 */
[----:B------:R-:W-:Y:S01]  /*acf0*/  @!P2 IMAD.IADD R177, R177, 0x1, -R27 ;  /* 0x00000001b1b1a824 */ /* 0x000fe200078e0a1b */
[----:B------:R-:W-:Y:S02]  /*ad00*/  ISETP.GT.U32.AND P2, PT, R27, R184, PT ;  /* 0x000000b81b00720c */ /* 0x000fe40003f44070 */
[----:B------:R-:W-:Y:S02]  /*ad10*/  @!P4 IADD3 R175, -R175, RZ, RZ ;  /* 0x000000ffafafc210 */ /* 0x000fe40007ffe1ff */
[----:B------:R-:W-:-:S09]  /*ad20*/  ISETP.GT.U32.AND P4, PT, R27, R181, PT ;  /* 0x000000b51b00720c */ /* 0x000fd20003f84070 */
[--C-:B------:R-:W-:Y:S01]  /*ad30*/  @!P2 IMAD.IADD R184, R184, 0x1, -R27.reuse ;  /* 0x00000001b8b8a824 */ /* 0x100fe200078e0a1b */
[----:B------:R-:W-:Y:S02]  /*ad40*/  ISETP.GE.AND P2, PT, R28, RZ, PT ;  /* 0x000000ff1c00720c */ /* 0x000fe40003f46270 */
[----:B------:R-:W3:Y:S01]  /*ad50*/  LDL R28, [R1+0x151c] ;  /* 0x00151c00011c7983 */ /* 0x000ee20000100800 */
[----:B------:R-:W-:Y:S01]  /*ad60*/  @!P4 IMAD.IADD R181, R181, 0x1, -R27 ;  /* 0x00000001b5b5c824 */ /* 0x000fe200078e0a1b */
[C---:B------:R-:W-:Y:S01]  /*ad70*/  ISETP.GT.U32.AND P4, PT, R27.reuse, R188, PT ;  /* 0x000000bc1b00720c */ /* 0x040fe20003f84070 */
[----:B------:R-:W-:Y:S01]  /*ad80*/  @!P1 IMAD.MOV R180, RZ, RZ, -R180 ;  /* 0x000000ffffb49224 */ /* 0x000fe200078e0ab4 */
[C---:B------:R-:W-:Y:S01]  /*ad90*/  ISETP.GT.U32.AND P1, PT, R27.reuse, R186, PT ;  /* 0x000000ba1b00720c */ /* 0x040fe20003f24070 */
[----:B------:R-:W-:Y:S01]  /*ada0*/  @!P3 IMAD.MOV R178, RZ, RZ, -R178 ;  /* 0x000000ffffb2b224 */ /* 0x000fe200078e0ab2 */
[C---:B------:R-:W-:Y:S01]  /*adb0*/  ISETP.GT.U32.AND P3, PT, R27.reuse, R184, PT ;  /* 0x000000b81b00720c */ /* 0x040fe20003f64070 */
[----:B------:R-:W-:Y:S01]  /*adc0*/  @!P5 IMAD.MOV R174, RZ, RZ, -R174 ;  /* 0x000000ffffaed224 */ /* 0x000fe200078e0aae */
[C---:B------:R-:W-:Y:S01]  /*add0*/  ISETP.GT.U32.AND P5, PT, R27.reuse, R182, PT ;  /* 0x000000b61b00720c */ /* 0x040fe20003fa4070 */
[----:B------:R-:W-:Y:S01]  /*ade0*/  @!P0 IMAD.MOV R181, RZ, RZ, -R181 ;  /* 0x000000ffffb58224 */ /* 0x000fe200078e0ab5 */
[----:B------:R-:W-:-:S05]  /*adf0*/  ISETP.GT.U32.AND P0, PT, R27, R187, PT ;  /* 0x000000bb1b00720c */ /* 0x000fca0003f04070 */
[--C-:B------:R-:W-:Y:S01]  /*ae00*/  @!P4 IMAD.IADD R188, R188, 0x1, -R27.reuse ;  /* 0x00000001bcbcc824 */ /* 0x100fe200078e0a1b */
[C---:B------:R-:W-:Y:S01]  /*ae10*/  ISETP.GT.U32.AND P4, PT, R27.reuse, R183, PT ;  /* 0x000000b71b00720c */ /* 0x040fe20003f84070 */
[--C-:B------:R-:W-:Y:S01]  /*ae20*/  @!P1 IMAD.IADD R186, R186, 0x1, -R27.reuse ;  /* 0x00000001baba9824 */ /* 0x100fe200078e0a1b */
[C---:B------:R-:W-:Y:S01]  /*ae30*/  ISETP.GT.U32.AND P1, PT, R27.reuse, R192, PT ;  /* 0x000000c01b00720c */ /* 0x040fe20003f24070 */
[--C-:B------:R-:W-:Y:S01]  /*ae40*/  @!P3 IMAD.IADD R184, R184, 0x1, -R27.reuse ;  /* 0x00000001b8b8b824 */ /* 0x100fe200078e0a1b */
[----:B------:R-:W-:Y:S01]  /*ae50*/  ISETP.GT.U32.AND P3, PT, R27, R190, PT ;  /* 0x000000be1b00720c */ /* 0x000fe20003f64070 */
[--C-:B------:R-:W-:Y:S01]  /*ae60*/  @!P5 IMAD.IADD R182, R182, 0x1, -R27.reuse ;  /* 0x00000001b6b6d824 */ /* 0x100fe200078e0a1b */
[----:B------:R-:W-:Y:S01]  /*ae70*/  ISETP.GE.AND P5, PT, R30, RZ, PT ;  /* 0x000000ff1e00720c */ /* 0x000fe20003fa6270 */
[----:B------:R-:W-:Y:S01]  /*ae80*/  @!P0 IMAD.IADD R187, R187, 0x1, -R27 ;  /* 0x00000001bbbb8824 */ /* 0x000fe200078e0a1b */
[----:B------:R-:W-:Y:S01]  /*ae90*/  ISETP.GT.U32.AND P0, PT, R27, R193, PT ;  /* 0x000000c11b00720c */ /* 0x000fe20003f04070 */
[----:B------:R-:W3:Y:S04]  /*aea0*/  LDL R30, [R1+0x14f4] ;  /* 0x0014f400011e7983 */ /* 0x000ee80000100800 */
[----:B------:R-:W-:-:S02]  /*aeb0*/  @!P4 IADD3 R183, R183, -R27, RZ ;  /* 0x8000001bb7b7c210 */ /* 0x000fc40007ffe0ff */
[--C-:B------:R-:W-:Y:S01]  /*aec0*/  @!P1 IMAD.IADD R192, R192, 0x1, -R27.reuse ;  /* 0x00000001c0c09824 */ /* 0x100fe200078e0a1b */
[----:B------:R-:W-:Y:S01]  /*aed0*/  ISETP.GE.AND P4, PT, R29, RZ, PT ;  /* 0x000000ff1d00720c */ /* 0x000fe20003f86270 */
[----:B------:R-:W-:Y:S01]  /*aee0*/  @!P3 IMAD.IADD R190, R190, 0x1, -R27 ;  /* 0x00000001bebeb824 */ /* 0x000fe200078e0a1b */
[----:B------:R-:W3:Y:S03]  /*aef0*/  LDL R29, [R1+0x14f0] ;  /* 0x0014f000011d7983 */ /* 0x000ee60000100800 */
        /* <DEDUP_REMOVED lines=16> */
[----:B------:R-:W-:Y:S01]  /*b000*/  @!P6 IMAD.IADD R189, R189, 0x1, -R27 ;  /* 0x00000001bdbde824 */ /* 0x000fe200078e0a1b */
[----:B------:R-:W-:Y:S01]  /*b010*/  ISETP.GT.U32.AND P6, PT, R27, R194, PT ;  /* 0x000000c21b00720c */ /* 0x000fe20003fc4070 */
[----:B------:R-:W-:-:S08]  /*b020*/  @!P3 IMAD.MOV R185, RZ, RZ, -R185 ;  /* 0x000000ffffb9b224 */ /* 0x000fd000078e0ab9 */
[----:B------:R-:W-:Y:S01]  /*b030*/  @!P2 IMAD.IADD R191, R191, 0x1, -R27 ;  /* 0x00000001bfbfa824 */ /* 0x000fe200078e0a1b */
[----:B------:R-:W-:-:S04]  /*b040*/  ISETP.GE.AND P2, PT, R23, RZ, PT ;  /* 0x000000ff1700720c */ /* 0x000fc80003f46270 */
[C---:B------:R-:W-:Y:S01]  /*b050*/  ISETP.GT.U32.AND P3, PT, R27.reuse, R191, PT ;  /* 0x000000bf1b00720c */ /* 0x040fe20003f64070 */
[--C-:B------:R-:W-:Y:S01]  /*b060*/  @!P6 IMAD.IADD R194, R194, 0x1, -R27.reuse ;  /* 0x00000001c2c2e824 */ /* 0x100fe200078e0a1b */
[----:B------:R-:W-:Y:S02]  /*b070*/  ISETP.GE.AND P5, PT, R28, RZ, PT ;  /* 0x000000ff1c00720c */ /* 0x000fe40003fa6270 */
[----:B------:R-:W3:Y:S11]  /*b080*/  LDL R28, [R1+0x14ec] ;  /* 0x0014ec00011c7983 */ /* 0x000ef60000100800 */
[----:B------:R-:W-:Y:S01]  /*b090*/  @!P5 IMAD.MOV R184, RZ, RZ, -R184 ;  /* 0x000000ffffb8d224 */ /* 0x000fe200078e0ab8 */
[C---:B------:R-:W-:Y:S01]  /*b0a0*/  ISETP.GT.U32.AND P5, PT, R27.reuse, R190, PT ;  /* 0x000000be1b00720c */ /* 0x040fe20003fa4070 */
[----:B------:R-:W-:Y:S01]  /*b0b0*/  @!P2 IMAD.MOV R186, RZ, RZ, -R186 ;  /* 0x000000ffffbaa224 */ /* 0x000fe200078e0aba */
[C---:B------:R-:W-:Y:S01]  /*b0c0*/  ISETP.GT.U32.AND P2, PT, R27.reuse, R192, PT ;  /* 0x000000c01b00720c */ /* 0x040fe20003f44070 */
[----:B------:R-:W-:Y:S01]  /*b0d0*/  @!P0 IMAD.MOV R188, RZ, RZ, -R188 ;  /* 0x000000ffffbc8224 */ /* 0x000fe200078e0abc */
[----:B------:R-:W-:Y:S01]  /*b0e0*/  ISETP.GT.U32.AND P6, PT, R27, R194, PT ;  /* 0x000000c21b00720c */ /* 0x000fe20003fc4070 */
[----:B------:R-:W-:Y:S01]  /*b0f0*/  @!P3 IMAD.IADD R191, R191, 0x1, -R27 ;  /* 0x00000001bfbfb824 */ /* 0x000fe200078e0a1b */
[----:B------:R-:W-:-:S02]  /*b100*/  ISETP.GT.U32.AND P0, PT, R27, R195, PT ;  /* 0x000000c31b00720c */ /* 0x000fc40003f04070 */
[----:B------:R-:W-:-:S05]  /*b110*/  ISETP.GT.U32.AND P3, PT, R27, R198, PT ;  /* 0x000000c61b00720c */ /* 0x000fca0003f64070 */
[----:B------:R-:W-:Y:S02]  /*b120*/  @!P5 IADD3 R190, R190, -R27, RZ ;  /* 0x8000001bbebed210 */ /* 0x000fe40007ffe0ff */
[C---:B------:R-:W-:Y:S01]  /*b130*/  ISETP.GT.U32.AND P5, PT, R27.reuse, R197, PT ;  /* 0x000000c51b00720c */ /* 0x040fe20003fa4070 */
[--C-:B------:R-:W-:Y:S01]  /*b140*/  @!P2 IMAD.IADD R192, R192, 0x1, -R27.reuse ;  /* 0x00000001c0c0a824 */ /* 0x100fe200078e0a1b */
[----:B------:R-:W-:Y:S01]  /*b150*/  ISETP.GT.U32.AND P2, PT, R27, R199, PT ;  /* 0x000000c71b00720c */ /* 0x000fe20003f44070 */
[--C-:B------:R-:W-:Y:S01]  /*b160*/  @!P6 IMAD.IADD R194, R194, 0x1, -R27.reuse ;  /* 0x00000001c2c2e824 */ /* 0x100fe200078e0a1b */
[----:B------:R-:W-:Y:S01]  /*b170*/  ISETP.GE.AND P6, PT, R30, RZ, PT ;  /* 0x000000ff1e00720c */ /* 0x000fe20003fc6270 */
[--C-:B------:R-:W-:Y:S01]  /*b180*/  @!P0 IMAD.IADD R195, R195, 0x1, -R27.reuse ;  /* 0x00000001c3c38824 */ /* 0x100fe200078e0a1b */
[----:B------:R-:W-:Y:S01]  /*b190*/  ISETP.GE.AND P0, PT, R29, RZ, PT ;  /* 0x000000ff1d00720c */ /* 0x000fe20003f06270 */
[--C-:B------:R-:W-:Y:S01]  /*b1a0*/  @!P3 IMAD.IADD R198, R198, 0x1, -R27.reuse ;  /* 0x00000001c6c6b824 */ /* 0x100fe200078e0a1b */
[----:B------:R-:W3:Y:S04]  /*b1b0*/  LDL R30, [R1+0x14b4] ;  /* 0x0014b400011e7983 */ /* 0x000ee80000100800 */
[----:B------:R-:W3:Y:S01]  /*b1c0*/  LDL R29, [R1+0x14ac] ;  /* 0x0014ac00011d7983 */ /* 0x000ee20000100800 */
[----:B------:R-:W-:-:S02]  /*b1d0*/  @!P5 IMAD.IADD R197, R197, 0x1, -R27 ;  /* 0x00000001c5c5d824 */ /* 0x000fc400078e0a1b */
        /* <DEDUP_REMOVED lines=10> */
[----:B-1----:R-:W-:Y:S02]  /*b280*/  IABS R21, R21 ;  /* 0x0000001500157213 */ /* 0x002fe40000000000 */
[----:B------:R-:W-:-:S03]  /*b290*/  ISETP.GT.U32.AND P1, PT, R27, R193, PT ;  /* 0x000000c11b00720c */ /* 0x000fc60003f24070 */
[----:B------:R-:W-:-:S06]  /*b2a0*/  IMAD.HI.U32 R22, R25, R21, RZ ;  /* 0x0000001519167227 */ /* 0x000fcc00078e00ff */
[--C-:B------:R-:W-:Y:S01]  /*b2b0*/  @!P4 IMAD.IADD R189, R189, 0x1, -R27.reuse ;  /* 0x00000001bdbdc824 */ /* 0x100fe200078e0a1b */
[----:B------:R-:W-:Y:S01]  /*b2c0*/  ISETP.GT.U32.AND P4, PT, R27, R196, PT ;  /* 0x000000c41b00720c */ /* 0x000fe20003f84070 */
[----:B------:R-:W-:Y:S02]  /*b2d0*/  IMAD.MOV R22, RZ, RZ, -R22 ;  /* 0x000000ffff167224 */ /* 0x000fe400078e0a16 */
[----:B------:R-:W-:Y:S01]  /*b2e0*/  @!P1 IMAD.IADD R193, R193, 0x1, -R27 ;  /* 0x00000001c1c19824 */ /* 0x000fe200078e0a1b */
[C---:B------:R-:W-:Y:S01]  /*b2f0*/  ISETP.GT.U32.AND P1, PT, R27.reuse, R200, PT ;  /* 0x000000c81b00720c */ /* 0x040fe20003f24070 */
[----:B------:R-:W-:Y:S01]  /*b300*/  IMAD R21, R27, R22, R21 ;  /* 0x000000161b157224 */ /* 0x000fe200078e0215 */
[----:B------:R-:W-:-:S07]  /*b310*/  IABS R22, R31 ;  /* 0x0000001f00167213 */ /* 0x000fce0000000000 */
[----:B------:R-:W-:Y:S02]  /*b320*/  @!P4 IMAD.IADD R196, R196, 0x1, -R27 ;  /* 0x00000001c4c4c824 */ /* 0x000fe400078e0a1b */
[----:B------:R-:W-:-:S04]  /*b330*/  IMAD.HI.U32 R23, R25, R22, RZ ;  /* 0x0000001619177227 */ /* 0x000fc800078e00ff */
[----:B------:R-:W-:Y:S01]  /*b340*/  IMAD.MOV R23, RZ, RZ, -R23 ;  /* 0x000000ffff177224 */ /* 0x000fe200078e0a17 */
[----:B------:R-:W-:Y:S01]  /*b350*/  @!P1 IADD3 R200, R200, -R27, RZ ;  /* 0x8000001bc8c89210 */ /* 0x000fe20007ffe0ff */
[----:B------:R-:W-:Y:S01]  /*b360*/  @!P0 IMAD.MOV R190, RZ, RZ, -R190 ;  /* 0x000000ffffbe8224 */ /* 0x000fe200078e0abe */
[C---:B------:R-:W-:Y:S01]  /*b370*/  ISETP.GT.U32.AND P1, PT, R27.reuse, R195, PT ;  /* 0x000000c31b00720c */ /* 0x040fe20003f24070 */
[C---:B------:R-:W-:Y:S01]  /*b380*/  IMAD R22, R27.reuse, R23, R22 ;  /* 0x000000171b167224 */ /* 0x040fe200078e0216 */
[----:B------:R-:W-:Y:S01]  /*b390*/  ISETP.GT.U32.AND P0, PT, R27, R196, PT ;  /* 0x000000c41b00720c */ /* 0x000fe20003f04070 */
[----:B------:R-:W3:Y:S01]  /*b3a0*/  LDL R23, [R1+0x14c0] ;  /* 0x0014c00001177983 */ /* 0x000ee20000100800 */
[----:B------:R-:W-:-:S13]  /*b3b0*/  ISETP.GE.AND P4, PT, R28, RZ, PT ;  /* 0x000000ff1c00720c */ /* 0x000fda0003f86270 */
[----:B------:R-:W-:Y:S01]  /*b3c0*/  @!P4 IMAD.MOV R191, RZ, RZ, -R191 ;  /* 0x000000ffffbfc224 */ /* 0x000fe200078e0abf */
[C---:B------:R-:W-:Y:S01]  /*b3d0*/  ISETP.GT.U32.AND P4, PT, R27.reuse, R197, PT ;  /* 0x000000c51b00720c */ /* 0x040fe20003f84070 */
[----:B------:R-:W-:Y:S01]  /*b3e0*/  @!P6 IMAD.MOV R189, RZ, RZ, -R189 ;  /* 0x000000ffffbde224 */ /* 0x000fe200078e0abd */
[C---:B------:R-:W-:Y:S01]  /*b3f0*/  ISETP.GT.U32.AND P6, PT, R27.reuse, R198, PT ;  /* 0x000000c61b00720c */ /* 0x040fe20003fc4070 */
[----:B------:R-:W-:Y:S01]  /*b400*/  @!P2 IMAD.MOV R194, RZ, RZ, -R194 ;  /* 0x000000ffffc2a224 */ /* 0x000fe200078e0ac2 */
[----:B------:R-:W-:Y:S01]  /*b410*/  ISETP.GT.U32.AND P2, PT, R27, R201, PT ;  /* 0x000000c91b00720c */ /* 0x000fe20003f44070 */
[--C-:B------:R-:W-:Y:S01]  /*b420*/  @!P1 IMAD.IADD R195, R195, 0x1, -R27.reuse ;  /* 0x00000001c3c39824 */ /* 0x100fe200078e0a1b */
[C---:B------:R-:W-:Y:S01]  /*b430*/  ISETP.GT.U32.AND P1, PT, R27.reuse, R202, PT ;  /* 0x000000ca1b00720c */ /* 0x040fe20003f24070 */
[----:B------:R-:W-:Y:S01]  /*b440*/  @!P0 IMAD.IADD R196, R196, 0x1, -R27 ;  /* 0x00000001c4c48824 */ /* 0x000fe200078e0a1b */
[----:B------:R-:W-:-:S05]  /*b450*/  ISETP.GT.U32.AND P0, PT, R27, R203, PT ;  /* 0x000000cb1b00720c */ /* 0x000fca0003f04070 */
[--C-:B------:R-:W-:Y:S01]  /*b460*/  @!P4 IMAD.IADD R197, R197, 0x1, -R27.reuse ;  /* 0x00000001c5c5c824 */ /* 0x100fe200078e0a1b */
[----:B------:R-:W-:Y:S02]  /*b470*/  ISETP.GT.U32.AND P4, PT, R27, R204, PT ;  /* 0x000000cc1b00720c */ /* 0x000fe40003f84070 */
[----:B------:R-:W-:Y:S01]  /*b480*/  IADD3 R28, R241, 0xfc, RZ ;  /* 0x000000fcf11c7810 */ /* 0x000fe20007ffe0ff */
[--C-:B------:R-:W-:Y:S01]  /*b490*/  @!P2 IMAD.IADD R201, R201, 0x1, -R27.reuse ;  /* 0x00000001c9c9a824 */ /* 0x100fe200078e0a1b */
[----:B------:R-:W-:Y:S01]  /*b4a0*/  @!P6 IADD3 R198, R198, -R27, RZ ;  /* 0x8000001bc6c6e210 */ /* 0x000fe20007ffe0ff */
[--C-:B------:R-:W-:Y:S01]  /*b4b0*/  @!P1 IMAD.IADD R202, R202, 0x1, -R27.reuse ;  /* 0x00000001caca9824 */ /* 0x100fe200078e0a1b */
[----:B------:R-:W-:Y:S01]  /*b4c0*/  ISETP.GT.U32.AND P6, PT, R27, R205, PT ;  /* 0x000000cd1b00720c */ /* 0x000fe20003fc4070 */
[----:B------:R-:W-:Y:S01]  /*b4d0*/  STL [R1+0x1240], R28 ;  /* 0x0012401c01007387 */ /* 0x000fe20000100800 */
[----:B------:R-:W-:Y:S01]  /*b4e0*/  ISETP.GE.AND P2, PT, R30, RZ, PT ;  /* 0x000000ff1e00720c */ /* 0x000fe20003f46270 */
[--C-:B------:R-:W-:Y:S01]  /*b4f0*/  @!P0 IMAD.IADD R203, R203, 0x1, -R27.reuse ;  /* 0x00000001cbcb8824 */ /* 0x100fe200078e0a1b */
[----:B------:R-:W-:Y:S01]  /*b500*/  ISETP.GE.AND P1, PT, R29, RZ, PT ;  /* 0x000000ff1d00720c */ /* 0x000fe20003f26270 */
[----:B------:R-:W3:Y:S02]  /*b510*/  LDL R30, [R1+0x1488] ;  /* 0x00148800011e7983 */ /* 0x000ee40000100800 */
[----:B------:R-:W-:-:S02]  /*b520*/  @!P4 IMAD.IADD R204, R204, 0x1, -R27 ;  /* 0x00000001ccccc824 */ /* 0x000fc400078e0a1b */
[----:B------:R-:W3:Y:S04]  /*b530*/  LDL R29, [R1+0x1484] ;  /* 0x00148400011d7983 */ /* 0x000ee80000100800 */
        /* <DEDUP_REMOVED lines=12> */
[C---:B------:R-:W-:Y:S01]  /*b600*/  ISETP.GT.U32.AND P1, PT, R27.reuse, R203, PT ;  /* 0x000000cb1b00720c */ /* 0x040fe20003f24070 */
[----:B------:R-:W-:Y:S01]  /*b610*/  @!P0 IMAD.MOV R198, RZ, RZ, -R198 ;  /* 0x000000ffffc68224 */ /* 0x000fe200078e0ac6 */
[----:B------:R-:W-:Y:S02]  /*b620*/  @!P2 IADD3 R196, -R196, RZ, RZ ;  /* 0x000000ffc4c4a210 */ /* 0x000fe40007ffe1ff */
[----:B------:R-:W-:-:S05]  /*b630*/  ISETP.GT.U32.AND P0, PT, R27, R204, PT ;  /* 0x000000cc1b00720c */ /* 0x000fca0003f04070 */
[--C-:B------:R-:W-:Y:S01]  /*b640*/  @!P3 IMAD.IADD R199, R199, 0x1, -R27.reuse ;  /* 0x00000001c7c7b824 */ /* 0x100fe200078e0a1b */
[C---:B------:R-:W-:Y:S01]  /*b650*/  ISETP.GT.U32.AND P3, PT, R27.reuse, R206, PT ;  /* 0x000000ce1b00720c */ /* 0x040fe20003f64070 */
[--C-:B------:R-:W-:Y:S01]  /*b660*/  @!P5 IMAD.IADD R200, R200, 0x1, -R27.reuse ;  /* 0x00000001c8c8d824 */ /* 0x100fe200078e0a1b */
[----:B------:R-:W-:Y:S01]  /*b670*/  ISETP.GT.U32.AND P2, PT, R27, R202, PT ;  /* 0x000000ca1b00720c */ /* 0x000fe20003f44070 */
[----:B------:R-:W-:Y:S01]  /*b680*/  @!P1 IMAD.IADD R203, R203, 0x1, -R27 ;  /* 0x00000001cbcb9824 */ /* 0x000fe200078e0a1b */
[C---:B------:R-:W-:Y:S01]  /*b690*/  ISETP.GT.U32.AND P1, PT, R27.reuse, R209, PT ;  /* 0x000000d11b00720c */ /* 0x040fe20003f24070 */
[----:B------:R-:W-:Y:S01]  /*b6a0*/  @!P4 IMAD.MOV R199, RZ, RZ, -R199 ;  /* 0x000000ffffc7c224 */ /* 0x000fe200078e0ac7 */
[C---:B------:R-:W-:Y:S01]  /*b6b0*/  ISETP.GT.U32.AND P4, PT, R27.reuse, R205, PT ;  /* 0x000000cd1b00720c */ /* 0x040fe20003f84070 */
[----:B------:R-:W-:Y:S01]  /*b6c0*/  @!P0 IMAD.IADD R204, R204, 0x1, -R27 ;  /* 0x00000001cccc8824 */ /* 0x000fe200078e0a1b */
[----:B------:R-:W-:-:S05]  /*b6d0*/  ISETP.GT.U32.AND P0, PT, R27, R210, PT ;  /* 0x000000d21b00720c */ /* 0x000fca0003f04070 */
[--C-:B------:R-:W-:Y:S01]  /*b6e0*/  @!P3 IMAD.IADD R206, R206, 0x1, -R27.reuse ;  /* 0x00000001ceceb824 */ /* 0x100fe200078e0a1b */
[----:B------:R-:W-:Y:S01]  /*b6f0*/  ISETP.GE.AND P5, PT, R23, RZ, PT ;  /* 0x000000ff1700720c */ /* 0x000fe20003fa6270 */
[--C-:B------:R-:W-:Y:S01]  /*b700*/  @!P2 IMAD.IADD R202, R202, 0x1, -R27.reuse ;  /* 0x00000001cacaa824 */ /* 0x100fe200078e0a1b */
[C---:B------:R-:W-:Y:S02]  /*b710*/  ISETP.GT.U32.AND P3, PT, R27.reuse, R201, PT ;  /* 0x000000c91b00720c */ /* 0x040fe40003f64070 */
[----:B------:R-:W-:Y:S02]  /*b720*/  IABS R23, R28 ;  /* 0x0000001c00177213 */ /* 0x000fe40000000000 */
[----:B------:R-:W-:Y:S01]  /*b730*/  ISETP.GT.U32.AND P2, PT, R27, R208, PT ;  /* 0x000000d01b00720c */ /* 0x000fe20003f44070 */
[----:B------:R-:W-:Y:S01]  /*b740*/  @!P1 IMAD.IADD R209, R209, 0x1, -R27 ;  /* 0x00000001d1d19824 */ /* 0x000fe200078e0a1b */
[----:B------:R-:W-:-:S05]  /*b750*/  ISETP.GE.AND P1, PT, R24, RZ, PT ;  /* 0x000000ff1800720c */ /* 0x000fca0003f26270 */
[----:B------:R-:W-:Y:S01]  /*b760*/  @!P5 IMAD.MOV R195, RZ, RZ, -R195 ;  /* 0x000000ffffc3d224 */ /* 0x000fe200078e0ac3 */
[----:B------:R-:W-:Y:S01]  /*b770*/  ISETP.GT.U32.AND P5, PT, R27, R206, PT ;  /* 0x000000ce1b00720c */ /* 0x000fe20003fa4070 */
[----:B------:R-:W-:-:S04]  /*b780*/  IMAD.HI.U32 R24, R25, R23, RZ ;  /* 0x0000001719187227 */ /* 0x000fc800078e00ff */
[----:B------:R-:W-:Y:S02]  /*b790*/  IMAD.MOV R24, RZ, RZ, -R24 ;  /* 0x000000ffff187224 */ /* 0x000fe400078e0a18 */
[--C-:B------:R-:W-:Y:S02]  /*b7a0*/  @!P3 IMAD.IADD R201, R201, 0x1, -R27.reuse ;  /* 0x00000001c9c9b824 */ /* 0x100fe400078e0a1b */
[--C-:B------:R-:W-:Y:S01]  /*b7b0*/  @!P4 IMAD.IADD R205, R205, 0x1, -R27.reuse ;  /* 0x00000001cdcdc824 */ /* 0x100fe200078e0a1b */
[C---:B------:R-:W-:Y:S01]  /*b7c0*/  ISETP.GT.U32.AND P4, PT, R27.reuse, R211, PT ;  /* 0x000000d31b00720c */ /* 0x040fe20003f84070 */
[--C-:B------:R-:W-:Y:S02]  /*b7d0*/  @!P0 IMAD.IADD R210, R210, 0x1, -R27.reuse ;  /* 0x00000001d2d28824 */ /* 0x100fe400078e0a1b */
[----:B------:R-:W-:Y:S01]  /*b7e0*/  @!P5 IADD3 R206, R206, -R27, RZ ;  /* 0x8000001bceced210 */ /* 0x000fe20007ffe0ff */
[----:B------:R-:W-:Y:S02]  /*b7f0*/  @!P2 IMAD.IADD R208, R208, 0x1, -R27 ;  /* 0x00000001d0d0a824 */ /* 0x000fe400078e0a1b */
[----:B------:R-:W-:-:S02]  /*b800*/  IMAD R23, R27, R24, R23 ;  /* 0x000000181b177224 */ /* 0x000fc400078e0217 */
[----:B------:R-:W3:Y:S05]  /*b810*/  LDL R24, [R1+0x1458] ;  /* 0x0014580001187983 */ /* 0x000eea0000100800 */
[----:B------:R-:W-:Y:S01]  /*b820*/  @!P4 IMAD.IADD R211, R211, 0x1, -R27 ;  /* 0x00000001d3d3c824 */ /* 0x000fe200078e0a1b */
[----:B------:R-:W-:Y:S02]  /*b830*/  ISETP.GE.AND P3, PT, R30, RZ, PT ;  /* 0x000000ff1e00720c */ /* 0x000fe40003f66270 */
[----:B------:R-:W3:Y:S01]  /*b840*/  LDL R30, [R1+0x144c] ;  /* 0x00144c00011e7983 */ /* 0x000ee20000100800 */
[----:B------:R-:W-:-:S03]  /*b850*/  ISETP.GE.AND P5, PT, R29, RZ, PT ;  /* 0x000000ff1d00720c */ /* 0x000fc60003fa6270 */
[----:B------:R-:W3:Y:S01]  /*b860*/  LDL R29, [R1+0x1428] ;  /* 0x00142800011d7983 */ /* 0x000ee20000100800 */
[----:B----4-:R-:W-:-:S03]  /*b870*/  ISETP.GE.AND P0, PT, R249, RZ, PT ;  /* 0x000000fff900720c */ /* 0x010fc60003f06270 */
[----:B------:R-:W4:Y:S01]  /*b880*/  LDL R249, [R1+0x141c] ;  /* 0x00141c0001f97983 */ /* 0x000f220000100800 */
[----:B--2---:R-:W-:-:S03]  /*b890*/  ISETP.GE.AND P2, PT, R7, RZ, PT ;  /* 0x000000ff0700720c */ /* 0x004fc60003f46270 */
[----:B------:R-:W2:Y:S01]  /*b8a0*/  LDL R7, [R1+0x1420] ;  /* 0x0014200001077983 */ /* 0x000ea20000100800 */
[----:B---3--:R-:W-:-:S03]  /*b8b0*/  ISETP.GE.AND P4, PT, R231, RZ, PT ;  /* 0x000000ffe700720c */ /* 0x008fc60003f86270 */
[----:B------:R-:W2:Y:S01]  /*b8c0*/  LDL R231, [R1+0x1440] ;  /* 0x0014400001e77983 */ /* 0x000ea20000100800 */
[----:B------:R-:W-:Y:S01]  /*b8d0*/  @!P6 IMAD.MOV R200, RZ, RZ, -R200 ;  /* 0x000000ffffc8e224 */ /* 0x000fe200078e0ac8 */
[----:B------:R-:W-:Y:S01]  /*b8e0*/  ISETP.GT.U32.AND P6, PT, R27, R207, PT ;  /* 0x000000cf1b00720c */ /* 0x000fe20003fc4070 */
[----:B------:R-:W-:Y:S02]  /*b8f0*/  @!P3 IMAD.MOV R201, RZ, RZ, -R201 ;  /* 0x000000ffffc9b224 */ /* 0x000fe400078e0ac9 */
[----:B------:R-:W-:Y:S01]  /*b900*/  @!P5 IMAD.MOV R202, RZ, RZ, -R202 ;  /* 0x000000ffffcad224 */ /* 0x000fe200078e0aca */
[----:B------:R-:W-:Y:S02]  /*b910*/  @!P2 IADD3 R203, -R203, RZ, RZ ;  /* 0x000000ffcbcba210 */ /* 0x000fe40007ffe1ff */
[----:B------:R-:W-:-:S07]  /*b920*/  ISETP.GT.U32.AND P2, PT, R27, R209, PT ;  /* 0x000000d11b00720c */ /* 0x000fce0003f44070 */
[----:B------:R-:W-:Y:S01]  /*b930*/  @!P6 IMAD.IADD R207, R207, 0x1, -R27 ;  /* 0x00000001cfcfe824 */ /* 0x000fe200078e0a1b */
[C---:B------:R-:W-:Y:S02]  /*b940*/  ISETP.GT.U32.AND P6, PT, R27.reuse, R212, PT ;  /* 0x000000d41b00720c */ /* 0x040fe40003fc4070 */
[C---:B------:R-:W-:Y:S02]  /*b950*/  ISETP.GT.U32.AND P5, PT, R27.reuse, R208, PT ;  /* 0x000000d01b00720c */ /* 0x040fe40003fa4070 */
[C---:B------:R-:W-:Y:S01]  /*b960*/  ISETP.GT.U32.AND P3, PT, R27.reuse, R207, PT ;  /* 0x000000cf1b00720c */ /* 0x040fe20003f64070 */
[----:B------:R-:W-:Y:S01]  /*b970*/  @!P1 IMAD.MOV R204, RZ, RZ, -R204 ;  /* 0x000000ffffcc9224 */ /* 0x000fe200078e0acc */
[C---:B------:R-:W-:Y:S01]  /*b980*/  ISETP.GT.U32.AND P1, PT, R27.reuse, R210, PT ;  /* 0x000000d21b00720c */ /* 0x040fe20003f24070 */
[----:B------:R-:W-:Y:S01]  /*b990*/  @!P0 IMAD.MOV R205, RZ, RZ, -R205 ;  /* 0x000000ffffcd8224 */ /* 0x000fe200078e0acd */
[----:B------:R-:W-:Y:S01]  /*b9a0*/  ISETP.GT.U32.AND P0, PT, R27, R211, PT ;  /* 0x000000d31b00720c */ /* 0x000fe20003f04070 */
[----:B------:R-:W-:-:S04]  /*b9b0*/  @!P4 IMAD.MOV R206, RZ, RZ, -R206 ;  /* 0x000000ffffcec224 */ /* 0x000fc800078e0ace */
[--C-:B------:R-:W-:Y:S01]  /*b9c0*/  @!P6 IMAD.IADD R212, R212, 0x1, -R27.reuse ;  /* 0x00000001d4d4e824 */ /* 0x100fe200078e0a1b */
[----:B------:R-:W-:Y:S01]  /*b9d0*/  ISETP.GT.U32.AND P4, PT, R27, R213, PT ;  /* 0x000000d51b00720c */ /* 0x000fe20003f84070 */
[--C-:B------:R-:W-:Y:S01]  /*b9e0*/  @!P2 IMAD.IADD R209, R209, 0x1, -R27.reuse ;  /* 0x00000001d1d1a824 */ /* 0x100fe200078e0a1b */
[----:B------:R-:W-:Y:S01]  /*b9f0*/  ISETP.GT.U32.AND P2, PT, R27, R216, PT ;  /* 0x000000d81b00720c */ /* 0x000fe20003f44070 */
[--C-:B------:R-:W-:Y:S01]  /*ba00*/  @!P3 IMAD.IADD R207, R207, 0x1, -R27.reuse ;  /* 0x00000001cfcfb824 */ /* 0x100fe200078e0a1b */
[C---:B------:R-:W-:Y:S01]  /*ba10*/  ISETP.GT.U32.AND P6, PT, R27.reuse, R212, PT ;  /* 0x000000d41b00720c */ /* 0x040fe20003fc4070 */
[--C-:B------:R-:W-:Y:S01]  /*ba20*/  @!P5 IMAD.IADD R208, R208, 0x1, -R27.reuse ;  /* 0x00000001d0d0d824 */ /* 0x100fe200078e0a1b */
[C---:B------:R-:W-:Y:S02]  /*ba30*/  ISETP.GT.U32.AND P3, PT, R27.reuse, R214, PT ;  /* 0x000000d61b00720c */ /* 0x040fe40003f64070 */
[C---:B------:R-:W-:Y:S01]  /*ba40*/  ISETP.GT.U32.AND P5, PT, R27.reuse, R215, PT ;  /* 0x000000d71b00720c */ /* 0x040fe20003fa4070 */
[--C-:B------:R-:W-:Y:S01]  /*ba50*/  @!P1 IMAD.IADD R210, R210, 0x1, -R27.reuse ;  /* 0x00000001d2d29824 */ /* 0x100fe200078e0a1b */
[----:B------:R-:W-:Y:S01]  /*ba60*/  ISETP.GT.U32.AND P1, PT, R27, R217, PT ;  /* 0x000000d91b00720c */ /* 0x000fe20003f24070 */
[----:B------:R-:W-:Y:S01]  /*ba70*/  @!P0 IMAD.IADD R211, R211, 0x1, -R27 ;  /* 0x00000001d3d38824 */ /* 0x000fe200078e0a1b */
[----:B------:R-:W-:-:S02]  /*ba80*/  ISETP.GT.U32.AND P0, PT, R27, R218, PT ;  /* 0x000000da1b00720c */ /* 0x000fc40003f04070 */
[----:B------:R-:W-:Y:S01]  /*ba90*/  @!P4 IADD3 R213, R213, -R27, RZ ;  /* 0x8000001bd5d5c210 */ /* 0x000fe20007ffe0ff */
[--C-:B------:R-:W-:Y:S02]  /*baa0*/  @!P2 IMAD.IADD R216, R216, 0x1, -R27.reuse ;  /* 0x00000001d8d8a824 */ /* 0x100fe400078e0a1b */
[--C-:B------:R-:W-:Y:S02]  /*bab0*/  @!P6 IMAD.IADD R212, R212, 0x1, -R27.reuse ;  /* 0x00000001d4d4e824 */ /* 0x100fe400078e0a1b */
[--C-:B------:R-:W-:Y:S02]  /*bac0*/  @!P3 IMAD.IADD R214, R214, 0x1, -R27.reuse ;  /* 0x00000001d6d6b824 */ /* 0x100fe400078e0a1b */
[--C-:B------:R-:W-:Y:S02]  /*bad0*/  @!P5 IMAD.IADD R215, R215, 0x1, -R27.reuse ;  /* 0x00000001d7d7d824 */ /* 0x100fe400078e0a1b */
[--C-:B------:R-:W-:Y:S02]  /*bae0*/  @!P1 IMAD.IADD R217, R217, 0x1, -R27.reuse ;  /* 0x00000001d9d99824 */ /* 0x100fe400078e0a1b */
[----:B------:R-:W-:Y:S01]  /*baf0*/  @!P0 IMAD.IADD R218, R218, 0x1, -R27 ;  /* 0x00000001dada8824 */ /* 0x000fe200078e0a1b */
[----:B------:R-:W-:-:S02]  /*bb00*/  ISETP.GE.AND P6, PT, R24, RZ, PT ;  /* 0x000000ff1800720c */ /* 0x000fc40003fc6270 */
[----:B------:R-:W-:-:S11]  /*bb10*/  ISETP.GT.U32.AND P0, PT, R27, R213, PT ;  /* 0x000000d51b00720c */ /* 0x000fd60003f04070 */
[----:B------:R-:W-:Y:S01]  /*bb20*/  @!P6 IMAD.MOV R207, RZ, RZ, -R207 ;  /* 0x000000ffffcfe224 */ /* 0x000fe200078e0acf */
[----:B------:R-:W-:Y:S02]  /*bb30*/  ISETP.GE.AND P4, PT, R30, RZ, PT ;  /* 0x000000ff1e00720c */ /* 0x000fe40003f86270 */
[----:B------:R-:W-:Y:S01]  /*bb40*/  ISETP.GE.AND P3, PT, R29, RZ, PT ;  /* 0x000000ff1d00720c */ /* 0x000fe20003f66270 */
[----:B------:R-:W3:Y:S01]  /*bb50*/  LDL R30, [R1+0x13f8] ;  /* 0x0013f800011e7983 */ /* 0x000ee20000100800 */
[----:B------:R-:W-:Y:S02]  /*bb60*/  ISETP.GT.U32.AND P6, PT, R27, R216, PT ;  /* 0x000000d81b00720c */ /* 0x000fe40003fc4070 */
[----:B------:R-:W-:Y:S01]  /*bb70*/  IADD3 R24, R241, 0xfd, RZ ;  /* 0x000000fdf1187810 */ /* 0x000fe20007ffe0ff */
[----:B------:R-:W3:Y:S06]  /*bb80*/  LDL R29, [R1+0x13f4] ;  /* 0x0013f400011d7983 */ /* 0x000eec0000100800 */
[----:B------:R-:W-:Y:S01]  /*bb90*/  @!P4 IMAD.MOV R208, RZ, RZ, -R208 ;  /* 0x000000ffffd0c224 */ /* 0x000fe200078e0ad0 */
[C---:B------:R-:W-:Y:S01]  /*bba0*/  ISETP.GT.U32.AND P4, PT, R27.reuse, R214, PT ;  /* 0x000000d61b00720c */ /* 0x040fe20003f84070 */
[----:B------:R-:W-:Y:S01]  /*bbb0*/  @!P3 IMAD.MOV R209, RZ, RZ, -R209 ;  /* 0x000000ffffd1b224 */ /* 0x000fe200078e0ad1 */
[----:B------:R-:W-:Y:S01]  /*bbc0*/  ISETP.GT.U32.AND P3, PT, R27, R215, PT ;  /* 0x000000d71b00720c */ /* 0x000fe20003f64070 */
[--C-:B------:R-:W-:Y:S01]  /*bbd0*/  @!P0 IMAD.IADD R213, R213, 0x1, -R27.reuse ;  /* 0x00000001d5d58824 */ /* 0x100fe200078e0a1b */
[C---:B------:R-:W-:Y:S01]  /*bbe0*/  ISETP.GT.U32.AND P0, PT, R27.reuse, R220, PT ;  /* 0x000000dc1b00720c */ /* 0x040fe20003f04070 */
[----:B------:R-:W-:Y:S01]  /*bbf0*/  @!P6 IMAD.IADD R216, R216, 0x1, -R27 ;  /* 0x00000001d8d8e824 */ /* 0x000fe200078e0a1b */
[----:B------:R-:W-:-:S07]  /*bc00*/  ISETP.GT.U32.AND P6, PT, R27, R223, PT ;  /* 0x000000df1b00720c */ /* 0x000fce0003fc4070 */
[--C-:B------:R-:W-:Y:S01]  /*bc10*/  @!P4 IMAD.IADD R214, R214, 0x1, -R27.reuse ;  /* 0x00000001d6d6c824 */ /* 0x100fe200078e0a1b */
[----:B------:R-:W-:Y:S01]  /*bc20*/  ISETP.GT.U32.AND P4, PT, R27, R221, PT ;  /* 0x000000dd1b00720c */ /* 0x000fe20003f84070 */
[----:B------:R-:W-:Y:S01]  /*bc30*/  @!P3 IMAD.IADD R215, R215, 0x1, -R27 ;  /* 0x00000001d7d7b824 */ /* 0x000fe200078e0a1b */
[----:B------:R-:W-:Y:S02]  /*bc40*/  ISETP.GT.U32.AND P3, PT, R27, R222, PT ;  /* 0x000000de1b00720c */ /* 0x000fe40003f64070 */
[----:B----4-:R-:W-:Y:S02]  /*bc50*/  ISETP.GE.AND P2, PT, R249, RZ, PT ;  /* 0x000000fff900720c */ /* 0x010fe40003f46270 */
[----:B------:R-:W4:Y:S01]  /*bc60*/  LDL R249, [R1+0x1404] ;  /* 0x0014040001f97983 */ /* 0x000f220000100800 */
[----:B--2---:R-:W-:-:S03]  /*bc70*/  ISETP.GE.AND P5, PT, R7, RZ, PT ;  /* 0x000000ff0700720c */ /* 0x004fc60003fa6270 */
[----:B------:R-:W2:Y:S01]  /*bc80*/  LDL R7, [R1+0x1410] ;  /* 0x0014100001077983 */ /* 0x000ea20000100800 */
[----:B------:R-:W-:-:S03]  /*bc90*/  ISETP.GE.AND P1, PT, R231, RZ, PT ;  /* 0x000000ffe700720c */ /* 0x000fc60003f26270 */
[----:B------:R-:W2:Y:S03]  /*bca0*/  LDL R231, [R1+0x1418] ;  /* 0x0014180001e77983 */ /* 0x000ea60000100800 */
[----:B------:R-:W-:Y:S02]  /*bcb0*/  @!P2 IADD3 R211, -R211, RZ, RZ ;  /* 0x000000ffd3d3a210 */ /* 0x000fe40007ffe1ff */
[C---:B------:R-:W-:Y:S01]  /*bcc0*/  ISETP.GT.U32.AND P2, PT, R27.reuse, R217, PT ;  /* 0x000000d91b00720c */ /* 0x040fe20003f44070 */
[----:B------:R-:W-:Y:S01]  /*bcd0*/  @!P5 IMAD.MOV R210, RZ, RZ, -R210 ;  /* 0x000000ffffd2d224 */ /* 0x000fe200078e0ad2 */
[C---:B------:R-:W-:Y:S01]  /*bce0*/  ISETP.GT.U32.AND P5, PT, R27.reuse, R218, PT ;  /* 0x000000da1b00720c */ /* 0x040fe20003fa4070 */
[----:B------:R1:W-:Y:S02]  /*bcf0*/  STL [R1+0x123c], R24 ;  /* 0x00123c1801007387 */ /* 0x0003e40000100800 */
[----:B------:R-:W-:Y:S01]  /*bd00*/  @!P1 IMAD.MOV R212, RZ, RZ, -R212 ;  /* 0x000000ffffd49224 */ /* 0x000fe200078e0ad4 */
[----:B------:R-:W-:-:S07]  /*bd10*/  ISETP.GT.U32.AND P1, PT, R27, R219, PT ;  /* 0x000000db1b00720c */ /* 0x000fce0003f24070 */
[--C-:B------:R-:W-:Y:S01]  /*bd20*/  @!P2 IMAD.IADD R217, R217, 0x1, -R27.reuse ;  /* 0x00000001d9d9a824 */ /* 0x100fe200078e0a1b */
[----:B------:R-:W-:Y:S01]  /*bd30*/  ISETP.GT.U32.AND P2, PT, R27, R224, PT ;  /* 0x000000e01b00720c */ /* 0x000fe20003f44070 */
[----:B------:R-:W-:Y:S02]  /*bd40*/  @!P5 IMAD.IADD R218, R218, 0x1, -R27 ;  /* 0x00000001dadad824 */ /* 0x000fe400078e0a1b */
[----:B------:R-:W2:Y:S02]  /*bd50*/  LDL R27, [R1+0x143c] ;  /* 0x00143c00011b7983 */ /* 0x000ea40000100800 */
[----:B--2---:R-:W-:Y:S02]  /*bd60*/  ISETP.GE.AND P5, PT, R27, RZ, PT ;  /* 0x000000ff1b00720c */ /* 0x004fe40003fa6270 */
[----:B------:R-:W-:-:S05]  /*bd70*/  IABS R27, c[0x0][0x17c] ;  /* 0x00005f00001b7a13 */ /* 0x000fca0000000000 */
[--C-:B------:R-:W-:Y:S01]  /*bd80*/  @!P1 IMAD.IADD R219, R219, 0x1, -R27.reuse ;  /* 0x00000001dbdb9824 */ /* 0x100fe200078e0a1b */
[----:B------:R-:W-:Y:S01]  /*bd90*/  @!P4 IADD3 R221, R221, -R27, RZ ;  /* 0x8000001bddddc210 */ /* 0x000fe20007ffe0ff */
[--C-:B------:R-:W-:Y:S01]  /*bda0*/  @!P0 IMAD.IADD R220, R220, 0x1, -R27.reuse ;  /* 0x00000001dcdc8824 */ /* 0x100fe200078e0a1b */
[----:B---3--:R-:W-:Y:S01]  /*bdb0*/  ISETP.GE.AND P1, PT, R30, RZ, PT ;  /* 0x000000ff1e00720c */ /* 0x008fe20003f26270 */
[--C-:B------:R-:W-:Y:S01]  /*bdc0*/  @!P3 IMAD.IADD R222, R222, 0x1, -R27.reuse ;  /* 0x00000001dedeb824 */ /* 0x100fe200078e0a1b */
[----:B------:R-:W-:Y:S01]  /*bdd0*/  ISETP.GE.AND P0, PT, R29, RZ, PT ;  /* 0x000000ff1d00720c */ /* 0x000fe20003f06270 */
[--C-:B------:R-:W-:Y:S01]  /*bde0*/  @!P6 IMAD.IADD R223, R223, 0x1, -R27.reuse ;  /* 0x00000001dfdfe824 */ /* 0x100fe200078e0a1b */
[----:B------:R-:W-:Y:S01]  /*bdf0*/  ISETP.GE.AND P4, PT, R7, RZ, PT ;  /* 0x000000ff0700720c */ /* 0x000fe20003f86270 */
[----:B------:R-:W-:Y:S01]  /*be00*/  @!P2 IMAD.IADD R224, R224, 0x1, -R27 ;  /* 0x00000001e0e0a824 */ /* 0x000fe200078e0a1b */
[----:B----4-:R-:W-:Y:S01]  /*be10*/  ISETP.GE.AND P3, PT, R249, RZ, PT ;  /* 0x000000fff900720c */ /* 0x010fe20003f66270 */
[----:B------:R-:W-:Y:S01]  /*be20*/  @!P5 IMAD.MOV R213, RZ, RZ, -R213 ;  /* 0x000000ffffd5d224 */ /* 0x000fe200078e0ad5 */
[----:B------:R-:W-:Y:S01]  /*be30*/  ISETP.GE.AND P6, PT, R231, RZ, PT ;  /* 0x000000ffe700720c */ /* 0x000fe20003fc6270 */
[----:B------:R-:W2:Y:S01]  /*be40*/  LDL R7, [R1+0x13f0] ;  /* 0x0013f00001077983 */ /* 0x000ea20000100800 */
[----:B------:R-:W-:-:S02]  /*be50*/  ISETP.GT.U32.AND P2, PT, R27, R219, PT ;  /* 0x000000db1b00720c */ /* 0x000fc40003f44070 */
        /* <DEDUP_REMOVED lines=10> */
[----:B------:R-:W-:Y:S01]  /*bf00*/  ISETP.GT.U32.AND P6, PT, R27, R225, PT ;  /* 0x000000e11b00720c */ /* 0x000fe20003fc4070 */
[----:B------:R-:W3:Y:S01]  /*bf10*/  LDL R231, [R1+0x13ac] ;  /* 0x0013ac0001e77983 */ /* 0x000ee20000100800 */
[----:B------:R-:W-:-:S03]  /*bf20*/  @!P2 IADD3 R219, R219, -R27, RZ ;  /* 0x8000001bdbdba210 */ /* 0x000fc60007ffe0ff */
[----:B------:R-:W4:Y:S04]  /*bf30*/  LDL R27, [R1+0x13cc] ;  /* 0x0013cc00011b7983 */ /* 0x000f280000100800 */
[----:B------:R-:W2:Y:S04]  /*bf40*/  LDL R30, [R1+0x13d8] ;  /* 0x0013d800011e7983 */ /* 0x000ea80000100800 */
[----:B------:R-:W2:Y:S04]  /*bf50*/  LDL R29, [R1+0x13d0] ;  /* 0x0013d000011d7983 */ /* 0x000ea80000100800 */
[----:B------:R-:W2:Y:S01]  /*bf60*/  LDL R249, [R1+0x13ec] ;  /* 0x0013ec0001f97983 */ /* 0x000ea20000100800 */
[----:B-1----:R-:W-:-:S02]  /*bf70*/  IABS R24, R24 ;  /* 0x0000001800187213 */ /* 0x002fc40000000000 */
[----:B----4-:R-:W-:Y:S02]  /*bf80*/  ISETP.GE.AND P2, PT, R27, RZ, PT ;  /* 0x000000ff1b00720c */ /* 0x010fe40003f46270 */
[----:B------:R-:W-:-:S05]  /*bf90*/  IABS R27, c[0x0][0x17c] ;  /* 0x00005f00001b7a13 */ /* 0x000fca0000000000 */
[--C-:B------:R-:W-:Y:S01]  /*bfa0*/  @!P0 IMAD.IADD R221, R221, 0x1, -R27.reuse ;  /* 0x00000001dddd8824 */ /* 0x100fe200078e0a1b */
[----:B------:R-:W-:Y:S01]  /*bfb0*/  ISETP.GT.U32.AND P0, PT, R27, R227, PT ;  /* 0x000000e31b00720c */ /* 0x000fe20003f04070 */
[--C-:B------:R-:W-:Y:S01]  /*bfc0*/  @!P3 IMAD.IADD R223, R223, 0x1, -R27.reuse ;  /* 0x00000001dfdfb824 */ /* 0x100fe200078e0a1b */
[C---:B------:R-:W-:Y:S01]  /*bfd0*/  ISETP.GT.U32.AND P3, PT, R27.reuse, R229, PT ;  /* 0x000000e51b00720c */ /* 0x040fe20003f64070 */
[--C-:B------:R-:W-:Y:S01]  /*bfe0*/  @!P1 IMAD.IADD R220, R220, 0x1, -R27.reuse ;  /* 0x00000001dcdc9824 */ /* 0x100fe200078e0a1b */
[C---:B------:R-:W-:Y:S01]  /*bff0*/  ISETP.GT.U32.AND P1, PT, R27.reuse, R226, PT ;  /* 0x000000e21b00720c */ /* 0x040fe20003f24070 */
[----:B------:R-:W-:Y:S01]  /*c000*/  @!P4 IMAD.IADD R222, R222, 0x1, -R27 ;  /* 0x00000001dedec824 */ /* 0x000fe200078e0a1b */
[----:B------:R-:W-:-:S07]  /*c010*/  ISETP.GT.U32.AND P4, PT, R27, R228, PT ;  /* 0x000000e41b00720c */ /* 0x000fce0003f84070 */
[----:B------:R-:W-:Y:S01]  /*c020*/  @!P0 IMAD.IADD R227, R227, 0x1, -R27 ;  /* 0x00000001e3e38824 */ /* 0x000fe200078e0a1b */
[----:B--2---:R-:W-:Y:S01]  /*c030*/  ISETP.GE.AND P0, PT, R7, RZ, PT ;  /* 0x000000ff0700720c */ /* 0x004fe20003f06270 */
[----:B------:R-:W-:Y:S01]  /*c040*/  IMAD.HI.U32 R7, R25, R24, RZ ;  /* 0x0000001819077227 */ /* 0x000fe200078e00ff */
[----:B------:R-:W-:Y:S02]  /*c050*/  @!P3 IADD3 R229, R229, -R27, RZ ;  /* 0x8000001be5e5b210 */ /* 0x000fe40007ffe0ff */
[----:B---3--:R-:W-:Y:S01]  /*c060*/  ISETP.GE.AND P3, PT, R231, RZ, PT ;  /* 0x000000ffe700720c */ /* 0x008fe20003f66270 */
[----:B------:R-:W-:Y:S02]  /*c070*/  IMAD.MOV R231, RZ, RZ, -R7 ;  /* 0x000000ffffe77224 */ /* 0x000fe400078e0a07 */
[--C-:B------:R-:W-:Y:S01]  /*c080*/  @!P5 IMAD.IADD R224, R224, 0x1, -R27.reuse ;  /* 0x00000001e0e0d824 */ /* 0x100fe200078e0a1b */
[----:B------:R-:W-:Y:S01]  /*c090*/  ISETP.GE.AND P5, PT, R30, RZ, PT ;  /* 0x000000ff1e00720c */ /* 0x000fe20003fa6270 */
[--C-:B------:R-:W-:Y:S01]  /*c0a0*/  @!P1 IMAD.IADD R226, R226, 0x1, -R27.reuse ;  /* 0x00000001e2e29824 */ /* 0x100fe200078e0a1b */
[----:B------:R-:W-:Y:S01]  /*c0b0*/  ISETP.GE.AND P1, PT, R29, RZ, PT ;  /* 0x000000ff1d00720c */ /* 0x000fe20003f26270 */
[----:B------:R-:W-:Y:S01]  /*c0c0*/  @!P4 IMAD.IADD R228, R228, 0x1, -R27 ;  /* 0x00000001e4e4c824 */ /* 0x000fe200078e0a1b */
[----:B------:R-:W-:Y:S01]  /*c0d0*/  ISETP.GE.AND P4, PT, R249, RZ, PT ;  /* 0x000000fff900720c */ /* 0x000fe20003f86270 */
[----:B------:R-:W2:Y:S01]  /*c0e0*/  LDL R30, [R1+0x1390] ;  /* 0x00139000011e7983 */ /* 0x000ea20000100800 */
[----:B------:R-:W-:-:S03]  /*c0f0*/  IMAD R24, R27, R231, R24 ;  /* 0x000000e71b187224 */ /* 0x000fc600078e0218 */
[----:B------:R-:W3:Y:S04]  /*c100*/  LDL R29, [R1+0x13c8] ;  /* 0x0013c800011d7983 */ /* 0x000ee80000100800 */
[----:B------:R-:W4:Y:S04]  /*c110*/  LDL R7, [R1+0x1378] ;  /* 0x0013780001077983 */ /* 0x000f280000100800 */
[----:B------:R-:W2:Y:S04]  /*c120*/  LDL R249, [R1+0x1374] ;  /* 0x0013740001f97983 */ /* 0x000ea80000100800 */
[----:B------:R-:W2:Y:S01]  /*c130*/  LDL.LU R231, [R1+0x1970] ;  /* 0x0019700001e77983 */ /* 0x000ea20000300800 */
[----:B------:R-:W-:Y:S01]  /*c140*/  @!P6 IMAD.IADD R225, R225, 0x1, -R27 ;  /* 0x00000001e1e1e824 */ /* 0x000fe200078e0a1b */
[----:B------:R-:W-:Y:S01]  /*c150*/  ISETP.GT.U32.AND P6, PT, R27, R230, PT ;  /* 0x000000e61b00720c */ /* 0x000fe20003fc4070 */
[----:B------:R-:W-:-:S02]  /*c160*/  @!P2 IMAD.MOV R219, RZ, RZ, -R219 ;  /* 0x000000ffffdba224 */ /* 0x000fc400078e0adb */
[----:B------:R-:W-:Y:S01]  /*c170*/  @!P5 IMAD.MOV R220, RZ, RZ, -R220 ;  /* 0x000000ffffdcd224 */ /* 0x000fe200078e0adc */
[C---:B------:R-:W-:Y:S01]  /*c180*/  ISETP.GT.U32.AND P2, PT, R27.reuse, R225, PT ;  /* 0x000000e11b00720c */ /* 0x040fe20003f44070 */
[----:B------:R-:W-:Y:S01]  /*c190*/  @!P1 IMAD.MOV R221, RZ, RZ, -R221 ;  /* 0x000000ffffdd9224 */ /* 0x000fe200078e0add */
[C---:B------:R-:W-:Y:S01]  /*c1a0*/  ISETP.GT.U32.AND P5, PT, R27.reuse, R226, PT ;  /* 0x000000e21b00720c */ /* 0x040fe20003fa4070 */
[----:B------:R-:W-:Y:S01]  /*c1b0*/  @!P0 IMAD.MOV R222, RZ, RZ, -R222 ;  /* 0x000000ffffde8224 */ /* 0x000fe200078e0ade */
[----:B------:R-:W-:Y:S01]  /*c1c0*/  ISETP.GT.U32.AND P1, PT, R27, R227, PT ;  /* 0x000000e31b00720c */ /* 0x000fe20003f24070 */
[----:B------:R-:W-:-:S04]  /*c1d0*/  @!P4 IMAD.MOV R223, RZ, RZ, -R223 ;  /* 0x000000ffffdfc224 */ /* 0x000fc800078e0adf */
[--C-:B------:R-:W-:Y:S01]  /*c1e0*/  @!P6 IMAD.IADD R230, R230, 0x1, -R27.reuse ;  /* 0x00000001e6e6e824 */ /* 0x100fe200078e0a1b */
[C---:B------:R-:W-:Y:S02]  /*c1f0*/  ISETP.GT.U32.AND P0, PT, R27.reuse, R228, PT ;  /* 0x000000e41b00720c */ /* 0x040fe40003f04070 */
[C---:B------:R-:W-:Y:S02]  /*c200*/  ISETP.GT.U32.AND P4, PT, R27.reuse, R229, PT ;  /* 0x000000e51b00720c */ /* 0x040fe40003f84070 */
[----:B------:R-:W-:Y:S01]  /*c210*/  ISETP.GT.U32.AND P6, PT, R27, R230, PT ;  /* 0x000000e61b00720c */ /* 0x000fe20003fc4070 */
[----:B------:R-:W-:Y:S01]  /*c220*/  @!P3 IMAD.MOV R224, RZ, RZ, -R224 ;  /* 0x000000ffffe0b224 */ /* 0x000fe200078e0ae0 */
[----:B------:R-:W-:Y:S01]  /*c230*/  @!P5 IADD3 R226, R226, -R27, RZ ;  /* 0x8000001be2e2d210 */ /* 0x000fe20007ffe0ff */
[--C-:B------:R-:W-:Y:S01]  /*c240*/  @!P2 IMAD.IADD R225, R225, 0x1, -R27.reuse ;  /* 0x00000001e1e1a824 */ /* 0x100fe200078e0a1b */
[----:B------:R-:W-:Y:S01]  /*c250*/  ISETP.GT.U32.AND P2, PT, R27, R232, PT ;  /* 0x000000e81b00720c */ /* 0x000fe20003f44070 */
[----:B------:R-:W-:Y:S01]  /*c260*/  @!P1 IMAD.IADD R227, R227, 0x1, -R27 ;  /* 0x00000001e3e39824 */ /* 0x000fe200078e0a1b */
[----:B------:R-:W-:-:S02]  /*c270*/  ISETP.GT.U32.AND P5, PT, R27, R233, PT ;  /* 0x000000e91b00720c */ /* 0x000fc40003fa4070 */
[C---:B------:R-:W-:Y:S01]  /*c280*/  ISETP.GT.U32.AND P1, PT, R27.reuse, R234, PT ;  /* 0x000000ea1b00720c */ /* 0x040fe20003f24070 */
[--C-:B------:R-:W-:Y:S01]  /*c290*/  @!P0 IMAD.IADD R228, R228, 0x1, -R27.reuse ;  /* 0x00000001e4e48824 */ /* 0x100fe200078e0a1b */
[----:B------:R-:W-:Y:S01]  /*c2a0*/  ISETP.GT.U32.AND P0, PT, R27, R235, PT ;  /* 0x000000eb1b00720c */ /* 0x000fe20003f04070 */
[--C-:B------:R-:W-:Y:S01]  /*c2b0*/  @!P4 IMAD.IADD R229, R229, 0x1, -R27.reuse ;  /* 0x00000001e5e5c824 */ /* 0x100fe200078e0a1b */
[C---:B------:R-:W-:Y:S01]  /*c2c0*/  ISETP.GT.U32.AND P4, PT, R27.reuse, R236, PT ;  /* 0x000000ec1b00720c */ /* 0x040fe20003f84070 */
[----:B------:R-:W-:Y:S01]  /*c2d0*/  @!P6 IMAD.IADD R230, R230, 0x1, -R27 ;  /* 0x00000001e6e6e824 */ /* 0x000fe200078e0a1b */
[----:B--2---:R-:W-:Y:S02]  /*c2e0*/  ISETP.GT.U32.AND P3, PT, R27, R231, PT ;  /* 0x000000e71b00720c */ /* 0x004fe40003f64070 */
[----:B------:R-:W2:Y:S02]  /*c2f0*/  LDL R27, [R1+0x1394] ;  /* 0x00139400011b7983 */ /* 0x000ea40000100800 */
[----:B--2---:R-:W-:-:S02]  /*c300*/  ISETP.GE.AND P6, PT, R27, RZ, PT ;  /* 0x000000ff1b00720c */ /* 0x004fc40003fc6270 */
[----:B------:R-:W-:-:S07]  /*c310*/  IABS R27, c[0x0][0x17c] ;  /* 0x00005f00001b7a13 */ /* 0x000fce0000000000 */
[----:B------:R-:W-:Y:S02]  /*c320*/  @!P3 IMAD.IADD R231, R231, 0x1, -R27 ;  /* 0x00000001e7e7b824 */ /* 0x000fe400078e0a1b */
[----:B------:R-:W2:Y:S02]  /*c330*/  LDL R27, [R1+0x13c0] ;  /* 0x0013c000011b7983 */ /* 0x000ea40000100800 */
[----:B------:R-:W-:Y:S01]  /*c340*/  @!P6 IMAD.MOV R225, RZ, RZ, -R225 ;  /* 0x000000ffffe1e224 */ /* 0x000fe200078e0ae1 */
[----:B--2---:R-:W-:Y:S02]  /*c350*/  ISETP.GE.AND P3, PT, R27, RZ, PT ;  /* 0x000000ff1b00720c */ /* 0x004fe40003f66270 */
[----:B------:R-:W-:-:S05]  /*c360*/  IABS R27, c[0x0][0x17c] ;  /* 0x00005f00001b7a13 */ /* 0x000fca0000000000 */
[--C-:B------:R-:W-:Y:S01]  /*c370*/  @!P2 IMAD.IADD R232, R232, 0x1, -R27.reuse ;  /* 0x00000001e8e8a824 */ /* 0x100fe200078e0a1b */
[----:B------:R-:W-:Y:S01]  /*c380*/  ISETP.GE.AND P2, PT, R30, RZ, PT ;  /* 0x000000ff1e00720c */ /* 0x000fe20003f46270 */
[--C-:B------:R-:W-:Y:S01]  /*c390*/  @!P5 IMAD.IADD R233, R233, 0x1, -R27.reuse ;  /* 0x00000001e9e9d824 */ /* 0x100fe200078e0a1b */
[----:B---3--:R-:W-:Y:S01]  /*c3a0*/  ISETP.GE.AND P5, PT, R29, RZ, PT ;  /* 0x000000ff1d00720c */ /* 0x008fe20003fa6270 */
[--C-:B------:R-:W-:Y:S01]  /*c3b0*/  @!P1 IMAD.IADD R234, R234, 0x1, -R27.reuse ;  /* 0x00000001eaea9824 */ /* 0x100fe200078e0a1b */
[----:B----4-:R-:W-:Y:S01]  /*c3c0*/  ISETP.GE.AND P1, PT, R7, RZ, PT ;  /* 0x000000ff0700720c */ /* 0x010fe20003f26270 */
[----:B------:R-:W-:Y:S01]  /*c3d0*/  @!P0 IMAD.IADD R235, R235, 0x1, -R27 ;  /* 0x00000001ebeb8824 */ /* 0x000fe200078e0a1b */
[----:B------:R-:W-:Y:S01]  /*c3e0*/  ISETP.GE.AND P0, PT, R249, RZ, PT ;  /* 0x000000fff900720c */ /* 0x000fe20003f06270 */
[----:B------:R-:W2:Y:S01]  /*c3f0*/  LDL R30, [R1+0x134c] ;  /* 0x00134c00011e7983 */ /* 0x000ea20000100800 */
[----:B------:R-:W-:-:S03]  /*c400*/  IADD3 R7, R241, 0xfe, RZ ;  /* 0x000000fef1077810 */ /* 0x000fc60007ffe0ff */
[----:B------:R-:W3:Y:S04]  /*c410*/  LDL R249, [R1+0x136c] ;  /* 0x00136c0001f97983 */ /* 0x000ee80000100800 */
[----:B------:R-:W4:Y:S04]  /*c420*/  LDL R29, [R1+0x1348] ;  /* 0x00134800011d7983 */ /* 0x000f280000100800 */
[----:B------:R-:W2:Y:S01]  /*c430*/  LDL.LU R241, [R1+0x196c] ;  /* 0x00196c0001f17983 */ /* 0x000ea20000300800 */
[----:B------:R-:W-:Y:S01]  /*c440*/  @!P4 IADD3 R236, R236, -R27, RZ ;  /* 0x8000001bececc210 */ /* 0x000fe20007ffe0ff */
[----:B------:R-:W-:Y:S01]  /*c450*/  @!P3 IMAD.MOV R226, RZ, RZ, -R226 ;  /* 0x000000ffffe2b224 */ /* 0x000fe200078e0ae2 */
[C---:B------:R-:W-:Y:S01]  /*c460*/  ISETP.GT.U32.AND P4, PT, R27.reuse, R231, PT ;  /* 0x000000e71b00720c */ /* 0x040fe20003f84070 */
[----:B------:R-:W-:Y:S01]  /*c470*/  @!P2 IMAD.MOV R227, RZ, RZ, -R227 ;  /* 0x000000ffffe3a224 */ /* 0x000fe200078e0ae3 */
[C---:B------:R-:W-:Y:S01]  /*c480*/  ISETP.GT.U32.AND P3, PT, R27.reuse, R232, PT ;  /* 0x000000e81b00720c */ /* 0x040fe20003f64070 */
[----:B------:R-:W-:Y:S01]  /*c490*/  @!P1 IMAD.MOV R229, RZ, RZ, -R229 ;  /* 0x000000ffffe59224 */ /* 0x000fe200078e0ae5 */
[C---:B------:R-:W-:Y:S01]  /*c4a0*/  ISETP.GT.U32.AND P2, PT, R27.reuse, R233, PT ;  /* 0x000000e91b00720c */ /* 0x040fe20003f44070 */
[----:B------:R-:W-:Y:S01]  /*c4b0*/  @!P5 IMAD.MOV R228, RZ, RZ, -R228 ;  /* 0x000000ffffe4d224 */ /* 0x000fe200078e0ae4 */
[----:B------:R-:W-:-:S02]  /*c4c0*/  ISETP.GT.U32.AND P6, PT, R27, R234, PT ;  /* 0x000000ea1b00720c */ /* 0x000fc40003fc4070 */
[C---:B------:R-:W-:Y:S02]  /*c4d0*/  ISETP.GT.U32.AND P1, PT, R27.reuse, R235, PT ;  /* 0x000000eb1b00720c */ /* 0x040fe40003f24070 */
[C---:B------:R-:W-:Y:S01]  /*c4e0*/  ISETP.GT.U32.AND P5, PT, R27.reuse, R236, PT ;  /* 0x000000ec1b00720c */ /* 0x040fe20003fa4070 */
[----:B------:R-:W-:Y:S01]  /*c4f0*/  @!P0 IMAD.MOV R230, RZ, RZ, -R230 ;  /* 0x000000ffffe68224 */ /* 0x000fe200078e0ae6 */
[----:B------:R-:W-:Y:S01]  /*c500*/  ISETP.GT.U32.AND P0, PT, R27, R237, PT ;  /* 0x000000ed1b00720c */ /* 0x000fe20003f04070 */
[--C-:B------:R-:W-:Y:S01]  /*c510*/  @!P4 IMAD.IADD R231, R231, 0x1, -R27.reuse ;  /* 0x00000001e7e7c824 */ /* 0x100fe200078e0a1b */
[----:B------:R1:W-:Y:S01]  /*c520*/  STL [R1+0x1238], R7 ;  /* 0x0012380701007387 */ /* 0x0003e20000100800 */
[--C-:B------:R-:W-:Y:S01]  /*c530*/  @!P3 IMAD.IADD R232, R232, 0x1, -R27.reuse ;  /* 0x00000001e8e8b824 */ /* 0x100fe200078e0a1b */
[----:B------:R-:W-:Y:S01]  /*c540*/  ISETP.GT.U32.AND P4, PT, R27, R238, PT ;  /* 0x000000ee1b00720c */ /* 0x000fe20003f84070 */
[----:B------:R-:W-:Y:S01]  /*c550*/  @!P2 IMAD.IADD R233, R233, 0x1, -R27 ;  /* 0x00000001e9e9a824 */ /* 0x000fe200078e0a1b */
[----:B------:R-:W-:-:S02]  /*c560*/  ISETP.GT.U32.AND P3, PT, R27, R239, PT ;  /* 0x000000ef1b00720c */ /* 0x000fc40003f64070 */
[----:B------:R-:W-:Y:S01]  /*c570*/  @!P6 IADD3 R234, R234, -R27, RZ ;  /* 0x8000001beaeae210 */ /* 0x000fe20007ffe0ff */
[--C-:B------:R-:W-:Y:S01]  /*c580*/  @!P1 IMAD.IADD R235, R235, 0x1, -R27.reuse ;  /* 0x00000001ebeb9824 */ /* 0x100fe200078e0a1b */
[C---:B------:R-:W-:Y:S01]  /*c590*/  ISETP.GT.U32.AND P2, PT, R27.reuse, R240, PT ;  /* 0x000000f01b00720c */ /* 0x040fe20003f44070 */
[----:B------:R-:W-:Y:S01]  /*c5a0*/  @!P5 IMAD.IADD R236, R236, 0x1, -R27 ;  /* 0x00000001ececd824 */ /* 0x000fe200078e0a1b */
[C---:B------:R-:W-:Y:S02]  /*c5b0*/  ISETP.GT.U32.AND P1, PT, R27.reuse, R242, PT ;  /* 0x000000f21b00720c */ /* 0x040fe40003f24070 */
[----:B--2---:R-:W-:Y:S02]  /*c5c0*/  ISETP.GT.U32.AND P6, PT, R27, R241, PT ;  /* 0x000000f11b00720c */ /* 0x004fe40003fc4070 */
[----:B------:R-:W2:Y:S02]  /*c5d0*/  LDL R27, [R1+0x1370] ;  /* 0x00137000011b7983 */ /* 0x000ea40000100800 */
[----:B--2---:R-:W-:-:S02]  /*c5e0*/  ISETP.GE.AND P5, PT, R27, RZ, PT ;  /* 0x000000ff1b00720c */ /* 0x004fc40003fa6270 */
[----:B------:R-:W-:-:S05]  /*c5f0*/  IABS R27, c[0x0][0x17c] ;  /* 0x00005f00001b7a13 */ /* 0x000fca0000000000 */
[--C-:B------:R-:W-:Y:S02]  /*c600*/  @!P0 IMAD.IADD R237, R237, 0x1, -R27.reuse ;  /* 0x00000001eded8824 */ /* 0x100fe400078e0a1b */
[----:B------:R-:W-:Y:S02]  /*c610*/  @!P4 IMAD.IADD R238, R238, 0x1, -R27 ;  /* 0x00000001eeeec824 */ /* 0x000fe400078e0a1b */
[----:B------:R-:W2:Y:S02]  /*c620*/  LDL R27, [R1+0x1368] ;  /* 0x00136800011b7983 */ /* 0x000ea40000100800 */
[----:B--2---:R-:W-:Y:S02]  /*c630*/  ISETP.GE.AND P4, PT, R27, RZ, PT ;  /* 0x000000ff1b00720c */ /* 0x004fe40003f86270 */
[----:B------:R-:W-:-:S05]  /*c640*/  IABS R27, c[0x0][0x17c] ;  /* 0x00005f00001b7a13 */ /* 0x000fca0000000000 */
[----:B------:R-:W-:Y:S02]  /*c650*/  @!P3 IMAD.IADD R239, R239, 0x1, -R27 ;  /* 0x00000001efefb824 */ /* 0x000fe400078e0a1b */
[----:B------:R-:W2:Y:S01]  /*c660*/  LDL R27, [R1+0x1350] ;  /* 0x00135000011b7983 */ /* 0x000ea20000100800 */
[----:B---3--:R-:W-:Y:S01]  /*c670*/  ISETP.GE.AND P0, PT, R249, RZ, PT ;  /* 0x000000fff900720c */ /* 0x008fe20003f06270 */
[----:B------:R-:W-:Y:S02]  /*c680*/  @!P5 IMAD.MOV R231, RZ, RZ, -R231 ;  /* 0x000000ffffe7d224 */ /* 0x000fe400078e0ae7 */
[----:B------:R-:W-:Y:S01]  /*c690*/  @!P4 IMAD.MOV R233, RZ, RZ, -R233 ;  /* 0x000000ffffe9c224 */ /* 0x000fe200078e0ae9 */
[----:B------:R-:W3:Y:S09]  /*c6a0*/  LDL R249, [R1+0x1340] ;  /* 0x0013400001f97983 */ /* 0x000ef20000100800 */
[----:B------:R-:W-:-:S02]  /*c6b0*/  @!P0 IADD3 R232, -R232, RZ, RZ ;  /* 0x000000ffe8e88210 */ /* 0x000fc40007ffe1ff */
[----:B--2---:R-:W-:Y:S02]  /*c6c0*/  ISETP.GE.AND P3, PT, R27, RZ, PT ;  /* 0x000000ff1b00720c */ /* 0x004fe40003f66270 */
[----:B------:R-:W-:-:S05]  /*c6d0*/  IABS R27, c[0x0][0x17c] ;  /* 0x00005f00001b7a13 */ /* 0x000fca0000000000 */
[--C-:B------:R-:W-:Y:S01]  /*c6e0*/  @!P2 IMAD.IADD R240, R240, 0x1, -R27.reuse ;  /* 0x00000001f0f0a824 */ /* 0x100fe200078e0a1b */
[----:B------:R-:W-:Y:S01]  /*c6f0*/  ISETP.GE.AND P2, PT, R30, RZ, PT ;  /* 0x000000ff1e00720c */ /* 0x000fe20003f46270 */
[--C-:B------:R-:W-:Y:S02]  /*c700*/  @!P6 IMAD.IADD R241, R241, 0x1, -R27.reuse ;  /* 0x00000001f1f1e824 */ /* 0x100fe400078e0a1b */
[----:B------:R-:W-:Y:S01]  /*c710*/  @!P1 IMAD.IADD R242, R242, 0x1, -R27 ;  /* 0x00000001f2f29824 */ /* 0x000fe200078e0a1b */
[----:B----4-:R-:W-:Y:S01]  /*c720*/  ISETP.GE.AND P6, PT, R29, RZ, PT ;  /* 0x000000ff1d00720c */ /* 0x010fe20003fc6270 */
[----:B------:R-:W-:Y:S01]  /*c730*/  @!P3 IMAD.MOV R234, RZ, RZ, -R234 ;  /* 0x000000ffffeab224 */ /* 0x000fe200078e0aea */
[C---:B------:R-:W-:Y:S01]  /*c740*/  ISETP.GT.U32.AND P0, PT, R27.reuse, R238, PT ;  /* 0x000000ee1b00720c */ /* 0x040fe20003f04070 */
[----:B------:R-:W2:Y:S01]  /*c750*/  LDL R30, [R1+0x1310] ;  /* 0x00131000011e7983 */ /* 0x000ea20000100800 */
[C---:B------:R-:W-:Y:S02]  /*c760*/  ISETP.GT.U32.AND P4, PT, R27.reuse, R239, PT ;  /* 0x000000ef1b00720c */ /* 0x040fe40003f84070 */
[C---:B------:R-:W-:Y:S01]  /*c770*/  ISETP.GT.U32.AND P3, PT, R27.reuse, R240, PT ;  /* 0x000000f01b00720c */ /* 0x040fe20003f64070 */
[----:B------:R-:W4:Y:S02]  /*c780*/  LDL R29, [R1+0x1308] ;  /* 0x00130800011d7983 */ /* 0x000f240000100800 */
[----:B------:R-:W-:Y:S01]  /*c790*/  @!P2 IMAD.MOV R235, RZ, RZ, -R235 ;  /* 0x000000ffffeba224 */ /* 0x000fe200078e0aeb */
[----:B------:R-:W-:-:S02]  /*c7a0*/  ISETP.GT.U32.AND P2, PT, R27, R241, PT ;  /* 0x000000f11b00720c */ /* 0x000fc40003f44070 */
[C---:B------:R-:W-:Y:S02]  /*c7b0*/  ISETP.GT.U32.AND P1, PT, R27.reuse, R237, PT ;  /* 0x000000ed1b00720c */ /* 0x040fe40003f24070 */
[C---:B------:R-:W-:Y:S01]  /*c7c0*/  ISETP.GT.U32.AND P5, PT, R27.reuse, R242, PT ;  /* 0x000000f21b00720c */ /* 0x040fe20003fa4070 */
[----:B------:R-:W-:Y:S01]  /*c7d0*/  @!P6 IMAD.MOV R236, RZ, RZ, -R236 ;  /* 0x000000ffffece224 */ /* 0x000fe200078e0aec */
[C---:B------:R-:W-:Y:S01]  /*c7e0*/  ISETP.GT.U32.AND P6, PT, R27.reuse, R243, PT ;  /* 0x000000f31b00720c */ /* 0x040fe20003fc4070 */
[--C-:B------:R-:W-:Y:S01]  /*c7f0*/  @!P0 IMAD.IADD R238, R238, 0x1, -R27.reuse ;  /* 0x00000001eeee8824 */ /* 0x100fe200078e0a1b */
[----:B------:R-:W-:Y:S01]  /*c800*/  ISETP.GT.U32.AND P0, PT, R27, R244, PT ;  /* 0x000000f41b00720c */ /* 0x000fe20003f04070 */
[--C-:B------:R-:W-:Y:S01]  /*c810*/  @!P4 IMAD.IADD R239, R239, 0x1, -R27.reuse ;  /* 0x00000001efefc824 */ /* 0x100fe200078e0a1b */
[C---:B------:R-:W-:Y:S01]  /*c820*/  ISETP.GT.U32.AND P4, PT, R27.reuse, R245, PT ;  /* 0x000000f51b00720c */ /* 0x040fe20003f84070 */
[--C-:B------:R-:W-:Y:S01]  /*c830*/  @!P3 IMAD.IADD R240, R240, 0x1, -R27.reuse ;  /* 0x00000001f0f0b824 */ /* 0x100fe200078e0a1b */
[----:B------:R-:W-:Y:S01]  /*c840*/  ISETP.GT.U32.AND P3, PT, R27, R246, PT ;  /* 0x000000f61b00720c */ /* 0x000fe20003f64070 */
[--C-:B------:R-:W-:Y:S01]  /*c850*/  @!P2 IMAD.IADD R241, R241, 0x1, -R27.reuse ;  /* 0x00000001f1f1a824 */ /* 0x100fe200078e0a1b */
[----:B------:R-:W-:Y:S01]  /*c860*/  ISETP.GT.U32.AND P2, PT, R27, R247, PT ;  /* 0x000000f71b00720c */ /* 0x000fe20003f44070 */
[----:B------:R-:W-:-:S02]  /*c870*/  @!P1 IMAD.IADD R237, R237, 0x1, -R27 ;  /* 0x00000001eded9824 */ /* 0x000fc400078e0a1b */
[----:B------:R-:W-:Y:S02]  /*c880*/  @!P5 IADD3 R242, R242, -R27, RZ ;  /* 0x8000001bf2f2d210 */ /* 0x000fe40007ffe0ff */
[----:B------:R-:W2:Y:S02]  /*c890*/  LDL R27, [R1+0x1334] ;  /* 0x00133400011b7983 */ /* 0x000ea40000100800 */
[----:B--2---:R-:W-:Y:S02]  /*c8a0*/  ISETP.GE.AND P5, PT, R27, RZ, PT ;  /* 0x000000ff1b00720c */ /* 0x004fe40003fa6270 */
[----:B------:R-:W-:-:S05]  /*c8b0*/  IABS R27, c[0x0][0x17c] ;  /* 0x00005f00001b7a13 */ /* 0x000fca0000000000 */
[--C-:B------:R-:W-:Y:S01]  /*c8c0*/  @!P6 IMAD.IADD R243, R243, 0x1, -R27.reuse ;  /* 0x00000001f3f3e824 */ /* 0x100fe200078e0a1b */
[----:B------:R-:W-:Y:S01]  /*c8d0*/  ISETP.GT.U32.AND P6, PT, R27, R248, PT ;  /* 0x000000f81b00720c */ /* 0x000fe20003fc4070 */
[----:B------:R-:W-:Y:S02]  /*c8e0*/  @!P0 IMAD.IADD R244, R244, 0x1, -R27 ;  /* 0x00000001f4f48824 */ /* 0x000fe400078e0a1b */
[----:B------:R-:W2:Y:S02]  /*c8f0*/  LDL R27, [R1+0x1328] ;  /* 0x00132800011b7983 */ /* 0x000ea40000100800 */
[----:B--2---:R-:W-:Y:S02]  /*c900*/  ISETP.GE.AND P0, PT, R27, RZ, PT ;  /* 0x000000ff1b00720c */ /* 0x004fe40003f06270 */
[----:B------:R-:W-:-:S05]  /*c910*/  IABS R27, c[0x0][0x17c] ;  /* 0x00005f00001b7a13 */ /* 0x000fca0000000000 */
[----:B------:R-:W-:Y:S02]  /*c920*/  @!P4 IMAD.IADD R245, R245, 0x1, -R27 ;  /* 0x00000001f5f5c824 */ /* 0x000fe400078e0a1b */
[----:B------:R-:W2:Y:S01]  /*c930*/  LDL R27, [R1+0x131c] ;  /* 0x00131c00011b7983 */ /* 0x000ea20000100800 */
[----:B---3--:R-:W-:Y:S02]  /*c940*/  ISETP.GE.AND P1, PT, R249, RZ, PT ;  /* 0x000000fff900720c */ /* 0x008fe40003f26270 */
[----:B------:R-:W-:-:S05]  /*c950*/  IABS R249, R7 ;  /* 0x0000000700f97213 */ /* 0x000fca0000000000 */
[----:B------:R-:W-:-:S04]  /*c960*/  IMAD.HI.U32 R25, R25, R249, RZ ;  /* 0x000000f919197227 */ /* 0x000fc800078e00ff */
[----:B------:R-:W-:Y:S01]  /*c970*/  IMAD.MOV R25, RZ, RZ, -R25 ;  /* 0x000000ffff197224 */ /* 0x000fe200078e0a19 */
[----:B--2---:R-:W-:Y:S02]  /*c980*/  ISETP.GE.AND P4, PT, R27, RZ, PT ;  /* 0x000000ff1b00720c */ /* 0x004fe40003f86270 */
[----:B------:R-:W-:-:S05]  /*c990*/  IABS R27, c[0x0][0x17c] ;  /* 0x00005f00001b7a13 */ /* 0x000fca0000000000 */
[--C-:B------:R-:W-:Y:S01]  /*c9a0*/  @!P3 IMAD.IADD R246, R246, 0x1, -R27.reuse ;  /* 0x00000001f6f6b824 */ /* 0x100fe200078e0a1b */
[----:B------:R-:W-:Y:S01]  /*c9b0*/  ISETP.GE.AND P3, PT, R30, RZ, PT ;  /* 0x000000ff1e00720c */ /* 0x000fe20003f66270 */
[----:B------:R-:W-:Y:S01]  /*c9c0*/  @!P2 IMAD.IADD R247, R247, 0x1, -R27 ;  /* 0x00000001f7f7a824 */ /* 0x000fe200078e0a1b */
[----:B----4-:R-:W-:Y:S01]  /*c9d0*/  ISETP.GE.AND P2, PT, R29, RZ, PT ;  /* 0x000000ff1d00720c */ /* 0x010fe20003f46270 */
[----:B------:R-:W2:Y:S01]  /*c9e0*/  LDL R30, [R1+0x12e4] ;  /* 0x0012e400011e7983 */ /* 0x000ea20000100800 */
[----:B------:R-:W-:-:S03]  /*c9f0*/  IMAD R25, R27, R25, R249 ;  /* 0x000000191b197224 */ /* 0x000fc600078e02f9 */
[----:B------:R-:W3:Y:S04]  /*ca00*/  LDL R29, [R1+0x12d8] ;  /* 0x0012d800011d7983 */ /* 0x000ee80000100800 */
[----:B------:R-:W4:Y:S01]  /*ca10*/  LDL.LU R249, [R1+0x1968] ;  /* 0x0019680001f97983 */ /* 0x000f220000300800 */
[----:B------:R-:W-:Y:S01]  /*ca20*/  @!P6 IMAD.IADD R248, R248, 0x1, -R27 ;  /* 0x00000001f8f8e824 */ /* 0x000fe200078e0a1b */
[----:B------:R-:W-:Y:S01]  /*ca30*/  @!P0 IADD3 R239, -R239, RZ, RZ ;  /* 0x000000ffefef8210 */ /* 0x000fe20007ffe1ff */
        /* <DEDUP_REMOVED lines=9> */
[----:B------:R-:W-:Y:S01]  /*cad0*/  ISETP.GT.U32.AND P6, PT, R27, R248, PT ;  /* 0x000000f81b00720c */ /* 0x000fe20003fc4070 */
[----:B------:R-:W-:Y:S02]  /*cae0*/  @!P2 IMAD.MOV R242, RZ, RZ, -R242 ;  /* 0x000000fffff2a224 */ /* 0x000fe400078e0af2 */
[--C-:B------:R-:W-:Y:S01]  /*caf0*/  @!P1 IMAD.IADD R243, R243, 0x1, -R27.reuse ;  /* 0x00000001f3f39824 */ /* 0x100fe200078e0a1b */
        /* <DEDUP_REMOVED lines=8> */
[C---:B------:R-:W-:Y:S01]  /*cb80*/  ISETP.GT.U32.AND P3, PT, R27.reuse, R3, PT ;  /* 0x000000031b00720c */ /* 0x040fe20003f64070 */
[----:B------:R-:W-:Y:S01]  /*cb90*/  @!P6 IMAD.IADD R248, R248, 0x1, -R27 ;  /* 0x00000001f8f8e824 */ /* 0x000fe200078e0a1b */
[----:B----4-:R-:W-:-:S02]  /*cba0*/  ISETP.GT.U32.AND P2, PT, R27, R249, PT ;  /* 0x000000f91b00720c */ /* 0x010fc40003f44070 */
[----:B------:R-:W4:Y:S02]  /*cbb0*/  LDL R27, [R1+0x1304] ;  /* 0x00130400011b7983 */ /* 0x000f240000100800 */
[----:B----4-:R-:W-:Y:S02]  /*cbc0*/  ISETP.GE.AND P6, PT, R27, RZ, PT ;  /* 0x000000ff1b00720c */ /* 0x010fe40003fc6270 */
[----:B------:R-:W-:-:S07]  /*cbd0*/  IABS R27, c[0x0][0x17c] ;  /* 0x00005f00001b7a13 */ /* 0x000fce0000000000 */
[----:B------:R-:W-:Y:S02]  /*cbe0*/  @!P2 IADD3 R249, R249, -R27, RZ ;  /* 0x8000001bf9f9a210 */ /* 0x000fe40007ffe0ff */
[----:B------:R-:W4:Y:S02]  /*cbf0*/  LDL R27, [R1+0x12fc] ;  /* 0x0012fc00011b7983 */ /* 0x000f240000100800 */
[----:B----4-:R-:W-:Y:S02]  /*cc00*/  ISETP.GE.AND P2, PT, R27, RZ, PT ;  /* 0x000000ff1b00720c */ /* 0x010fe40003f46270 */
[----:B------:R-:W-:-:S05]  /*cc10*/  IABS R27, c[0x0][0x17c] ;  /* 0x00005f00001b7a13 */ /* 0x000fca0000000000 */
[----:B------:R-:W-:Y:S02]  /*cc20*/  @!P1 IMAD.IADD R250, R250, 0x1, -R27 ;  /* 0x00000001fafa9824 */ /* 0x000fe400078e0a1b */
[----:B------:R-:W4:Y:S02]  /*cc30*/  LDL R27, [R1+0x12ec] ;  /* 0x0012ec00011b7983 */ /* 0x000f240000100800 */
[----:B----4-:R-:W-:Y:S02]  /*cc40*/  ISETP.GE.AND P1, PT, R27, RZ, PT ;  /* 0x000000ff1b00720c */ /* 0x010fe40003f26270 */
[----:B------:R-:W-:-:S05]  /*cc50*/  IABS R27, c[0x0][0x17c] ;  /* 0x00005f00001b7a13 */ /* 0x000fca0000000000 */
[----:B------:R-:W-:Y:S02]  /*cc60*/  @!P5 IMAD.IADD R251, R251, 0x1, -R27 ;  /* 0x00000001fbfbd824 */ /* 0x000fe400078e0a1b */
[----:B------:R-:W4:Y:S01]  /*cc70*/  LDL R27, [R1+0x12e8] ;  /* 0x0012e800011b7983 */ /* 0x000f220000100800 */
[----:B------:R-:W-:Y:S02]  /*cc80*/  @!P2 IMAD.MOV R244, RZ, RZ, -R244 ;  /* 0x000000fffff4a224 */ /* 0x000fe400078e0af4 */
[----:B------:R-:W-:Y:S02]  /*cc90*/  @!P6 IMAD.MOV R243, RZ, RZ, -R243 ;  /* 0x000000fffff3e224 */ /* 0x000fe400078e0af3 */
[----:B------:R-:W-:Y:S01]  /*cca0*/  @!P1 IMAD.MOV R245, RZ, RZ, -R245 ;  /* 0x000000fffff59224 */ /* 0x000fe200078e0af5 */
[----:B----4-:R-:W-:Y:S02]  /*ccb0*/  ISETP.GE.AND P5, PT, R27, RZ, PT ;  /* 0x000000ff1b00720c */ /* 0x010fe40003fa6270 */
[----:B------:R-:W-:-:S05]  /*ccc0*/  IABS R27, c[0x0][0x17c] ;  /* 0x00005f00001b7a13 */ /* 0x000fca0000000000 */
[--C-:B------:R-:W-:Y:S01]  /*ccd0*/  @!P0 IMAD.IADD R0, R0, 0x1, -R27.reuse ;  /* 0x0000000100008824 */ /* 0x100fe200078e0a1b */
[----:B--2---:R-:W-:Y:S01]  /*cce0*/  ISETP.GE.AND P0, PT, R30, RZ, PT ;  /* 0x000000ff1e00720c */ /* 0x004fe20003f06270 */
[--C-:B------:R-:W-:Y:S02]  /*ccf0*/  @!P4 IMAD.IADD R2, R2, 0x1, -R27.reuse ;  /* 0x000000010202c824 */ /* 0x100fe400078e0a1b */
[----:B------:R-:W-:Y:S01]  /*cd00*/  @!P3 IMAD.IADD R3, R3, 0x1, -R27 ;  /* 0x000000010303b824 */ /* 0x000fe200078e0a1b */
[----:B---3--:R-:W-:Y:S01]  /*cd10*/  ISETP.GE.AND P4, PT, R29, RZ, PT ;  /* 0x000000ff1d00720c */ /* 0x008fe20003f86270 */
[----:B------:R-:W-:Y:S01]  /*cd20*/  @!P5 IMAD.MOV R246, RZ, RZ, -R246 ;  /* 0x000000fffff6d224 */ /* 0x000fe200078e0af6 */
[C---:B------:R-:W-:Y:S01]  /*cd30*/  ISETP.GT.U32.AND P3, PT, R27.reuse, R249, PT ;  /* 0x000000f91b00720c */ /* 0x040fe20003f64070 */
[----:B------:R-:W2:Y:S01]  /*cd40*/  LDL R30, [R1+0x128c] ;  /* 0x00128c00011e7983 */ /* 0x000ea20000100800 */
[C---:B------:R-:W-:Y:S02]  /*cd50*/  ISETP.GT.U32.AND P2, PT, R27.reuse, R250, PT ;  /* 0x000000fa1b00720c */ /* 0x040fe40003f44070 */
[----:B------:R-:W-:-:S02]  /*cd60*/  ISETP.GT.U32.AND P1, PT, R27, R251, PT ;  /* 0x000000fb1b00720c */ /* 0x000fc40003f24070 */
[----:B------:R-:W-:Y:S02]  /*cd70*/  ISETP.GT.U32.AND P5, PT, R27, R0, PT ;  /* 0x000000001b00720c */ /* 0x000fe40003fa4070 */
[----:B------:R-:W-:Y:S02]  /*cd80*/  @!P0 IADD3 R247, -R247, RZ, RZ ;  /* 0x000000fff7f78210 */ /* 0x000fe40007ffe1ff */
[C---:B------:R-:W-:Y:S02]  /*cd90*/  ISETP.GT.U32.AND P0, PT, R27.reuse, R2, PT ;  /* 0x000000021b00720c */ /* 0x040fe40003f04070 */
[C---:B------:R-:W-:Y:S01]  /*cda0*/  ISETP.GT.U32.AND P6, PT, R27.reuse, R3, PT ;  /* 0x000000031b00720c */ /* 0x040fe20003fc4070 */
[----:B------:R-:W-:Y:S01]  /*cdb0*/  @!P4 IMAD.MOV R248, RZ, RZ, -R248 ;  /* 0x000000fffff8c224 */ /* 0x000fe200078e0af8 */
[----:B------:R-:W-:Y:S01]  /*cdc0*/  ISETP.GT.U32.AND P4, PT, R27, R4, PT ;  /* 0x000000041b00720c */ /* 0x000fe20003f84070 */
[--C-:B------:R-:W-:Y:S01]  /*cdd0*/  @!P3 IMAD.IADD R249, R249, 0x1, -R27.reuse ;  /* 0x00000001f9f9b824 */ /* 0x100fe200078e0a1b */
[C---:B------:R-:W-:Y:S01]  /*cde0*/  ISETP.GT.U32.AND P3, PT, R27.reuse, R5, PT ;  /* 0x000000051b00720c */ /* 0x040fe20003f64070 */
[--C-:B------:R-:W-:Y:S01]  /*cdf0*/  @!P2 IMAD.IADD R250, R250, 0x1, -R27.reuse ;  /* 0x00000001fafaa824 */ /* 0x100fe200078e0a1b */
[----:B------:R-:W-:Y:S01]  /*ce00*/  ISETP.GT.U32.AND P2, PT, R27, R6, PT ;  /* 0x000000061b00720c */ /* 0x000fe20003f44070 */
[--C-:B------:R-:W-:Y:S01]  /*ce10*/  @!P1 IMAD.IADD R251, R251, 0x1, -R27.reuse ;  /* 0x00000001fbfb9824 */ /* 0x100fe200078e0a1b */
[C---:B------:R-:W-:Y:S01]  /*ce20*/  ISETP.GT.U32.AND P1, PT, R27.reuse, R8, PT ;  /* 0x000000081b00720c */ /* 0x040fe20003f24070 */
[--C-:B------:R-:W-:Y:S01]  /*ce30*/  @!P5 IMAD.IADD R0, R0, 0x1, -R27.reuse ;  /* 0x000000010000d824 */ /* 0x100fe200078e0a1b */
[C---:B------:R-:W-:Y:S01]  /*ce40*/  ISETP.GT.U32.AND P5, PT, R27.reuse, R9, PT ;  /* 0x000000091b00720c */ /* 0x040fe20003fa4070 */
[--C-:B------:R-:W-:Y:S01]  /*ce50*/  @!P0 IMAD.IADD R2, R2, 0x1, -R27.reuse ;  /* 0x0000000102028824 */ /* 0x100fe200078e0a1b */
[----:B------:R-:W-:Y:S01]  /*ce60*/  ISETP.GT.U32.AND P0, PT, R27, R10, PT ;  /* 0x0000000a1b00720c */ /* 0x000fe20003f04070 */
[----:B------:R-:W-:-:S02]  /*ce70*/  @!P6 IMAD.IADD R3, R3, 0x1, -R27 ;  /* 0x000000010303e824 */ /* 0x000fc400078e0a1b */
[----:B------:R-:W3:Y:S02]  /*ce80*/  LDL R27, [R1+0x12c8] ;  /* 0x0012c800011b7983 */ /* 0x000ee40000100800 */
[----:B---3--:R-:W-:Y:S02]  /*ce90*/  ISETP.GE.AND P6, PT, R27, RZ, PT ;  /* 0x000000ff1b00720c */ /* 0x008fe40003fc6270 */
[----:B------:R-:W-:-:S05]  /*cea0*/  IABS R27, c[0x0][0x17c] ;  /* 0x00005f00001b7a13 */ /* 0x000fca0000000000 */
[----:B------:R-:W-:Y:S02]  /*ceb0*/  @!P4 IMAD.IADD R4, R4, 0x1, -R27 ;  /* 0x000000010404c824 */ /* 0x000fe400078e0a1b */
[----:B------:R-:W3:Y:S02]  /*cec0*/  LDL R27, [R1+0x12c0] ;  /* 0x0012c000011b7983 */ /* 0x000ee40000100800 */
[----:B---3--:R-:W-:Y:S02]  /*ced0*/  ISETP.GE.AND P4, PT, R27, RZ, PT ;  /* 0x000000ff1b00720c */ /* 0x008fe40003f86270 */
[----:B------:R-:W-:-:S04]  /*cee0*/  IABS R27, c[0x0][0x17c] ;  /* 0x00005f00001b7a13 */ /* 0x000fc80000000000 */
[----:B------:R-:W-:Y:S02]  /*cef0*/  @!P3 IADD3 R5, R5, -R27, RZ ;  /* 0x8000001b0505b210 */ /* 0x000fe40007ffe0ff */
[----:B------:R-:W3:Y:S02]  /*cf00*/  LDL R27, [R1+0x12b4] ;  /* 0x0012b400011b7983 */ /* 0x000ee40000100800 */
[----:B---3--:R-:W-:Y:S02]  /*cf10*/  ISETP.GE.AND P3, PT, R27, RZ, PT ;  /* 0x000000ff1b00720c */ /* 0x008fe40003f66270 */
[----:B------:R-:W-:-:S05]  /*cf20*/  IABS R27, c[0x0][0x17c] ;  /* 0x00005f00001b7a13 */ /* 0x000fca0000000000 */
[----:B------:R-:W-:Y:S02]  /*cf30*/  @!P2 IMAD.IADD R6, R6, 0x1, -R27 ;  /* 0x000000010606a824 */ /* 0x000fe400078e0a1b */
[----:B------:R-:W3:Y:S02]  /*cf40*/  LDL R27, [R1+0x12a8] ;  /* 0x0012a800011b7983 */ /* 0x000ee40000100800 */
[----:B---3--:R-:W-:Y:S02]  /*cf50*/  ISETP.GE.AND P2, PT, R27, RZ, PT ;  /* 0x000000ff1b00720c */ /* 0x008fe40003f46270 */
[----:B------:R-:W-:-:S05]  /*cf60*/  IABS R27, c[0x0][0x17c] ;  /* 0x00005f00001b7a13 */ /* 0x000fca0000000000 */
[----:B------:R-:W-:Y:S02]  /*cf70*/  @!P1 IMAD.IADD R8, R8, 0x1, -R27 ;  /* 0x0000000108089824 */ /* 0x000fe400078e0a1b */
[----:B------:R-:W3:Y:S01]  /*cf80*/  LDL R27, [R1+0x1298] ;  /* 0x00129800011b7983 */ /* 0x000ee20000100800 */
[----:B------:R-:W-:Y:S02]  /*cf90*/  @!P4 IMAD.MOV R250, RZ, RZ, -R250 ;  /* 0x000000fffffac224 */ /* 0x000fe400078e0afa */
[----:B------:R-:W-:Y:S02]  /*cfa0*/  @!P3 IMAD.MOV R251, RZ, RZ, -R251 ;  /* 0x000000fffffbb224 */ /* 0x000fe400078e0afb */
[----:B------:R-:W-:Y:S02]  /*cfb0*/  @!P2 IMAD.MOV R0, RZ, RZ, -R0 ;  /* 0x000000ffff00a224 */ /* 0x000fe400078e0a00 */
[----:B------:R-:W-:Y:S01]  /*cfc0*/  @!P6 IMAD.MOV R249, RZ, RZ, -R249 ;  /* 0x000000fffff9e224 */ /* 0x000fe200078e0af9 */
[----:B---3--:R-:W-:-:S02]  /*cfd0*/  ISETP.GE.AND P1, PT, R27, RZ, PT ;  /* 0x000000ff1b00720c */ /* 0x008fc40003f26270 */
[----:B------:R-:W-:-:S05]  /*cfe0*/  IABS R27, c[0x0][0x17c] ;  /* 0x00005f00001b7a13 */ /* 0x000fca0000000000 */
[--C-:B------:R-:W-:Y:S02]  /*cff0*/  @!P5 IMAD.IADD R9, R9, 0x1, -R27.reuse ;  /* 0x000000010909d824 */ /* 0x100fe400078e0a1b */
[----:B------:R-:W-:Y:S01]  /*d000*/  @!P0 IMAD.IADD R10, R10, 0x1, -R27 ;  /* 0x000000010a0a8824 */ /* 0x000fe200078e0a1b */
[----:B--2---:R-:W-:Y:S02]  /*d010*/  ISETP.GE.AND P5, PT, R30, RZ, PT ;  /* 0x000000ff1e00720c */ /* 0x004fe40003fa6270 */
[C---:B------:R-:W-:Y:S01]  /*d020*/  ISETP.GT.U32.AND P0, PT, R27.reuse, R4, PT ;  /* 0x000000041b00720c */ /* 0x040fe20003f04070 */
[----:B------:R-:W-:Y:S01]  /*d030*/  @!P1 IMAD.MOV R2, RZ, RZ, -R2 ;  /* 0x000000ffff029224 */ /* 0x000fe200078e0a02 */
[C---:B------:R-:W-:Y:S02]  /*d040*/  ISETP.GT.U32.AND P4, PT, R27.reuse, R5, PT ;  /* 0x000000051b00720c */ /* 0x040fe40003f84070 */
[C---:B------:R-:W-:Y:S02]  /*d050*/  ISETP.GT.U32.AND P3, PT, R27.reuse, R6, PT ;  /* 0x000000061b00720c */ /* 0x040fe40003f64070 */
[----:B------:R-:W-:-:S02]  /*d060*/  ISETP.GT.U32.AND P2, PT, R27, R8, PT ;  /* 0x000000081b00720c */ /* 0x000fc40003f44070 */
[C---:B------:R-:W-:Y:S02]  /*d070*/  ISETP.GT.U32.AND P1, PT, R27.reuse, R9, PT ;  /* 0x000000091b00720c */ /* 0x040fe40003f24070 */
[----:B------:R-:W-:Y:S02]  /*d080*/  ISETP.GT.U32.AND P6, PT, R27, R10, PT ;  /* 0x0000000a1b00720c */ /* 0x000fe40003fc4070 */
[----:B------:R-:W-:Y:S01]  /*d090*/  @!P5 IADD3 R3, -R3, RZ, RZ ;  /* 0x000000ff0303d210 */ /* 0x000fe20007ffe1ff */
        /* <DEDUP_REMOVED lines=8> */
[--C-:B------:R-:W-:Y:S01]  /*d120*/  @!P1 IMAD.IADD R9, R9, 0x1, -R27.reuse ;  /* 0x0000000109099824 */ /* 0x100fe200078e0a1b */
[C---:B------:R-:W-:Y:S01]  /*d130*/  ISETP.GT.U32.AND P2, PT, R27.reuse, R15, PT ;  /* 0x0000000f1b00720c */ /* 0x040fe20003f44070 */
[----:B------:R-:W-:Y:S01]  /*d140*/  @!P6 IMAD.IADD R10, R10, 0x1, -R27 ;  /* 0x000000010a0ae824 */ /* 0x000fe200078e0a1b */
[----:B------:R-:W-:-:S02]  /*d150*/  ISETP.GT.U32.AND P1, PT, R27, R16, PT ;  /* 0x000000101b00720c */ /* 0x000fc40003f24070 */
[----:B------:R-:W2:Y:S02]  /*d160*/  LDL R27, [R1+0x1288] ;  /* 0x00128800011b7983 */ /* 0x000ea40000100800 */
[----:B--2---:R-:W-:Y:S02]  /*d170*/  ISETP.GE.AND P6, PT, R27, RZ, PT ;  /* 0x000000ff1b00720c */ /* 0x004fe40003fc6270 */
[----:B------:R-:W-:-:S05]  /*d180*/  IABS R27, c[0x0][0x17c] ;  /* 0x00005f00001b7a13 */ /* 0x000fca0000000000 */
[----:B------:R-:W-:Y:S02]  /*d190*/  @!P5 IMAD.IADD R11, R11, 0x1, -R27 ;  /* 0x000000010b0bd824 */ /* 0x000fe400078e0a1b */
        /* <DEDUP_REMOVED lines=10> */
[----:B------:R-:W-:-:S04]  /*d240*/  IABS R27, c[0x0][0x17c] ;  /* 0x00005f00001b7a13 */ /* 0x000fc80000000000 */
[----:B------:R-:W-:Y:S02]  /*d250*/  @!P3 IADD3 R14, R14, -R27, RZ ;  /* 0x8000001b0e0eb210 */ /* 0x000fe40007ffe0ff */
[----:B------:R-:W2:Y:S02]  /*d260*/  LDL R27, [R1+0x1278] ;  /* 0x00127800011b7983 */ /* 0x000ea40000100800 */
[----:B--2---:R-:W-:Y:S02]  /*d270*/  ISETP.GE.AND P3, PT, R27, RZ, PT ;  /* 0x000000ff1b00720c */ /* 0x004fe40003f66270 */
[----:B------:R-:W-:-:S05]  /*d280*/  IABS R27, c[0x0][0x17c] ;  /* 0x00005f00001b7a13 */ /* 0x000fca0000000000 */
[----:B------:R-:W-:Y:S02]  /*d290*/  @!P2 IMAD.IADD R15, R15, 0x1, -R27 ;  /* 0x000000010f0fa824 */ /* 0x000fe400078e0a1b */
[----:B------:R-:W2:Y:S01]  /*d2a0*/  LDL R27, [R1+0x1274] ;  /* 0x00127400011b7983 */ /* 0x000ea20000100800 */
[----:B------:R-:W-:Y:S02]  /*d2b0*/  @!P5 IMAD.MOV R5, RZ, RZ, -R5 ;  /* 0x000000ffff05d224 */ /* 0x000fe400078e0a05 */
[----:B------:R-:W-:Y:S02]  /*d2c0*/  @!P0 IMAD.MOV R6, RZ, RZ, -R6 ;  /* 0x000000ffff068224 */ /* 0x000fe400078e0a06 */
[----:B------:R-:W-:Y:S02]  /*d2d0*/  @!P4 IMAD.MOV R8, RZ, RZ, -R8 ;  /* 0x000000ffff08c224 */ /* 0x000fe400078e0a08 */
[----:B------:R-:W-:Y:S02]  /*d2e0*/  @!P6 IMAD.MOV R4, RZ, RZ, -R4 ;  /* 0x000000ffff04e224 */ /* 0x000fe400078e0a04 */
[----:B------:R-:W-:Y:S01]  /*d2f0*/  @!P3 IMAD.MOV R9, RZ, RZ, -R9 ;  /* 0x000000ffff09b224 */ /* 0x000fe200078e0a09 */
[----:B--2---:R-:W-:-:S02]  /*d300*/  ISETP.GE.AND P2, PT, R27, RZ, PT ;  /* 0x000000ff1b00720c */ /* 0x004fc40003f46270 */
[----:B------:R-:W-:-:S04]  /*d310*/  IABS R27, c[0x0][0x17c] ;  /* 0x00005f00001b7a13 */ /* 0x000fc80000000000 */
[C---:B------:R-:W-:Y:S01]  /*d320*/  ISETP.GT.U32.AND P5, PT, R27.reuse, R12, PT ;  /* 0x0000000c1b00720c */ /* 0x040fe20003fa4070 */
[----:B------:R-:W-:Y:S01]  /*d330*/  @!P1 IMAD.IADD R16, R16, 0x1, -R27 ;  /* 0x0000000110109824 */ /* 0x000fe200078e0a1b */
[C---:B------:R-:W-:Y:S02]  /*d340*/  ISETP.GT.U32.AND P1, PT, R27.reuse, R11, PT ;  /* 0x0000000b1b00720c */ /* 0x040fe40003f24070 */
[C---:B------:R-:W-:Y:S02]  /*d350*/  ISETP.GT.U32.AND P0, PT, R27.reuse, R13, PT ;  /* 0x0000000d1b00720c */ /* 0x040fe40003f04070 */
[C---:B------:R-:W-:Y:S02]  /*d360*/  ISETP.GT.U32.AND P4, PT, R27.reuse, R14, PT ;  /* 0x0000000e1b00720c */ /* 0x040fe40003f84070 */
[C---:B------:R-:W-:Y:S01]  /*d370*/  ISETP.GT.U32.AND P6, PT, R27.reuse, R15, PT ;  /* 0x0000000f1b00720c */ /* 0x040fe20003fc4070 */
[----:B------:R-:W-:Y:S01]  /*d380*/  @!P2 IMAD.MOV R10, RZ, RZ, -R10 ;  /* 0x000000ffff0aa224 */ /* 0x000fe200078e0a0a */
[----:B------:R-:W-:-:S02]  /*d390*/  ISETP.GT.U32.AND P3, PT, R27, R16, PT ;  /* 0x000000101b00720c */ /* 0x000fc40003f64070 */
[----:B------:R-:W-:Y:S02]  /*d3a0*/  ISETP.GT.U32.AND P2, PT, R27, R17, PT ;  /* 0x000000111b00720c */ /* 0x000fe40003f44070 */
[----:B------:R-:W-:Y:S01]  /*d3b0*/  @!P5 IADD3 R12, R12, -R27, RZ ;  /* 0x8000001b0c0cd210 */ /* 0x000fe20007ffe0ff */
[--C-:B------:R-:W-:Y:S01]  /*d3c0*/  @!P1 IMAD.IADD R11, R11, 0x1, -R27.reuse ;  /* 0x000000010b0b9824 */ /* 0x100fe200078e0a1b */
[----:B------:R-:W-:Y:S01]  /*d3d0*/  ISETP.GT.U32.AND P1, PT, R27, R18, PT ;  /* 0x000000121b00720c */ /* 0x000fe20003f24070 */
[--C-:B------:R-:W-:Y:S01]  /*d3e0*/  @!P0 IMAD.IADD R13, R13, 0x1, -R27.reuse ;  /* 0x000000010d0d8824 */ /* 0x100fe200078e0a1b */
[C---:B------:R-:W-:Y:S01]  /*d3f0*/  ISETP.GT.U32.AND P5, PT, R27.reuse, R19, PT ;  /* 0x000000131b00720c */ /* 0x040fe20003fa4070 */
[--C-:B------:R-:W-:Y:S01]  /*d400*/  @!P4 IMAD.IADD R14, R14, 0x1, -R27.reuse ;  /* 0x000000010e0ec824 */ /* 0x100fe200078e0a1b */
[----:B------:R-:W-:Y:S01]  /*d410*/  ISETP.GT.U32.AND P0, PT, R27, R20, PT ;  /* 0x000000141b00720c */ /* 0x000fe20003f04070 */
        /* <DEDUP_REMOVED lines=22> */
[----:B------:R-:W2:Y:S01]  /*d580*/  LDL R27, [R1+0x125c] ;  /* 0x00125c00011b7983 */ /* 0x000ea20000100800 */
[----:B------:R-:W-:Y:S01]  /*d590*/  @!P3 IMAD.MOV R12, RZ, RZ, -R12 ;  /* 0x000000ffff0cb224 */ /* 0x000fe200078e0a0c */
[----:B------:R-:W-:Y:S01]  /*d5a0*/  @!P6 IADD3 R11, -R11, RZ, RZ ;  /* 0x000000ff0b0be210 */ /* 0x000fe20007ffe1ff */
[----:B------:R-:W-:Y:S02]  /*d5b0*/  @!P2 IMAD.MOV R13, RZ, RZ, -R13 ;  /* 0x000000ffff0da224 */ /* 0x000fe400078e0a0d */
[----:B------:R-:W-:Y:S02]  /*d5c0*/  @!P1 IMAD.MOV R14, RZ, RZ, -R14 ;  /* 0x000000ffff0e9224 */ /* 0x000fe400078e0a0e */
[----:B------:R-:W-:Y:S01]  /*d5d0*/  @!P5 IMAD.MOV R15, RZ, RZ, -R15 ;  /* 0x000000ffff0fd224 */ /* 0x000fe200078e0a0f */
[----:B--2---:R-:W-:-:S02]  /*d5e0*/  ISETP.GE.AND P0, PT, R27, RZ, PT ;  /* 0x000000ff1b00720c */ /* 0x004fc40003f06270 */
[----:B------:R-:W-:-:S04]  /*d5f0*/  IABS R27, c[0x0][0x17c] ;  /* 0x00005f00001b7a13 */ /* 0x000fc80000000000 */
[----:B------:R-:W-:Y:S01]  /*d600*/  ISETP.GT.U32.AND P3, PT, R27, R18, PT ;  /* 0x000000121b00720c */ /* 0x000fe20003f64070 */
[----:B------:R-:W-:Y:S01]  /*d610*/  @!P4 IMAD.IADD R21, R21, 0x1, -R27 ;  /* 0x000000011515c824 */ /* 0x000fe200078e0a1b */
[C---:B------:R-:W-:Y:S02]  /*d620*/  ISETP.GT.U32.AND P4, PT, R27.reuse, R17, PT ;  /* 0x000000111b00720c */ /* 0x040fe40003f84070 */
[C---:B------:R-:W-:Y:S02]  /*d630*/  ISETP.GT.U32.AND P6, PT, R27.reuse, R19, PT ;  /* 0x000000131b00720c */ /* 0x040fe40003fc4070 */
[C---:B------:R-:W-:Y:S01]  /*d640*/  ISETP.GT.U32.AND P2, PT, R27.reuse, R20, PT ;  /* 0x000000141b00720c */ /* 0x040fe20003f44070 */
[----:B------:R-:W-:Y:S01]  /*d650*/  @!P0 IMAD.MOV R16, RZ, RZ, -R16 ;  /* 0x000000ffff108224 */ /* 0x000fe200078e0a10 */
[C---:B------:R-:W-:Y:S02]  /*d660*/  ISETP.GT.U32.AND P1, PT, R27.reuse, R21, PT ;  /* 0x000000151b00720c */ /* 0x040fe40003f24070 */
[----:B------:R-:W-:-:S02]  /*d670*/  ISETP.GT.U32.AND P5, PT, R27, R22, PT ;  /* 0x000000161b00720c */ /* 0x000fc40003fa4070 */
[C---:B------:R-:W-:Y:S01]  /*d680*/  ISETP.GT.U32.AND P0, PT, R27.reuse, R23, PT ;  /* 0x000000171b00720c */ /* 0x040fe20003f04070 */
[--C-:B------:R-:W-:Y:S01]  /*d690*/  @!P3 IMAD.IADD R18, R18, 0x1, -R27.reuse ;  /* 0x000000011212b824 */ /* 0x100fe200078e0a1b */
[----:B------:R-:W-:Y:S01]  /*d6a0*/  ISETP.GT.U32.AND P3, PT, R27, R25, PT ;  /* 0x000000191b00720c */ /* 0x000fe20003f64070 */
[--C-:B------:R-:W-:Y:S01]  /*d6b0*/  @!P4 IMAD.IADD R17, R17, 0x1, -R27.reuse ;  /* 0x000000011111c824 */ /* 0x100fe200078e0a1b */
[----:B------:R-:W-:Y:S01]  /*d6c0*/  ISETP.GT.U32.AND P4, PT, R27, R24, PT ;  /* 0x000000181b00720c */ /* 0x000fe20003f84070 */
        /* <DEDUP_REMOVED lines=18> */
[----:B------:R-:W-:Y:S02]  /*d7f0*/  @!P2 IMAD.MOV R18, RZ, RZ, -R18 ;  /* 0x000000ffff12a224 */ /* 0x000fe400078e0a12 */
[----:B------:R-:W-:-:S05]  /*d800*/  IMAD.MOV.U32 R29, RZ, RZ, c[0x0][0x180] ;  /* 0x00006000ff1d7624 */ /* 0x000fca00078e00ff */
[C---:B------:R-:W-:Y:S02]  /*d810*/  IADD3 R30, R29.reuse, -0x1, RZ ;  /* 0xffffffff1d1e7810 */ /* 0x040fe40007ffe0ff */
[----:B------:R-:W-:Y:S01]  /*d820*/  IADD3 R29, R29, -0x5, RZ ;  /* 0xfffffffb1d1d7810 */ /* 0x000fe20007ffe0ff */
[----:B------:R-:W-:Y:S01]  /*d830*/  @!P5 IMAD.MOV R20, RZ, RZ, -R20 ;  /* 0x000000ffff14d224 */ /* 0x000fe200078e0a14 */
[----:B------:R-:W-:Y:S01]  /*d840*/  ISETP.GE.U32.AND P5, PT, R30, 0x7fffff80, PT ;  /* 0x7fffff801e00780c */ /* 0x000fe20003fa6070 */
[----:B------:R-:W-:Y:S02]  /*d850*/  @!P6 IMAD.MOV R17, RZ, RZ, -R17 ;  /* 0x000000ffff11e224 */ /* 0x000fe400078e0a11 */
[----:B------:R-:W-:Y:S01]  /*d860*/  @!P1 IMAD.MOV R19, RZ, RZ, -R19 ;  /* 0x000000ffff139224 */ /* 0x000fe200078e0a13 */
[----:B--2---:R-:W-:Y:S02]  /*d870*/  ISETP.GE.AND P0, PT, R27, RZ, PT ;  /* 0x000000ff1b00720c */ /* 0x004fe40003f06270 */
[----:B------:R-:W-:-:S05]  /*d880*/  IABS R27, c[0x0][0x17c] ;  /* 0x00005f00001b7a13 */ /* 0x000fca0000000000 */
[--C-:B------:R-:W-:Y:S01]  /*d890*/  @!P3 IMAD.IADD R25, R25, 0x1, -R27.reuse ;  /* 0x000000011919b824 */ /* 0x100fe200078e0a1b */
[C---:B------:R-:W-:Y:S02]  /*d8a0*/  ISETP.GT.U32.AND P3, PT, R27.reuse, R22, PT ;  /* 0x000000161b00720c */ /* 0x040fe40003f64070 */
[----:B------:R-:W-:Y:S01]  /*d8b0*/  ISETP.GT.U32.AND P2, PT, R27, R23, PT ;  /* 0x000000171b00720c */ /* 0x000fe20003f44070 */
[----:B------:R-:W-:Y:S01]  /*d8c0*/  @!P4 IMAD.IADD R24, R24, 0x1, -R27 ;  /* 0x000000011818c824 */ /* 0x000fe200078e0a1b */
[----:B------:R-:W-:Y:S01]  /*d8d0*/  ISETP.GE.AND P4, PT, R31, RZ, PT ;  /* 0x000000ff1f00720c */ /* 0x000fe20003f86270 */
[----:B------:R-:W-:Y:S01]  /*d8e0*/  @!P0 IMAD.MOV R21, RZ, RZ, -R21 ;  /* 0x000000ffff158224 */ /* 0x000fe200078e0a15 */
[----:B------:R-:W2:Y:S01]  /*d8f0*/  LDL.LU R31, [R1+0x18] ;  /* 0x00001800011f7983 */ /* 0x000ea20000300800 */
[----:B------:R-:W-:-:S03]  /*d900*/  ISETP.GE.U32.AND P0, PT, R29, 0x7fffff7c, PT ;  /* 0x7fffff7c1d00780c */ /* 0x000fc60003f06070 */
[----:B------:R-:W3:Y:S01]  /*d910*/  LDL.LU R30, [R1+0x14] ;  /* 0x00001400011e7983 */ /* 0x000ee20000300800 */
[----:B------:R-:W-:Y:S02]  /*d920*/  ISETP.GT.U32.AND P1, PT, R27, R24, PT ;  /* 0x000000181b00720c */ /* 0x000fe40003f24070 */
[----:B------:R-:W-:Y:S01]  /*d930*/  @!P3 IADD3 R22, R22, -R27, RZ ;  /* 0x8000001b1616b210 */ /* 0x000fe20007ffe0ff */
[----:B------:R-:W4:Y:S01]  /*d940*/  LDL.LU R29, [R1+0x10] ;  /* 0x00001000011d7983 */ /* 0x000f220000300800 */
[----:B------:R-:W-:Y:S01]  /*d950*/  ISETP.GE.AND P3, PT, R28, RZ, PT ;  /* 0x000000ff1c00720c */ /* 0x000fe20003f66270 */
[----:B------:R-:W-:Y:S01]  /*d960*/  @!P2 IMAD.IADD R23, R23, 0x1, -R27 ;  /* 0x000000011717a824 */ /* 0x000fe200078e0a1b */
[----:B------:R-:W-:Y:S01]  /*d970*/  ISETP.GT.U32.AND P6, PT, R27, R25, PT ;  /* 0x000000191b00720c */ /* 0x000fe20003fc4070 */
[----:B------:R-:W2:Y:S04]  /*d980*/  LDL.LU R28, [R1+0xc] ;  /* 0x00000c00011c7983 */ /* 0x000ea80000300800 */
[----:B------:R-:W2:Y:S01]  /*d990*/  LDL R27, [R1+0x123c] ;  /* 0x00123c00011b7983 */ /* 0x000ea20000100800 */
[----:B------:R-:W-:-:S05]  /*d9a0*/  @!P4 IMAD.MOV R22, RZ, RZ, -R22 ;  /* 0x000000ffff16c224 */ /* 0x000fca00078e0a16 */
[----:B------:R-:W-:Y:S01]  /*d9b0*/  @!P3 IMAD.MOV R23, RZ, RZ, -R23 ;  /* 0x000000ffff17b224 */ /* 0x000fe200078e0a17 */
[----:B--2---:R-:W-:Y:S02]  /*d9c0*/  ISETP.GE.AND P2, PT, R27, RZ, PT ;  /* 0x000000ff1b00720c */ /* 0x004fe40003f46270 */
[----:B------:R-:W-:-:S05]  /*d9d0*/  IABS R27, c[0x0][0x17c] ;  /* 0x00005f00001b7a13 */ /* 0x000fca0000000000 */
[----:B------:R-:W-:Y:S02]  /*d9e0*/  @!P1 IMAD.IADD R24, R24, 0x1, -R27 ;  /* 0x0000000118189824 */ /* 0x000fe400078e0a1b */
[----:B------:R-:W-:-:S05]  /*d9f0*/  IMAD.MOV.U32 R27, RZ, RZ, c[0x0][0x180] ;  /* 0x00006000ff1b7624 */ /* 0x000fca00078e00ff */
[----:B------:R-:W-:-:S04]  /*da00*/  IADD3 R27, R27, -0x9, RZ ;  /* 0xfffffff71b1b7810 */ /* 0x000fc80007ffe0ff */
[----:B------:R-:W-:Y:S02]  /*da10*/  ISETP.GE.U32.AND P1, PT, R27, 0x7fffff78, PT ;  /* 0x7fffff781b00780c */ /* 0x000fe40003f26070 */
[----:B------:R-:W-:-:S05]  /*da20*/  IABS R27, c[0x0][0x17c] ;  /* 0x00005f00001b7a13 */ /* 0x000fca0000000000 */
[----:B------:R-:W-:Y:S02]  /*da30*/  @!P6 IMAD.IADD R25, R25, 0x1, -R27 ;  /* 0x000000011919e824 */ /* 0x000fe400078e0a1b */
[----:B------:R-:W-:-:S05]  /*da40*/  IMAD.MOV.U32 R27, RZ, RZ, c[0x0][0x180] ;  /* 0x00006000ff1b7624 */ /* 0x000fca00078e00ff */
[----:B------:R-:W-:-:S04]  /*da50*/  IADD3 R27, R27, -0xd, RZ ;  /* 0xfffffff31b1b7810 */ /* 0x000fc80007ffe0ff */
[----:B------:R-:W-:Y:S01]  /*da60*/  ISETP.GE.U32.AND P4, PT, R27, 0x7fffff74, PT ;  /* 0x7fffff741b00780c */ /* 0x000fe20003f86070 */
[----:B------:R-:W-:Y:S01]  /*da70*/  IMAD.MOV.U32 R27, RZ, RZ, c[0x0][0x180] ;  /* 0x00006000ff1b7624 */ /* 0x000fe200078e00ff */
[----:B------:R-:W-:Y:S02]  /*da80*/  ISETP.GE.AND P6, PT, R7, RZ, PT ;  /* 0x000000ff0700720c */ /* 0x000fe40003fc6270 */
[----:B-1----:R-:W2:Y:S02]  /*da90*/  LDL.LU R7, [R1+0x1964] ;  /* 0x0019640001077983 */ /* 0x002ea40000300800 */
[----:B------:R-:W-:-:S04]  /*daa0*/  IADD3 R27, R27, -0x11, RZ ;  /* 0xffffffef1b1b7810 */ /* 0x000fc80007ffe0ff */
[----:B------:R-:W-:Y:S02]  /*dab0*/  ISETP.GE.U32.AND P3, PT, R27, 0x7fffff70, PT ;  /* 0x7fffff701b00780c */ /* 0x000fe40003f66070 */
[----:B------:R-:W2:Y:S01]  /*dac0*/  LDL R27, [R1+0x1228] ;  /* 0x00122800011b7983 */ /* 0x000ea20000100800 */
[----:B------:R-:W-:Y:S02]  /*dad0*/  @!P2 IMAD.MOV R24, RZ, RZ, -R24 ;  /* 0x000000ffff18a224 */ /* 0x000fe400078e0a18 */
[----:B------:R-:W-:Y:S02]  /*dae0*/  @!P6 IADD3 R25, -R25, RZ, RZ ;  /* 0x000000ff1919e210 */ /* 0x000fe40007ffe1ff */
[----:B------:R-:W-:Y:S02]  /*daf0*/  ISETP.NE.AND P2, PT, RZ, c[0x0][0x17c], PT ;  /* 0x00005f00ff007a0c */ /* 0x000fe40003f45270 */
[----:B--2---:R-:W-:Y:S02]  /*db00*/  ISETP.GE.AND P6, PT, R27, RZ, PT ;  /* 0x000000ff1b00720c */ /* 0x004fe40003fc6270 */
[----:B------:R-:W-:-:S04]  /*db10*/  LOP3.LUT R27, RZ, c[0x0][0x17c], RZ, 0x33, !PT ;  /* 0x00005f00ff1b7a12 */ /* 0x000fc800078e33ff */
[C---:B------:R-:W-:Y:S02]  /*db20*/  SEL R252, R27.reuse, R252, !P2 ;  /* 0x000000fc1bfc7207 */ /* 0x040fe40005000000 */
[C---:B------:R-:W-:Y:S02]  /*db30*/  SEL R26, R27.reuse, R26, !P2 ;  /* 0x0000001a1b1a7207 */ /* 0x040fe40005000000 */
[C---:B------:R-:W-:Y:S01]  /*db40*/  SEL R31, R27.reuse, R31, !P2 ;  /* 0x0000001f1b1f7207 */ /* 0x040fe20005000000 */
[----:B------:R1:W-:Y:S01]  /*db50*/  STL [R1+0x1f8], R252 ;  /* 0x0001f8fc01007387 */ /* 0x0003e20000100800 */
[C---:B---3--:R-:W-:Y:S02]  /*db60*/  SEL R30, R27.reuse, R30, !P2 ;  /* 0x0000001e1b1e7207 */ /* 0x048fe40005000000 */
[C---:B----4-:R-:W-:Y:S02]  /*db70*/  SEL R29, R27.reuse, R29, !P2 ;  /* 0x0000001d1b1d7207 */ /* 0x050fe40005000000 */
[C---:B------:R-:W-:Y:S01]  /*db80*/  SEL R28, R27.reuse, R28, !P2 ;  /* 0x0000001c1b1c7207 */ /* 0x040fe20005000000 */
[----:B-1----:R-:W2:Y:S04]  /*db90*/  LDL.LU R252, [R1] ;  /* 0x0000000001fc7983 */ /* 0x002ea80000300800 */
[----:B------:R1:W-:Y:S04]  /*dba0*/  STL [R1+0x4cc], R26 ;  /* 0x0004cc1a01007387 */ /* 0x0003e80000100800 */
[----:B-1----:R-:W3:Y:S04]  /*dbb0*/  LDL.LU R26, [R1+0x8] ;  /* 0x00000800011a7983 */ /* 0x002ee80000300800 */
[----:B------:R1:W-:Y:S04]  /*dbc0*/  STL [R1+0x218], R31 ;  /* 0x0002181f01007387 */ /* 0x0003e80000100800 */
[----:B-1----:R-:W4:Y:S04]  /*dbd0*/  LDL.LU R31, [R1+0x1960] ;  /* 0x00196000011f7983 */ /* 0x002f280000300800 */
[----:B------:R1:W-:Y:S04]  /*dbe0*/  STL [R1+0x228], R30 ;  /* 0x0002281e01007387 */ /* 0x0003e80000100800 */
[----:B-1----:R-:W4:Y:S04]  /*dbf0*/  LDL.LU R30, [R1+0x195c] ;  /* 0x00195c00011e7983 */ /* 0x002f280000300800 */
[----:B------:R1:W-:Y:S04]  /*dc00*/  STL [R1+0x238], R29 ;  /* 0x0002381d01007387 */ /* 0x0003e80000100800 */
[----:B-1----:R-:W4:Y:S04]  /*dc10*/  LDL.LU R29, [R1+0x1958] ;  /* 0x00195800011d7983 */ /* 0x002f280000300800 */
[----:B------:R1:W-:Y:S04]  /*dc20*/  STL [R1+0x23c], R28 ;  /* 0x00023c1c01007387 */ /* 0x0003e80000100800 */
[----:B-1----:R-:W4:Y:S01]  /*dc30*/  LDL.LU R28, [R1+0x1954] ;  /* 0x00195400011c7983 */ /* 0x002f220000300800 */
[----:B--2---:R-:W-:-:S02]  /*dc40*/  SEL R252, R27, R252, !P2 ;  /* 0x000000fc1bfc7207 */ /* 0x004fc40005000000 */
[----:B---3--:R-:W-:-:S05]  /*dc50*/  SEL R26, R27, R26, !P2 ;  /* 0x0000001a1b1a7207 */ /* 0x008fca0005000000 */
[----:B------:R1:W-:Y:S04]  /*dc60*/  STL [R1+0x240], R26 ;  /* 0x0002401a01007387 */ /* 0x0003e80000100800 */
[----:B------:R-:W-:Y:S01]  /*dc70*/  STL [R1+0x244], R252 ;  /* 0x000244fc01007387 */ /* 0x000fe20000100800 */
[C---:B----4-:R-:W-:Y:S02]  /*dc80*/  SEL R29, R27.reuse, R29, !P2 ;  /* 0x0000001d1b1d7207 */ /* 0x050fe40005000000 */
[C---:B-1----:R-:W-:Y:S02]  /*dc90*/  SEL R26, R27.reuse, R28, !P2 ;  /* 0x0000001c1b1a7207 */ /* 0x042fe40005000000 */
[----:B------:R-:W-:-:S03]  /*dca0*/  SEL R28, R27, R30, !P2 ;  /* 0x0000001e1b1c7207 */ /* 0x000fc60005000000 */
[----:B------:R1:W-:Y:S04]  /*dcb0*/  STL [R1+0x248], R26 ;  /* 0x0002481a01007387 */ /* 0x0003e80000100800 */
[----:B------:R2:W-:Y:S01]  /*dcc0*/  STL [R1+0x24c], R29 ;  /* 0x00024c1d01007387 */ /* 0x0005e20000100800 */
[----:B-1----:R-:W-:-:S03]  /*dcd0*/  SEL R26, R27, R31, !P2 ;  /* 0x0000001f1b1a7207 */ /* 0x002fc60005000000 */
[----:B------:R1:W-:Y:S01]  /*dce0*/  STL [R1+0x250], R28 ;  /* 0x0002501c01007387 */ /* 0x0003e20000100800 */
[----:B--2---:R-:W-:-:S03]  /*dcf0*/  SEL R29, R27, R32, !P2 ;  /* 0x000000201b1d7207 */ /* 0x004fc60005000000 */
[----:B------:R2:W-:Y:S01]  /*dd00*/  STL [R1+0x258], R26 ;  /* 0x0002581a01007387 */ /* 0x0005e20000100800 */
[----:B-1----:R-:W-:-:S03]  /*dd10*/  SEL R28, R27, R33, !P2 ;  /* 0x000000211b1c7207 */ /* 0x002fc60005000000 */
[----:B------:R1:W-:Y:S01]  /*dd20*/  STL [R1+0x268], R29 ;  /* 0x0002681d01007387 */ /* 0x0003e20000100800 */
[----:B--2---:R-:W-:-:S03]  /*dd30*/  SEL R26, R27, R34, !P2 ;  /* 0x000000221b1a7207 */ /* 0x004fc60005000000 */
[----:B------:R2:W-:Y:S04]  /*dd40*/  STL [R1+0x278], R28 ;  /* 0x0002781c01007387 */ /* 0x0005e80000100800 */
[----:B------:R3:W-:Y:S01]  /*dd50*/  STL [R1+0x290], R26 ;  /* 0x0002901a01007387 */ /* 0x0007e20000100800 */
[C---:B-1----:R-:W-:Y:S02]  /*dd60*/  SEL R29, R27.reuse, R35, !P2 ;  /* 0x000000231b1d7207 */ /* 0x042fe40005000000 */
[----:B--2---:R-:W-:-:S03]  /*dd70*/  SEL R28, R27, R36, !P2 ;  /* 0x000000241b1c7207 */ /* 0x004fc60005000000 */
[----:B------:R1:W-:Y:S01]  /*dd80*/  STL [R1+0x2a4], R29 ;  /* 0x0002a41d01007387 */ /* 0x0003e20000100800 */
[----:B---3--:R-:W-:-:S03]  /*dd90*/  SEL R26, R27, R37, !P2 ;  /* 0x000000251b1a7207 */ /* 0x008fc60005000000 */
        /* <DEDUP_REMOVED lines=336> */
[----:B------:R2:W-:Y:S01]  /*f2a0*/  STL [R1+0x138], R28 ;  /* 0x0001381c01007387 */ /* 0x0005e20000100800 */
[----:B------:R-:W-:-:S03]  /*f2b0*/  SEL R209, R27, R209, !P2 ;  /* 0x000000d11bd17207 */ /* 0x000fc60005000000 */
[----:B------:R3:W-:Y:S01]  /*f2c0*/  STL [R1+0x134], R26 ;  /* 0x0001341a01007387 */ /* 0x0007e20000100800 */
[C---:B------:R-:W-:Y:S02]  /*f2d0*/  SEL R210, R27.reuse, R210, !P2 ;  /* 0x000000d21bd27207 */ /* 0x040fe40005000000 */
[C---:B-1----:R-:W-:Y:S02]  /*f2e0*/  SEL R29, R27.reuse, R206, !P2 ;  /* 0x000000ce1b1d7207 */ /* 0x042fe40005000000 */
[C---:B------:R-:W-:Y:S02]  /*f2f0*/  SEL R211, R27.reuse, R211, !P2 ;  /* 0x000000d31bd37207 */ /* 0x040fe40005000000 */
[C---:B--2---:R-:W-:Y:S02]  /*f300*/  SEL R28, R27.reuse, R207, !P2 ;  /* 0x000000cf1b1c7207 */ /* 0x044fe40005000000 */
[C---:B------:R-:W-:Y:S02]  /*f310*/  SEL R212, R27.reuse, R212, !P2 ;  /* 0x000000d41bd47207 */ /* 0x040fe40005000000 */
[----:B---3--:R-:W-:-:S02]  /*f320*/  SEL R26, R27, R208, !P2 ;  /* 0x000000d01b1a7207 */ /* 0x008fc40005000000 */
[C---:B------:R-:W-:Y:S02]  /*f330*/  SEL R213, R27.reuse, R213, !P2 ;  /* 0x000000d51bd57207 */ /* 0x040fe40005000000 */
[C---:B------:R-:W-:Y:S02]  /*f340*/  SEL R214, R27.reuse, R214, !P2 ;  /* 0x000000d61bd67207 */ /* 0x040fe40005000000 */
[C---:B------:R-:W-:Y:S02]  /*f350*/  SEL R215, R27.reuse, R215, !P2 ;  /* 0x000000d71bd77207 */ /* 0x040fe40005000000 */
[C---:B------:R-:W-:Y:S02]  /*f360*/  SEL R216, R27.reuse, R216, !P2 ;  /* 0x000000d81bd87207 */ /* 0x040fe40005000000 */
[C---:B------:R-:W-:Y:S02]  /*f370*/  SEL R217, R27.reuse, R217, !P2 ;  /* 0x000000d91bd97207 */ /* 0x040fe40005000000 */
[----:B------:R-:W-:-:S02]  /*f380*/  SEL R218, R27, R218, !P2 ;  /* 0x000000da1bda7207 */ /* 0x000fc40005000000 */
        /* <DEDUP_REMOVED lines=56> */
[----:B------:R-:W-:Y:S02]  /*f710*/  SEL R180, R27, R25, !P2 ;  /* 0x000000191bb47207 */ /* 0x000fe40005000000 */
[----:B------:R-:W-:Y:S01]  /*f720*/  ISETP.NE.AND P2, PT, RZ, c[0x0][0x178], PT ;  /* 0x00005e00ff007a0c */ /* 0x000fe20003f45270 */
[----:B------:R-:W-:Y:S02]  /*f730*/  @!P6 IMAD.MOV R7, RZ, RZ, -R7 ;  /* 0x000000ffff07e224 */ /* 0x000fe400078e0a07 */
[----:B------:R-:W-:-:S10]  /*f740*/  IMAD.MOV.U32 R178, RZ, RZ, c[0x0][0x188] ;  /* 0x00006200ffb27624 */ /* 0x000fd400078e00ff */
[----:B------:R-:W-:-:S05]  /*f750*/  @!P2 LOP3.LUT R7, RZ, c[0x0][0x178], RZ, 0x33, !PT ;  /* 0x00005e00ff07aa12 */ /* 0x000fca00078e33ff */
[----:B------:R-:W-:Y:S02]  /*f760*/  IMAD R7, R7, c[0x0][0x184], RZ ;  /* 0x0000610007077a24 */ /* 0x000fe400078e02ff */
[----:B------:R-:W-:-:S03]  /*f770*/  IMAD R0, R178, 0xc, RZ ;  /* 0x0000000cb2007824 */ /* 0x000fc600078e02ff */
[----:B------:R-:W-:Y:S01]  /*f780*/  LEA R2, P2, R7, c[0x0][0x160], 0x2 ;  /* 0x0000580007027a11 */ /* 0x000fe200078410ff */
[----:B------:R-:W-:-:S03]  /*f790*/  IMAD.SHL.U32 R10, R178, 0x2, RZ ;  /* 0x00000002b20a7824 */ /* 0x000fc600078e00ff */
[----:B------:R-:W-:Y:S01]  /*f7a0*/  LEA.HI.X.SX32 R3, R7, c[0x0][0x164], 0x2, P2 ;  /* 0x0000590007037a11 */ /* 0x000fe200010f16ff */
[C---:B------:R-:W-:Y:S01]  /*f7b0*/  IMAD R11, R178.reuse, 0x3, RZ ;  /* 0x00000003b20b7824 */ /* 0x040fe200078e02ff */
[CC--:B------:R-:W-:Y:S01]  /*f7c0*/  LEA R142, P2, R178.reuse, R2.reuse, 0x3 ;  /* 0x00000002b28e7211 */ /* 0x0c0fe200078418ff */
[----:B------:R-:W-:Y:S01]  /*f7d0*/  IMAD R4, R178, 0x14, RZ ;  /* 0x00000014b2047824 */ /* 0x000fe200078e02ff */
[-C--:B------:R-:W-:Y:S01]  /*f7e0*/  IADD3 R170, P6, R0, R2.reuse, RZ ;  /* 0x0000000200aa7210 */ /* 0x080fe20007fde0ff */
[----:B------:R-:W-:Y:S01]  /*f7f0*/  IMAD.SHL.U32 R95, R178, 0x4, RZ ;  /* 0x00000004b25f7824 */ /* 0x000fe200078e00ff */
[-C--:B------:R-:W-:Y:S01]  /*f800*/  LEA.HI.X.SX32 R143, R10, R3.reuse, 0x2, P2 ;  /* 0x000000030a8f7211 */ /* 0x080fe200010f16ff */
[C---:B------:R-:W-:Y:S01]  /*f810*/  IMAD R5, R178.reuse, 0x18, RZ ;  /* 0x00000018b2057824 */ /* 0x040fe200078e02ff */
[CC--:B------:R-:W-:Y:S01]  /*f820*/  LEA R92, P2, R178.reuse, R2.reuse, 0x4 ;  /* 0x00000002b25c7211 */ /* 0x0c0fe200078420ff */
[C---:B------:R-:W-:Y:S01]  /*f830*/  IMAD R12, R178.reuse, 0x5, RZ ;  /* 0x00000005b20c7824 */ /* 0x040fe200078e02ff */
[-C--:B------:R-:W-:Y:S01]  /*f840*/  LEA.HI.X.SX32 R171, R11, R3.reuse, 0x2, P6 ;  /* 0x000000030bab7211 */ /* 0x080fe200030f16ff */
[----:B------:R-:W-:Y:S01]  /*f850*/  IMAD R6, R178, 0x1c, RZ ;  /* 0x0000001cb2067824 */ /* 0x000fe200078e02ff */
[-C--:B------:R-:W-:Y:S01]  /*f860*/  IADD3 R118, P6, R4, R2.reuse, RZ ;  /* 0x0000000204767210 */ /* 0x080fe20007fde0ff */
[C---:B------:R-:W-:Y:S01]  /*f870*/  IMAD R14, R178.reuse, 0x6, RZ ;  /* 0x00000006b20e7824 */ /* 0x040fe200078e02ff */
[-C--:B------:R-:W-:Y:S01]  /*f880*/  LEA.HI.X.SX32 R93, R95, R3.reuse, 0x2, P2 ;  /* 0x000000035f5d7211 */ /* 0x080fe200010f16ff */
[C---:B------:R-:W-:Y:S01]  /*f890*/  IMAD R15, R178.reuse, 0x7, RZ ;  /* 0x00000007b20f7824 */ /* 0x040fe200078e02ff */
[----:B------:R-:W-:Y:S01]  /*f8a0*/  IADD3 R140, P2, R5, R2, RZ ;  /* 0x00000002058c7210 */ /* 0x000fe20007f5e0ff */
[----:B------:R-:W-:Y:S01]  /*f8b0*/  IMAD R8, R178, 0x24, RZ ;  /* 0x00000024b2087824 */ /* 0x000fe200078e02ff */
[----:B------:R-:W-:-:S02]  /*f8c0*/  LEA.HI.X.SX32 R119, R12, R3, 0x2, P6 ;  /* 0x000000030c777211 */ /* 0x000fc400030f16ff */
        /* <DEDUP_REMOVED lines=9> */
[----:B------:R-:W-:Y:S01]  /*f960*/  IMAD R18, R178, 0xa, RZ ;  /* 0x0000000ab2127824 */ /* 0x000fe200078e02ff */
[-C--:B------:R-:W-:Y:S01]  /*f970*/  LEA.HI.X.SX32 R89, R16, R3.reuse, 0x2, P2 ;  /* 0x0000000310597211 */ /* 0x080fe200010f16ff */
[C---:B------:R-:W-:Y:S01]  /*f980*/  IMAD R21, R178.reuse, 0x30, RZ ;  /* 0x00000030b2157824 */ /* 0x040fe200078e02ff */
[----:B------:R-:W-:Y:S01]  /*f990*/  IADD3 R138, P2, R9, R2, RZ ;  /* 0x00000002098a7210 */ /* 0x000fe20007f5e0ff */
[----:B------:R1:W-:Y:S01]  /*f9a0*/  STL [R1+0x130], R29 ;  /* 0x0001301d01007387 */ /* 0x0003e20000100800 */
[----:B------:R-:W-:Y:S01]  /*f9b0*/  IMAD R19, R178, 0xb, RZ ;  /* 0x0000000bb2137824 */ /* 0x000fe200078e02ff */
[----:B------:R-:W-:-:S02]  /*f9c0*/  LEA.HI.X.SX32 R117, R17, R3, 0x2, P6 ;  /* 0x0000000311757211 */ /* 0x000fc400030f16ff */
[-C--:B------:R-:W-:Y:S01]  /*f9d0*/  IADD3 R166, P6, R13, R2.reuse, RZ ;  /* 0x000000020da67210 */ /* 0x080fe20007fde0ff */
[----:B------:R-:W-:Y:S01]  /*f9e0*/  IMAD R31, R178, 0x38, RZ ;  /* 0x00000038b21f7824 */ /* 0x000fe200078e02ff */
[-C--:B------:R-:W-:Y:S01]  /*f9f0*/  LEA.HI.X.SX32 R139, R18, R3.reuse, 0x2, P2 ;  /* 0x00000003128b7211 */ /* 0x080fe200010f16ff */
[C---:B-1----:R-:W-:Y:S01]  /*fa00*/  IMAD R29, R178.reuse, 0x34, RZ ;  /* 0x00000034b21d7824 */ /* 0x042fe200078e02ff */
[-C--:B------:R-:W-:Y:S01]  /*fa10*/  IADD3 R84, P2, R21, R2.reuse, RZ ;  /* 0x0000000215547210 */ /* 0x080fe20007f5e0ff */
[C---:B------:R-:W-:Y:S01]  /*fa20*/  IMAD R20, R178.reuse, 0xd, RZ ;  /* 0x0000000db2147824 */ /* 0x040fe200078e02ff */
[-C--:B------:R-:W-:Y:S01]  /*fa30*/  LEA.HI.X.SX32 R167, R19, R3.reuse, 0x2, P6 ;  /* 0x0000000313a77211 */ /* 0x080fe200030f16ff */
[C---:B------:R-:W-:Y:S01]  /*fa40*/  IMAD R33, R178.reuse, 0x3c, RZ ;  /* 0x0000003cb2217824 */ /* 0x040fe200078e02ff */
[-C--:B------:R-:W-:Y:S01]  /*fa50*/  IADD3 R114, P6, R29, R2.reuse, RZ ;  /* 0x000000021d727210 */ /* 0x080fe20007fde0ff */
[----:B------:R-:W-:Y:S01]  /*fa60*/  IMAD R22, R178, 0xe, RZ ;  /* 0x0000000eb2167824 */ /* 0x000fe200078e02ff */
        /* <DEDUP_REMOVED lines=12> */
[----:B------:R-:W-:Y:S01]  /*fb30*/  STL [R1+0x12c], R28 ;  /* 0x00012c1c01007387 */ /* 0x000fe20000100800 */
[----:B------:R-:W-:Y:S01]  /*fb40*/  IMAD R41, R178, 0x4c, RZ ;  /* 0x0000004cb2297824 */ /* 0x000fe200078e02ff */
[-C--:B------:R-:W-:Y:S02]  /*fb50*/  IADD3 R112, P6, R37, R2.reuse, RZ ;  /* 0x0000000225707210 */ /* 0x080fe40007fde0ff */
[----:B------:R1:W-:Y:S01]  /*fb60*/  STL [R1+0x128], R26 ;  /* 0x0001281a01007387 */ /* 0x0003e20000100800 */
[-C--:B------:R-:W-:Y:S01]  /*fb70*/  LEA.HI.X.SX32 R83, R24, R3.reuse, 0x2, P2 ;  /* 0x0000000318537211 */ /* 0x080fe200010f16ff */
[C---:B------:R-:W-:Y:S01]  /*fb80*/  IMAD R47, R178.reuse, 0x50, RZ ;  /* 0x00000050b22f7824 */ /* 0x040fe200078e02ff */
[-C--:B------:R-:W-:Y:S01]  /*fb90*/  IADD3 R134, P2, R39, R2.reuse, RZ ;  /* 0x0000000227867210 */ /* 0x080fe20007f5e0ff */
[C---:B------:R-:W-:Y:S01]  /*fba0*/  IMAD R27, R178.reuse, 0x13, RZ ;  /* 0x00000013b21b7824 */ /* 0x040fe200078e02ff */
[----:B------:R-:W-:Y:S01]  /*fbb0*/  LEA.HI.X.SX32 R113, R25, R3, 0x2, P6 ;  /* 0x0000000319717211 */ /* 0x000fe200030f16ff */
[C---:B------:R-:W-:Y:S01]  /*fbc0*/  IMAD R51, R178.reuse, 0x54, RZ ;  /* 0x00000054b2337824 */ /* 0x040fe200078e02ff */
[----:B------:R-:W-:Y:S01]  /*fbd0*/  IADD3 R162, P6, R41, R2, RZ ;  /* 0x0000000229a27210 */ /* 0x000fe20007fde0ff */
[----:B-1----:R-:W-:-:S03]  /*fbe0*/  IMAD R26, R178, 0x12, RZ ;  /* 0x00000012b21a7824 */ /* 0x002fc600078e02ff */
[-C--:B------:R-:W-:Y:S01]  /*fbf0*/  LEA.HI.X.SX32 R163, R27, R3.reuse, 0x2, P6 ;  /* 0x000000031ba37211 */ /* 0x080fe200030f16ff */
[----:B------:R-:W-:Y:S01]  /*fc00*/  IMAD R57, R178, 0x58, RZ ;  /* 0x00000058b2397824 */ /* 0x000fe200078e02ff */
[-C--:B------:R-:W-:Y:S01]  /*fc10*/  LEA.HI.X.SX32 R135, R26, R3.reuse, 0x2, P2 ;  /* 0x000000031a877211 */ /* 0x080fe200010f16ff */
[C---:B------:R-:W-:Y:S01]  /*fc20*/  IMAD R28, R178.reuse, 0x15, RZ ;  /* 0x00000015b21c7824 */ /* 0x040fe200078e02ff */
[-C--:B------:R-:W-:Y:S01]  /*fc30*/  IADD3 R78, P2, R47, R2.reuse, RZ ;  /* 0x000000022f4e7210 */ /* 0x080fe20007f5e0ff */
[C---:B------:R-:W-:Y:S01]  /*fc40*/  IMAD R61, R178.reuse, 0x5c, RZ ;  /* 0x0000005cb23d7824 */ /* 0x040fe200078e02ff */
[-C--:B------:R-:W-:Y:S01]  /*fc50*/  IADD3 R110, P6, R51, R2.reuse, RZ ;  /* 0x00000002336e7210 */ /* 0x080fe20007fde0ff */
[----:B------:R-:W-:Y:S01]  /*fc60*/  IMAD R30, R178, 0x16, RZ ;  /* 0x00000016b21e7824 */ /* 0x000fe200078e02ff */
[-C--:B------:R-:W-:Y:S01]  /*fc70*/  LEA.HI.X.SX32 R79, R4, R3.reuse, 0x2, P2 ;  /* 0x00000003044f7211 */ /* 0x080fe200010f16ff */
        /* <DEDUP_REMOVED lines=28> */
[----:B------:R-:W-:Y:S01]  /*fe40*/  IMAD R40, R178, 0x1e, RZ ;  /* 0x0000001eb2287824 */ /* 0x000fe200078e02ff */
[-C--:B------:R-:W-:Y:S01]  /*fe50*/  LEA.HI.X.SX32 R73, R6, R3.reuse, 0x2, P2 ;  /* 0x0000000306497211 */ /* 0x080fe200010f16ff */
[----:B------:R-:W-:Y:S01]  /*fe60*/  IMAD R43, R178, 0x1f, RZ ;  /* 0x0000001fb22b7824 */ /* 0x000fe200078e02ff */
[-C--:B------:R-:W-:Y:S01]  /*fe70*/  IADD3 R128, P2, R96, R2.reuse, RZ ;  /* 0x0000000260807210 */ /* 0x080fe20007f5e0ff */
[----:B------:R-:W-:Y:S01]  /*fe80*/  IMAD R42, R178, 0x84, RZ ;  /* 0x00000084b22a7824 */ /* 0x000fe200078e02ff */
[-C--:B------:R-:W-:Y:S02]  /*fe90*/  LEA.HI.X.SX32 R107, R38, R3.reuse, 0x2, P6 ;  /* 0x00000003266b7211 */ /* 0x080fe400030f16ff */
        /* <DEDUP_REMOVED lines=11> */
[----:B------:R-:W-:Y:S01]  /*ff50*/  IMAD R49, R178, 0x90, RZ ;  /* 0x00000090b2317824 */ /* 0x000fe200078e02ff */
[-C--:B------:R-:W-:Y:S01]  /*ff60*/  IADD3 R126, P2, R44, R2.reuse, RZ ;  /* 0x000000022c7e7210 */ /* 0x080fe20007f5e0ff */
[----:B------:R-:W-:Y:S01]  /*ff70*/  IMAD R53, R178, 0x23, RZ ;  /* 0x00000023b2357824 */ /* 0x000fe200078e02ff */
[-C--:B------:R-:W-:Y:S01]  /*ff80*/  LEA.HI.X.SX32 R105, R48, R3.reuse, 0x2, P6 ;  /* 0x0000000330697211 */ /* 0x080fe200030f16ff */
[----:B------:R-:W-:Y:S01]  /*ff90*/  IMAD R52, R178, 0x94, RZ ;  /* 0x00000094b2347824 */ /* 0x000fe200078e02ff */
        /* <DEDUP_REMOVED lines=22> */
[-C--:B------:R-:W-:Y:S02]  /*10100*/  IADD3 R6, P6, R58, R2.reuse, RZ ;  /* 0x000000023a067210 */ /* 0x080fe40007fde0ff */
[-C--:B------:R-:W-:Y:S01]  /*10110*/  LEA.HI.X.SX32 R5, R9, R3.reuse, 0x2, P2 ;  /* 0x0000000309057211 */ /* 0x080fe200010f16ff */
[C---:B------:R-:W-:Y:S01]  /*10120*/  IMAD R11, R178.reuse, 0x2b, RZ ;  /* 0x0000002bb20b7824 */ /* 0x040fe200078e02ff */
[-C--:B------:R-:W-:Y:S01]  /*10130*/  IADD3 R8, P2, R7, R2.reuse, RZ ;  /* 0x0000000207087210 */ /* 0x080fe20007f5e0ff */
[----:B------:R-:W-:Y:S01]  /*10140*/  IMAD R14, R178, 0xb4, RZ ;  /* 0x000000b4b20e7824 */ /* 0x000fe200078e02ff */
[-C--:B------:R-:W-:Y:S01]  /*10150*/  LEA.HI.X.SX32 R7, R60, R3.reuse, 0x2, P6 ;  /* 0x000000033c077211 */ /* 0x080fe200030f16ff */
[----:B------:R-:W-:Y:S01]  /*10160*/  IMAD R62, R178, 0x2a, RZ ;  /* 0x0000002ab23e7824 */ /* 0x000fe200078e02ff */
[-C--:B------:R-:W-:Y:S01]  /*10170*/  IADD3 R10, P6, R10, R2.reuse, RZ ;  /* 0x000000020a0a7210 */ /* 0x080fe20007fde0ff */
[C---:B------:R-:W-:Y:S02]  /*10180*/  IMAD R12, R178.reuse, 0xb0, RZ ;  /* 0x000000b0b20c7824 */ /* 0x040fe400078e02ff */
[C---:B------:R-:W-:Y:S01]  /*10190*/  IMAD R15, R178.reuse, 0x2d, RZ ;  /* 0x0000002db20f7824 */ /* 0x040fe200078e02ff */
[-C--:B------:R-:W-:Y:S01]  /*101a0*/  LEA.HI.X.SX32 R11, R11, R3.reuse, 0x2, P6 ;  /* 0x000000030b0b7211 */ /* 0x080fe200030f16ff */
[----:B------:R-:W-:Y:S01]  /*101b0*/  IMAD R18, R178, 0xbc, RZ ;  /* 0x000000bcb2127824 */ /* 0x000fe200078e02ff */
[-C--:B------:R-:W-:Y:S01]  /*101c0*/  IADD3 R14, P6, R14, R2.reuse, RZ ;  /* 0x000000020e0e7210 */ /* 0x080fe20007fde0ff */
[----:B------:R-:W-:Y:S01]  /*101d0*/  IMAD R16, R178, 0xb8, RZ ;  /* 0x000000b8b2107824 */ /* 0x000fe200078e02ff */
[-C--:B------:R-:W-:Y:S01]  /*101e0*/  LEA.HI.X.SX32 R9, R62, R3.reuse, 0x2, P2 ;  /* 0x000000033e097211 */ /* 0x080fe200010f16ff */
[----:B------:R-:W1:Y:S01]  /*101f0*/  S2R R252, SR_TID.X ;  /* 0x0000000000fc7919 */ /* 0x000e620000002100 */
[-C--:B------:R-:W-:Y:S01]  /*10200*/  IADD3 R12, P2, R12, R2.reuse, RZ ;  /* 0x000000020c0c7210 */ /* 0x080fe20007f5e0ff */
        /* <DEDUP_REMOVED lines=11> */
[----:B------:R-:W-:Y:S01]  /*102c0*/  IADD3 R22, P6, R22, R2, RZ ;  /* 0x0000000216167210 */ /* 0x000fe20007fde0ff */
[----:B------:R-:W-:Y:S01]  /*102d0*/  IMAD R24, R178, 0xc8, RZ ;  /* 0x000000c8b2187824 */ /* 0x000fe200078e02ff */
[----:B------:R-:W-:-:S02]  /*102e0*/  LEA.HI.X.SX32 R17, R17, R3, 0x2, P2 ;  /* 0x0000000311117211 */ /* 0x000fc400010f16ff */
        /* <DEDUP_REMOVED lines=8> */
[----:B------:R-:W-:Y:S02]  /*10370*/  IADD3 R24, P2, R24, R2, RZ ;  /* 0x0000000218187210 */ /* 0x000fe40007f5e0ff */
[----:B------:R-:W-:-:S02]  /*10380*/  LEA.HI.X.SX32 R27, R0, R3, 0x2, P6 ;  /* 0x00000003001b7211 */ /* 0x000fc400030f16ff */
[-C--:B------:R-:W-:Y:S01]  /*10390*/  IADD3 R30, P6, R30, R2.reuse, RZ ;  /* 0x000000021e1e7210 */ /* 0x080fe20007fde0ff */
[----:B------:R-:W-:Y:S01]  /*103a0*/  IMAD R32, R178, 0xf0, RZ ;  /* 0x000000f0b2207824 */ /* 0x000fe200078e02ff */
[-C--:B------:R-:W-:Y:S02]  /*103b0*/  LEA.HI.X.SX32 R25, R25, R3.reuse, 0x2, P2 ;  /* 0x0000000319197211 */ /* 0x080fe400010f16ff */
[-C--:B------:R-:W-:Y:S01]  /*103c0*/  IADD3 R28, P2, R28, R2.reuse, RZ ;  /* 0x000000021c1c7210 */ /* 0x080fe20007f5e0ff */
[C---:B------:R-:W-:Y:S01]  /*103d0*/  IMAD.SHL.U32 R35, R178.reuse, 0x40, RZ ;  /* 0x00000040b2237824 */ /* 0x040fe200078e00ff */
[-C--:B------:R-:W-:Y:S01]  /*103e0*/  LEA.HI.X.SX32 R31, R31, R3.reuse, 0x2, P6 ;  /* 0x000000031f1f7211 */ /* 0x080fe200030f16ff */
[C---:B------:R-:W-:Y:S01]  /*103f0*/  IMAD R38, R178.reuse, 0x120, RZ ;  /* 0x00000120b2267824 */ /* 0x040fe200078e02ff */
[C---:B------:R-:W-:Y:S01]  /*10400*/  LEA R34, P6, R178.reuse, R2, 0x8 ;  /* 0x00000002b2227211 */ /* 0x040fe200078c40ff */
[----:B------:R-:W-:Y:S01]  /*10410*/  IMAD.MOV.U32 R63, RZ, RZ, c[0x0][0x180] ;  /* 0x00006000ff3f7624 */ /* 0x000fe200078e00ff */
[----:B------:R-:W-:Y:S01]  /*10420*/  LEA.HI.X.SX32 R29, R29, R3, 0x2, P2 ;  /* 0x000000031d1d7211 */ /* 0x000fe200010f16ff */
[----:B------:R-:W-:Y:S01]  /*10430*/  IMAD R36, R178, 0x110, RZ ;  /* 0x00000110b2247824 */ /* 0x000fe200078e02ff */
[----:B-1----:R-:W-:-:S02]  /*10440*/  LOP3.LUT R252, R252, 0x7f, RZ, 0xc0, !PT ;  /* 0x0000007ffcfc7812 */ /* 0x002fc400078ec0ff */
[-C--:B------:R-:W-:Y:S02]  /*10450*/  IADD3 R32, P2, R32, R2.reuse, RZ ;  /* 0x0000000220207210 */ /* 0x080fe40007f5e0ff */
[-C--:B------:R-:W-:Y:S02]  /*10460*/  LEA.HI.X.SX32 R35, R35, R3.reuse, 0x2, P6 ;  /* 0x0000000323237211 */ /* 0x080fe400030f16ff */
[----:B------:R-:W-:Y:S02]  /*10470*/  SHF.L.U32 R252, R252, 0x2, RZ ;  /* 0x00000002fcfc7819 */ /* 0x000fe400000006ff */
[----:B------:R-:W-:Y:S02]  /*10480*/  IADD3 R38, P6, R38, R2, RZ ;  /* 0x0000000226267210 */ /* 0x000fe40007fde0ff */
[----:B------:R-:W-:Y:S02]  /*10490*/  IADD3 R40, R63, -0x19, RZ ;  /* 0xffffffe73f287810 */ /* 0x000fe40007ffe0ff */
[----:B------:R-:W-:-:S02]  /*104a0*/  LEA.HI.X.SX32 R33, R33, R3, 0x2, P2 ;  /* 0x0000000321217211 */ /* 0x000fc400010f16ff */
[----:B------:R-:W-:Y:S02]  /*104b0*/  IADD3 R36, P2, R36, R2, RZ ;  /* 0x0000000224247210 */ /* 0x000fe40007f5e0ff */
[----:B------:R-:W-:Y:S02]  /*104c0*/  IADD3 R42, R63, -0x15, RZ ;  /* 0xffffffeb3f2a7810 */ /* 0x000fe40007ffe0ff */
[----:B------:R-:W-:Y:S02]  /*104d0*/  IADD3 R0, R252, 0x100000, RZ ;  /* 0x00100000fc007810 */ /* 0x000fe40007ffe0ff */
[-C--:B------:R-:W-:Y:S02]  /*104e0*/  LEA.HI.X.SX32 R39, R39, R3.reuse, 0x2, P6 ;  /* 0x0000000327277211 */ /* 0x080fe400030f16ff */
[----:B------:R-:W-:Y:S01]  /*104f0*/  ISETP.GE.U32.AND P6, PT, R40, 0x7fffff68, PT ;  /* 0x7fffff682800780c */ /* 0x000fe20003fc6070 */
[----:B------:R-:W-:Y:S01]  /*10500*/  ULDC.64 UR8, c[0x0][0x118] ;  /* 0x0000460000087ab9 */ /* 0x000fe20000000a00 */
[----:B------:R-:W-:Y:S01]  /*10510*/  LEA.HI.X.SX32 R37, R37, R3, 0x2, P2 ;  /* 0x0000000325257211 */ /* 0x000fe200010f16ff */
[----:B------:R1:W-:Y:S01]  /*10520*/  LDGSTS.E [R0+-0x60000], [R2.64], !P5 ;  /* 0xa000000002007fae */ /* 0x0003e2000e921848 */
[----:B------:R-:W-:-:S02]  /*10530*/  IADD3 R40, R63, -0x1d, RZ ;  /* 0xffffffe33f287810 */ /* 0x000fc40007ffe0ff */
[----:B------:R-:W-:Y:S01]  /*10540*/  ISETP.GE.U32.AND P2, PT, R42, 0x7fffff6c, PT ;  /* 0x7fffff6c2a00780c */ /* 0x000fe20003f46070 */
[----:B------:R1:W-:Y:S01]  /*10550*/  LDGSTS.E [R0+-0x5f800], [R92.64], !P0 ;  /* 0xa08000005c007fae */ /* 0x0003e2000c121848 */
[C---:B------:R-:W-:Y:S02]  /*10560*/  IADD3 R42, R63.reuse, -0x21, RZ ;  /* 0xffffffdf3f2a7810 */ /* 0x040fe40007ffe0ff */
[----:B------:R-:W-:Y:S02]  /*10570*/  ISETP.GE.U32.AND P5, PT, R40, 0x7fffff64, PT ;  /* 0x7fffff642800780c */ /* 0x000fe40003fa6070 */
[----:B------:R-:W-:Y:S02]  /*10580*/  IADD3 R40, R252, 0x100000, RZ ;  /* 0x00100000fc287810 */ /* 0x000fe40007ffe0ff */
[----:B------:R-:W-:Y:S02]  /*10590*/  ISETP.GE.U32.AND P0, PT, R42, 0x7fffff60, PT ;  /* 0x7fffff602a00780c */ /* 0x000fe40003f06070 */
[----:B------:R-:W-:Y:S01]  /*105a0*/  IADD3 R42, R63, -0x25, RZ ;  /* 0xffffffdb3f2a7810 */ /* 0x000fe20007ffe0ff */
[----:B------:R-:W-:Y:S04]  /*105b0*/  STL.64 [R1+0x118], R142 ;  /* 0x0001188e01007387 */ /* 0x000fe80000100a00 */
[----:B------:R2:W-:Y:S01]  /*105c0*/  LDGSTS.E [R40+-0x5f000], [R88.64], !P1 ;  /* 0xa100000058287fae */ /* 0x0005e2000c921848 */
[----:B------:R-:W-:-:S02]  /*105d0*/  ISETP.GE.U32.AND P1, PT, R42, 0x7fffff5c, PT ;  /* 0x7fffff5c2a00780c */ /* 0x000fc40003f26070 */
[----:B------:R-:W-:Y:S01]  /*105e0*/  IADD3 R42, R63, -0x29, RZ ;  /* 0xffffffd73f2a7810 */ /* 0x000fe20007ffe0ff */
[----:B------:R-:W-:Y:S04]  /*105f0*/  STL.64 [R1+0x110], R170 ;  /* 0x000110aa01007387 */ /* 0x000fe80000100a00 */
[----:B------:R-:W-:Y:S04]  /*10600*/  STL.64 [R1+0x108], R92 ;  /* 0x0001085c01007387 */ /* 0x000fe80000100a00 */
[----:B------:R-:W-:Y:S04]  /*10610*/  STL.64 [R1+0x100], R118 ;  /* 0x0001007601007387 */ /* 0x000fe80000100a00 */
[----:B------:R-:W-:Y:S04]  /*10620*/  STL.64 [R1+0xf8], R140 ;  /* 0x0000f88c01007387 */ /* 0x000fe80000100a00 */
        /* <DEDUP_REMOVED lines=48> */
[----:B------:R-:W-:Y:S04]  /*10930*/  STL.64 [R1], R102 ;  /* 0x0000006601007387 */ /* 0x000fe80000100a00 */
[----:B------:R1:W-:Y:S01]  /*10940*/  LDGSTS.E [R0+-0x5b800], [R64.64], !P1 ;  /* 0xa480000040007fae */ /* 0x0003e2000c921848 */
[----:B------:R-:W-:-:S02]  /*10950*/  ISETP.GE.U32.AND P1, PT, R42, 0x7fffff40, PT ;  /* 0x7fffff402a00780c */ /* 0x000fc40003f26070 */
[----:B------:R-:W-:Y:S01]  /*10960*/  IADD3 R42, R63, -0x45, RZ ;  /* 0xffffffbb3f2a7810 */ /* 0x000fe20007ffe0ff */
[----:B------:R3:W-:Y:S04]  /*10970*/  LDGSTS.E [R40+-0x5b000], [R4.64], !P4 ;  /* 0xa500000004287fae */ /* 0x0007e8000e121848 */
[----:B------:R3:W-:Y:S01]  /*10980*/  STL.64 [R1+0x1628], R4 ;  /* 0x0016280401007387 */ /* 0x0007e20000100a00 */
[----:B------:R-:W-:-:S03]  /*10990*/  ISETP.GE.U32.AND P4, PT, R42, 0x7fffff3c, PT ;  /* 0x7fffff3c2a00780c */ /* 0x000fc60003f86070 */
[----:B------:R1:W-:Y:S04]  /*109a0*/  LDGSTS.E [R0+-0x5a800], [R12.64], !P3 ;  /* 0xa58000000c007fae */ /* 0x0003e8000d921848 */
[----:B------:R2:W-:Y:S01]  /*109b0*/  LDGSTS.E [R40+-0x5a000], [R20.64], !P2 ;  /* 0xa600000014287fae */ /* 0x0005e2000d121848 */
[----:B---3--:R-:W-:-:S03]  /*109c0*/  IMAD.MOV.U32 R5, RZ, RZ, c[0x0][0x180] ;  /* 0x00006000ff057624 */ /* 0x008fc600078e00ff */
[----:B------:R1:W-:Y:S02]  /*109d0*/  LDGSTS.E [R0+-0x59800], [R28.64], !P6 ;  /* 0xa68000001c007fae */ /* 0x0003e4000f121848 */
[C---:B------:R-:W-:Y:S02]  /*109e0*/  IADD3 R42, R5.reuse, -0x49, RZ ;  /* 0xffffffb7052a7810 */ /* 0x040fe40007ffe0ff */
[----:B------:R2:W-:Y:S02]  /*109f0*/  LDGSTS.E [R40+-0x59000], [R30.64], !P5 ;  /* 0xa70000001e287fae */ /* 0x0005e4000e921848 */
[----:B------:R-:W-:Y:S02]  /*10a00*/  ISETP.GE.U32.AND P3, PT, R42, 0x7fffff38, PT ;  /* 0x7fffff382a00780c */ /* 0x000fe40003f66070 */
[----:B------:R1:W-:Y:S01]  /*10a10*/  LDGSTS.E [R0+-0x58800], [R32.64], !P0 ;  /* 0xa780000020007fae */ /* 0x0003e2000c121848 */
[----:B------:R-:W-:-:S03]  /*10a20*/  IADD3 R42, R5, -0x4d, RZ ;  /* 0xffffffb3052a7810 */ /* 0x000fc60007ffe0ff */
[----:B------:R2:W-:Y:S01]  /*10a30*/  LDGSTS.E [R40+-0x58000], [R34.64], !P1 ;  /* 0xa800000022287fae */ /* 0x0005e2000c921848 */
[----:B------:R-:W-:Y:S02]  /*10a40*/  ISETP.GE.U32.AND P2, PT, R42, 0x7fffff34, PT ;  /* 0x7fffff342a00780c */ /* 0x000fe40003f46070 */
[C---:B------:R-:W-:Y:S01]  /*10a50*/  IADD3 R42, R5.reuse, -0x51, RZ ;  /* 0xffffffaf052a7810 */ /* 0x040fe20007ffe0ff */
[----:B------:R2:W-:Y:S03]  /*10a60*/  LDGSTS.E [R40+-0x57800], [R36.64], !P4 ;  /* 0xa880000024287fae */ /* 0x0005e6000e121848 */
[----:B------:R-:W-:Y:S02]  /*10a70*/  ISETP.GE.U32.AND P6, PT, R42, 0x7fffff30, PT ;  /* 0x7fffff302a00780c */ /* 0x000fe40003fc6070 */
[----:B------:R-:W-:-:S04]  /*10a80*/  IADD3 R42, R5, -0x55, RZ ;  /* 0xffffffab052a7810 */ /* 0x000fc80007ffe0ff */
[----:B------:R-:W-:Y:S02]  /*10a90*/  ISETP.GE.U32.AND P5, PT, R42, 0x7fffff2c, PT ;  /* 0x7fffff2c2a00780c */ /* 0x000fe40003fa6070 */
[C---:B------:R-:W-:Y:S02]  /*10aa0*/  IADD3 R42, R5.reuse, -0x59, RZ ;  /* 0xffffffa7052a7810 */ /* 0x040fe40007ffe0ff */
[----:B-1----:R-:W-:Y:S02]  /*10ab0*/  IADD3 R0, R5, -0x5d, RZ ;  /* 0xffffffa305007810 */ /* 0x002fe40007ffe0ff */
[----:B------:R-:W-:Y:S01]  /*10ac0*/  ISETP.GE.U32.AND P0, PT, R42, 0x7fffff28, PT ;  /* 0x7fffff282a00780c */ /* 0x000fe20003f06070 */
[----:B------:R-:W-:Y:S01]  /*10ad0*/  IMAD R42, R178, 0x130, RZ ;  /* 0x00000130b22a7824 */ /* 0x000fe200078e02ff */
[----:B------:R-:W-:Y:S02]  /*10ae0*/  ISETP.GE.U32.AND P1, PT, R0, 0x7fffff24, PT ;  /* 0x7fffff240000780c */ /* 0x000fe40003f26070 */
[----:B------:R-:W-:-:S02]  /*10af0*/  IADD3 R0, R252, 0x100000, RZ ;  /* 0x00100000fc007810 */ /* 0x000fc40007ffe0ff */
[-C--:B--2---:R-:W-:Y:S01]  /*10b00*/  IADD3 R40, P4, R42, R2.reuse, RZ ;  /* 0x000000022a287210 */ /* 0x084fe20007f9e0ff */
[C---:B------:R-:W-:Y:S01]  /*10b10*/  IMAD R42, R178.reuse, 0xd4, RZ ;  /* 0x000000d4b22a7824 */ /* 0x040fe200078e02ff */
[----:B------:R-:W-:Y:S01]  /*10b20*/  IADD3 R43, R5, -0x61, RZ ;  /* 0xffffff9f052b7810 */ /* 0x000fe20007ffe0ff */
[----:B------:R1:W-:Y:S01]  /*10b30*/  LDGSTS.E [R0+-0x57000], [R38.64], !P3 ;  /* 0xa900000026007fae */ /* 0x0003e2000d921848 */
[-C--:B------:R-:W-:Y:S01]  /*10b40*/  LEA.HI.X.SX32 R41, R41, R3.reuse, 0x2, P4 ;  /* 0x0000000329297211 */ /* 0x080fe200020f16ff */
[C---:B------:R-:W-:Y:S01]  /*10b50*/  IMAD R44, R178.reuse, 0xd8, RZ ;  /* 0x000000d8b22c7824 */ /* 0x040fe200078e02ff */
[----:B------:R-:W-:Y:S01]  /*10b60*/  ISETP.GE.U32.AND P3, PT, R43, 0x7fffff20, PT ;  /* 0x7fffff202b00780c */ /* 0x000fe20003f66070 */
[----:B------:R-:W-:Y:S01]  /*10b70*/  IMAD R43, R178, 0x35, RZ ;  /* 0x00000035b22b7824 */ /* 0x000fe200078e02ff */
[-C--:B------:R-:W-:Y:S01]  /*10b80*/  IADD3 R42, P4, R42, R2.reuse, RZ ;  /* 0x000000022a2a7210 */ /* 0x080fe20007f9e0ff */
[----:B------:R-:W-:Y:S01]  /*10b90*/  IMAD R46, R178, 0x140, RZ ;  /* 0x00000140b22e7824 */ /* 0x000fe200078e02ff */
[----:B------:R1:W-:Y:S01]  /*10ba0*/  LDGSTS.E [R0+-0x56800], [R40.64], !P2 ;  /* 0xa980000028007fae */ /* 0x0003e2000d121848 */
[----:B------:R-:W-:Y:S01]  /*10bb0*/  IADD3 R44, P2, R44, R2, RZ ;  /* 0x000000022c2c7210 */ /* 0x000fe20007f5e0ff */
[----:B------:R-:W-:Y:S01]  /*10bc0*/  IMAD R48, R178, 0xdc, RZ ;  /* 0x000000dcb2307824 */ /* 0x000fe200078e02ff */
[----:B------:R-:W-:-:S02]  /*10bd0*/  LEA.HI.X.SX32 R43, R43, R3, 0x2, P4 ;  /* 0x000000032b2b7211 */ /* 0x000fc400020f16ff */
[-C--:B------:R-:W-:Y:S01]  /*10be0*/  IADD3 R46, P4, R46, R2.reuse, RZ ;  /* 0x000000022e2e7210 */ /* 0x080fe20007f9e0ff */
[C---:B------:R-:W-:Y:S02]  /*10bf0*/  IMAD R49, R178.reuse, 0x37, RZ ;  /* 0x00000037b2317824 */ /* 0x040fe400078e02ff */
[C---:B-1----:R-:W-:Y:S01]  /*10c00*/  IMAD R0, R178.reuse, 0x36, RZ ;  /* 0x00000036b2007824 */ /* 0x042fe200078e02ff */
[-C--:B------:R-:W-:Y:S01]  /*10c10*/  LEA.HI.X.SX32 R47, R47, R3.reuse, 0x2, P4 ;  /* 0x000000032f2f7211 */ /* 0x080fe200020f16ff */
[----:B------:R-:W-:Y:S01]  /*10c20*/  IMAD R53, R178, 0x150, RZ ;  /* 0x00000150b2357824 */ /* 0x000fe200078e02ff */
[----:B------:R-:W-:Y:S02]  /*10c30*/  IADD3 R50, R5, -0x65, RZ ;  /* 0xffffff9b05327810 */ /* 0x000fe40007ffe0ff */
[----:B------:R-:W-:Y:S02]  /*10c40*/  LEA.HI.X.SX32 R45, R0, R3, 0x2, P2 ;  /* 0x00000003002d7211 */ /* 0x000fe400010f16ff */
[----:B------:R-:W-:-:S02]  /*10c50*/  IADD3 R48, P2, R48, R2, RZ ;  /* 0x0000000230307210 */ /* 0x000fc40007f5e0ff */
[----:B------:R-:W-:Y:S02]  /*10c60*/  IADD3 R0, R252, 0x100000, RZ ;  /* 0x00100000fc007810 */ /* 0x000fe40007ffe0ff */
[----:B------:R-:W-:Y:S02]  /*10c70*/  IADD3 R52, R5, -0x69, RZ ;  /* 0xffffff9705347810 */ /* 0x000fe40007ffe0ff */
[-C--:B------:R-:W-:Y:S01]  /*10c80*/  LEA.HI.X.SX32 R49, R49, R3.reuse, 0x2, P2 ;  /* 0x0000000331317211 */ /* 0x080fe200010f16ff */
[----:B------:R1:W-:Y:S01]  /*10c90*/  LDGSTS.E [R0+-0x56000], [R46.64], !P6 ;  /* 0xaa0000002e007fae */ /* 0x0003e2000f121848 */
[----:B------:R-:W-:Y:S02]  /*10ca0*/  ISETP.GE.U32.AND P2, PT, R50, 0x7fffff1c, PT ;  /* 0x7fffff1c3200780c */ /* 0x000fe40003f46070 */
[----:B------:R-:W-:Y:S02]  /*10cb0*/  IADD3 R50, P4, R53, R2, RZ ;  /* 0x0000000235327210 */ /* 0x000fe40007f9e0ff */
[----:B------:R-:W-:Y:S01]  /*10cc0*/  ISETP.GE.U32.AND P6, PT, R52, 0x7fffff18, PT ;  /* 0x7fffff183400780c */ /* 0x000fe20003fc6070 */
[C---:B------:R-:W-:Y:S01]  /*10cd0*/  IMAD R52, R178.reuse, 0xe4, RZ ;  /* 0x000000e4b2347824 */ /* 0x040fe200078e02ff */
[----:B------:R-:W-:Y:S01]  /*10ce0*/  LEA.HI.X.SX32 R51, R51, R3, 0x2, P4 ;  /* 0x0000000333337211 */ /* 0x000fe200020f16ff */
[----:B------:R-:W-:-:S02]  /*10cf0*/  IMAD R53, R178, 0x39, RZ ;  /* 0x00000039b2357824 */ /* 0x000fc400078e02ff */
[----:B------:R-:W-:Y:S01]  /*10d00*/  IMAD R54, R178, 0xe8, RZ ;  /* 0x000000e8b2367824 */ /* 0x000fe200078e02ff */
[-C--:B------:R-:W-:Y:S01]  /*10d10*/  IADD3 R52, P4, R52, R2.reuse, RZ ;  /* 0x0000000234347210 */ /* 0x080fe20007f9e0ff */
[----:B------:R1:W-:Y:S01]  /*10d20*/  LDGSTS.E [R0+-0x55800], [R50.64], !P5 ;  /* 0xaa80000032007fae */ /* 0x0003e2000e921848 */
[C---:B------:R-:W-:Y:S02]  /*10d30*/  IMAD R56, R178.reuse, 0x160, RZ ;  /* 0x00000160b2387824 */ /* 0x040fe400078e02ff */
[----:B------:R-:W-:Y:S01]  /*10d40*/  LEA.HI.X.SX32 R53, R53, R3, 0x2, P4 ;  /* 0x0000000335357211 */ /* 0x000fe200020f16ff */
[----:B------:R-:W-:Y:S01]  /*10d50*/  IMAD R58, R178, 0xec, RZ ;  /* 0x000000ecb23a7824 */ /* 0x000fe200078e02ff */
[-C--:B------:R-:W-:Y:S01]  /*10d60*/  IADD3 R54, P4, R54, R2.reuse, RZ ;  /* 0x0000000236367210 */ /* 0x080fe20007f9e0ff */
[----:B------:R-:W-:Y:S01]  /*10d70*/  IMAD R59, R178, 0x3b, RZ ;  /* 0x0000003bb23b7824 */ /* 0x000fe200078e02ff */
[----:B------:R-:W-:Y:S01]  /*10d80*/  IADD3 R56, P5, R56, R2, RZ ;  /* 0x0000000238387210 */ /* 0x000fe20007fbe0ff */
[C---:B-1----:R-:W-:Y:S01]  /*10d90*/  IMAD R0, R178.reuse, 0x3a, RZ ;  /* 0x0000003ab2007824 */ /* 0x042fe200078e02ff */
[----:B------:R-:W-:Y:S01]  /*10da0*/  IADD3 R60, R5, -0x6d, RZ ;  /* 0xffffff93053c7810 */ /* 0x000fe20007ffe0ff */
[----:B------:R-:W-:-:S03]  /*10db0*/  IMAD R63, R178, 0x170, RZ ;  /* 0x00000170b23f7824 */ /* 0x000fc600078e02ff */
[-C--:B------:R-:W-:Y:S02]  /*10dc0*/  LEA.HI.X.SX32 R55, R0, R3.reuse, 0x2, P4 ;  /* 0x0000000300377211 */ /* 0x080fe400020f16ff */
[----:B------:R-:W-:Y:S02]  /*10dd0*/  IADD3 R58, P4, R58, R2, RZ ;  /* 0x000000023a3a7210 */ /* 0x000fe40007f9e0ff */
[----:B------:R-:W-:Y:S02]  /*10de0*/  IADD3 R0, R252, 0x100000, RZ ;  /* 0x00100000fc007810 */ /* 0x000fe40007ffe0ff */
[-C--:B------:R-:W-:Y:S02]  /*10df0*/  LEA.HI.X.SX32 R57, R57, R3.reuse, 0x2, P5 ;  /* 0x0000000339397211 */ /* 0x080fe400028f16ff */
[----:B------:R-:W-:Y:S02]  /*10e00*/  LEA.HI.X.SX32 R59, R59, R3, 0x2, P4 ;  /* 0x000000033b3b7211 */ /* 0x000fe400020f16ff */
[----:B------:R-:W-:Y:S01]  /*10e10*/  ISETP.GE.U32.AND P4, PT, R60, 0x7fffff14, PT ;  /* 0x7fffff143c00780c */ /* 0x000fe20003f86070 */
[----:B------:R1:W-:Y:S01]  /*10e20*/  LDGSTS.E [R0+-0x55000], [R56.64], !P0 ;  /* 0xab00000038007fae */ /* 0x0003e2000c121848 */
[----:B------:R-:W-:-:S02]  /*10e30*/  IADD3 R62, R5, -0x71, RZ ;  /* 0xffffff8f053e7810 */ /* 0x000fc40007ffe0ff */
[-C--:B------:R-:W-:Y:S02]  /*10e40*/  IADD3 R60, P5, R63, R2.reuse, RZ ;  /* 0x000000023f3c7210 */ /* 0x080fe40007fbe0ff */
[----:B------:R-:W-:Y:S01]  /*10e50*/  ISETP.GE.U32.AND P0, PT, R62, 0x7fffff10, PT ;  /* 0x7fffff103e00780c */ /* 0x000fe20003f06070 */
[C---:B------:R-:W-:Y:S01]  /*10e60*/  IMAD R62, R178.reuse, 0xf4, RZ ;  /* 0x000000f4b23e7824 */ /* 0x040fe200078e02ff */
[-C--:B------:R-:W-:Y:S01]  /*10e70*/  LEA.HI.X.SX32 R61, R61, R3.reuse, 0x2, P5 ;  /* 0x000000033d3d7211 */ /* 0x080fe200028f16ff */
[C---:B------:R-:W-:Y:S02]  /*10e80*/  IMAD R64, R178.reuse, 0xf8, RZ ;  /* 0x000000f8b2407824 */ /* 0x040fe400078e02ff */
[----:B------:R-:W-:Y:S01]  /*10e90*/  IMAD R63, R178, 0x3d, RZ ;  /* 0x0000003db23f7824 */ /* 0x000fe200078e02ff */
[-C--:B------:R-:W-:Y:S01]  /*10ea0*/  IADD3 R62, P5, R62, R2.reuse, RZ ;  /* 0x000000023e3e7210 */ /* 0x080fe20007fbe0ff */
[----:B------:R1:W-:Y:S01]  /*10eb0*/  LDGSTS.E [R0+-0x54800], [R60.64], !P1 ;  /* 0xab8000003c007fae */ /* 0x0003e2000c921848 */
[----:B------:R-:W-:Y:S01]  /*10ec0*/  IMAD R66, R178, 0x180, RZ ;  /* 0x00000180b2427824 */ /* 0x000fe200078e02ff */
[-C--:B------:R-:W-:Y:S01]  /*10ed0*/  IADD3 R64, P1, R64, R2.reuse, RZ ;  /* 0x0000000240407210 */ /* 0x080fe20007f3e0ff */
[C---:B------:R-:W-:Y:S01]  /*10ee0*/  IMAD R68, R178.reuse, 0xfc, RZ ;  /* 0x000000fcb2447824 */ /* 0x040fe200078e02ff */
[----:B------:R-:W-:Y:S01]  /*10ef0*/  LEA.HI.X.SX32 R63, R63, R3, 0x2, P5 ;  /* 0x000000033f3f7211 */ /* 0x000fe200028f16ff */
        /* <DEDUP_REMOVED lines=10> */
[----:B------:R-:W-:Y:S01]  /*10fa0*/  IADD3 R72, R5, -0x79, RZ ;  /* 0xffffff8705487810 */ /* 0x000fe20007ffe0ff */
[----:B------:R1:W-:Y:S01]  /*10fb0*/  LDGSTS.E [R0+-0x54000], [R66.64], !P3 ;  /* 0xac00000042007fae */ /* 0x0003e2000d921848 */
[----:B------:R-:W-:-:S02]  /*10fc0*/  ISETP.GE.U32.AND P1, PT, R70, 0x7fffff0c, PT ;  /* 0x7fffff0c4600780c */ /* 0x000fc40003f26070 */
[-C--:B------:R-:W-:Y:S02]  /*10fd0*/  IADD3 R70, P5, R73, R2.reuse, RZ ;  /* 0x0000000249467210 */ /* 0x080fe40007fbe0ff */
[----:B------:R-:W-:Y:S01]  /*10fe0*/  ISETP.GE.U32.AND P3, PT, R72, 0x7fffff08, PT ;  /* 0x7fffff084800780c */ /* 0x000fe20003f66070 */
[C---:B------:R-:W-:Y:S01]  /*10ff0*/  IMAD R72, R178.reuse, 0x104, RZ ;  /* 0x00000104b2487824 */ /* 0x040fe200078e02ff */
[-C--:B------:R-:W-:Y:S01]  /*11000*/  LEA.HI.X.SX32 R71, R71, R3.reuse, 0x2, P5 ;  /* 0x0000000347477211 */ /* 0x080fe200028f16ff */
[C---:B------:R-:W-:Y:S02]  /*11010*/  IMAD R74, R178.reuse, 0x108, RZ ;  /* 0x00000108b24a7824 */ /* 0x040fe400078e02ff */
        /* <DEDUP_REMOVED lines=10> */
[----:B------:R-:W-:Y:S01]  /*110c0*/  IADD3 R80, R5, -0x7d, RZ ;  /* 0xffffff8305507810 */ /* 0x000fe20007ffe0ff */
[----:B------:R-:W-:Y:S01]  /*110d0*/  IMAD R83, R178, 0x1b0, RZ ;  /* 0x000001b0b2537824 */ /* 0x000fe200078e02ff */
[-C--:B------:R-:W-:Y:S02]  /*110e0*/  LEA.HI.X.SX32 R77, R77, R3.reuse, 0x2, P5 ;  /* 0x000000034d4d7211 */ /* 0x080fe400028f16ff */
        /* <DEDUP_REMOVED lines=14> */
[C---:B------:R-:W-:Y:S01]  /*111d0*/  IMAD R86, R178.reuse, 0x1c0, RZ ;  /* 0x000001c0b2567824 */ /* 0x040fe200078e02ff */
[----:B------:R1:W-:Y:S01]  /*111e0*/  LDGSTS.E [R0+-0x52800], [R80.64], !P4 ;  /* 0xad80000050007fae */ /* 0x0003e2000e121848 */
[----:B------:R-:W-:Y:S01]  /*111f0*/  IMAD R88, R178, 0x124, RZ ;  /* 0x00000124b2587824 */ /* 0x000fe200078e02ff */
[----:B------:R-:W-:Y:S02]  /*11200*/  LEA.HI.X.SX32 R83, R83, R3, 0x2, P5 ;  /* 0x0000000353537211 */ /* 0x000fe400028f16ff */
[-C--:B------:R-:W-:Y:S02]  /*11210*/  IADD3 R84, P4, R84, R2.reuse, RZ ;  /* 0x0000000254547210 */ /* 0x080fe40007f9e0ff */
[----:B------:R-:W-:Y:S01]  /*11220*/  IADD3 R86, P5, R86, R2, RZ ;  /* 0x0000000256567210 */ /* 0x000fe20007fbe0ff */
[----:B-1----:R-:W-:-:S03]  /*11230*/  IMAD R0, R178, 0x46, RZ ;  /* 0x00000046b2007824 */ /* 0x002fc600078e02ff */
[-C--:B------:R-:W-:Y:S01]  /*11240*/  LEA.HI.X.SX32 R87, R87, R3.reuse, 0x2, P5 ;  /* 0x0000000357577211 */ /* 0x080fe200028f16ff */
[----:B------:R-:W-:Y:S01]  /*11250*/  IMAD R89, R178, 0x49, RZ ;  /* 0x00000049b2597824 */ /* 0x000fe200078e02ff */
[----:B------:R-:W-:Y:S02]  /*11260*/  LEA.HI.X.SX32 R85, R0, R3, 0x2, P4 ;  /* 0x0000000300557211 */ /* 0x000fe400020f16ff */
[----:B------:R-:W-:Y:S01]  /*11270*/  IADD3 R0, R252, 0x100000, RZ ;  /* 0x00100000fc007810 */ /* 0x000fe20007ffe0ff */
[----:B------:R-:W-:Y:S01]  /*11280*/  IMAD R93, R178, 0x1d0, RZ ;  /* 0x000001d0b25d7824 */ /* 0x000fe200078e02ff */
[----:B------:R-:W-:Y:S02]  /*11290*/  IADD3 R88, P4, R88, R2, RZ ;  /* 0x0000000258587210 */ /* 0x000fe40007f9e0ff */
[C---:B------:R-:W-:Y:S01]  /*112a0*/  IADD3 R90, R5.reuse, -0x6, RZ ;  /* 0xfffffffa055a7810 */ /* 0x040fe20007ffe0ff */
[----:B------:R1:W-:Y:S01]  /*112b0*/  LDGSTS.E [R0+-0x52000], [R86.64], !P0 ;  /* 0xae00000056007fae */ /* 0x0003e2000c121848 */
[----:B------:R-:W-:-:S02]  /*112c0*/  IADD3 R92, R5, -0xa, RZ ;  /* 0xfffffff6055c7810 */ /* 0x000fc40007ffe0ff */
[-C--:B------:R-:W-:Y:S02]  /*112d0*/  LEA.HI.X.SX32 R89, R89, R3.reuse, 0x2, P4 ;  /* 0x0000000359597211 */ /* 0x080fe400020f16ff */
[----:B------:R-:W-:Y:S02]  /*112e0*/  ISETP.GE.U32.AND P4, PT, R90, 0x7fffff7b, PT ;  /* 0x7fffff7b5a00780c */ /* 0x000fe40003f86070 */
[----:B------:R-:W-:Y:S01]  /*112f0*/  ISETP.GE.U32.AND P0, PT, R92, 0x7fffff77, PT ;  /* 0x7fffff775c00780c */ /* 0x000fe20003f06070 */
[C---:B------:R-:W-:Y:S01]  /*11300*/  IMAD R92, R178.reuse, 0x128, RZ ;  /* 0x00000128b25c7824 */ /* 0x040fe200078e02ff */
[----:B------:R-:W-:Y:S01]  /*11310*/  IADD3 R90, P5, R93, R2, RZ ;  /* 0x000000025d5a7210 */ /* 0x000fe20007fbe0ff */
[C---:B------:R-:W-:Y:S02]  /*11320*/  IMAD R93, R178.reuse, 0x4a, RZ ;  /* 0x0000004ab25d7824 */ /* 0x040fe400078e02ff */
[----:B------:R-:W-:Y:S01]  /*11330*/  IMAD R94, R178, 0x1e0, RZ ;  /* 0x000001e0b25e7824 */ /* 0x000fe200078e02ff */
[----:B------:R-:W-:-:S02]  /*11340*/  LEA.HI.X.SX32 R91, R91, R3, 0x2, P5 ;  /* 0x000000035b5b7211 */ /* 0x000fc400028f16ff */
[-C--:B------:R-:W-:Y:S01]  /*11350*/  IADD3 R92, P5, R92, R2.reuse, RZ ;  /* 0x000000025c5c7210 */ /* 0x080fe20007fbe0ff */
[----:B------:R-:W-:Y:S02]  /*11360*/  IMAD R100, R178, 0x1f0, RZ ;  /* 0x000001f0b2647824 */ /* 0x000fe400078e02ff */
[----:B------:R1:W-:Y:S01]  /*11370*/  LDGSTS.E [R0+-0x51800], [R90.64], !P1 ;  /* 0xae8000005a007fae */ /* 0x0003e2000c921848 */
[----:B------:R-:W-:Y:S02]  /*11380*/  LEA.HI.X.SX32 R93, R93, R3, 0x2, P5 ;  /* 0x000000035d5d7211 */ /* 0x000fe400028f16ff */
[-C--:B------:R-:W-:Y:S02]  /*11390*/  IADD3 R94, P5, R94, R2.reuse, RZ ;  /* 0x000000025e5e7210 */ /* 0x080fe40007fbe0ff */
[----:B------:R-:W-:Y:S02]  /*113a0*/  IADD3 R120, P1, R95, R2, RZ ;  /* 0x000000025f787210 */ /* 0x000fe40007f3e0ff */
[----:B------:R-:W-:-:S02]  /*113b0*/  IADD3 R98, R5, -0xe, RZ ;  /* 0xfffffff205627810 */ /* 0x000fc40007ffe0ff */
[-C--:B------:R-:W-:Y:S02]  /*113c0*/  LEA.HI.X.SX32 R95, R96, R3.reuse, 0x2, P5 ;  /* 0x00000003605f7211 */ /* 0x080fe400028f16ff */
[----:B------:R-:W-:Y:S02]  /*113d0*/  IADD3 R96, P5, R100, R2, RZ ;  /* 0x0000000264607210 */ /* 0x000fe40007fbe0ff */
[C---:B------:R-:W-:Y:S01]  /*113e0*/  IADD3 R99, R5.reuse, -0x12, RZ ;  /* 0xffffffee05637810 */ /* 0x040fe20007ffe0ff */
[----:B------:R1:W-:Y:S01]  /*113f0*/  LDGSTS.E [R0+-0x51000], [R94.64], !P3 ;  /* 0xaf0000005e007fae */ /* 0x0003e2000d921848 */
[----:B------:R-:W-:Y:S02]  /*11400*/  LEA.HI.X.SX32 R121, R178, R3, 0x2, P1 ;  /* 0x00000003b2797211 */ /* 0x000fe400008f16ff */
[----:B------:R-:W-:Y:S02]  /*11410*/  ISETP.GE.U32.AND P1, PT, R98, 0x7fffff73, PT ;  /* 0x7fffff736200780c */ /* 0x000fe40003f26070 */
[----:B------:R-:W-:-:S02]  /*11420*/  IADD3 R98, R5, -0x16, RZ ;  /* 0xffffffea05627810 */ /* 0x000fc40007ffe0ff */
[----:B------:R-:W-:Y:S02]  /*11430*/  LEA.HI.X.SX32 R97, R97, R3, 0x2, P5 ;  /* 0x0000000361617211 */ /* 0x000fe400028f16ff */
[----:B------:R-:W-:Y:S02]  /*11440*/  ISETP.GE.U32.AND P3, PT, R99, 0x7fffff6f, PT ;  /* 0x7fffff6f6300780c */ /* 0x000fe40003f66070 */
[----:B------:R-:W-:Y:S01]  /*11450*/  LOP3.LUT R144, R252, 0x20, RZ, 0x3c, !PT ;  /* 0x00000020fc907812 */ /* 0x000fe200078e3cff */
[----:B------:R1:W-:Y:S01]  /*11460*/  LDGSTS.E [R0+-0x50800], [R96.64], !P2 ;  /* 0xaf80000060007fae */ /* 0x0003e2000d121848 */
[----:B------:R-:W-:Y:S02]  /*11470*/  IADD3 R99, R5, -0x1a, RZ ;  /* 0xffffffe605637810 */ /* 0x000fe40007ffe0ff */
[----:B------:R-:W-:Y:S02]  /*11480*/  ISETP.GE.U32.AND P5, PT, R98, 0x7fffff6b, PT ;  /* 0x7fffff6b6200780c */ /* 0x000fe40003fa6070 */
[----:B------:R-:W-:-:S02]  /*11490*/  IADD3 R98, R144, 0x100000, RZ ;  /* 0x0010000090627810 */ /* 0x000fc40007ffe0ff */
[----:B------:R-:W-:Y:S02]  /*114a0*/  ISETP.GE.U32.AND P2, PT, R99, 0x7fffff67, PT ;  /* 0x7fffff676300780c */ /* 0x000fe40003f46070 */
[----:B------:R-:W-:Y:S01]  /*114b0*/  IADD3 R99, R5, -0x1e, RZ ;  /* 0xffffffe205637810 */ /* 0x000fe20007ffe0ff */
[----:B------:R2:W-:Y:S01]  /*114c0*/  LDGSTS.E [R98+-0x5fe00], [R120.64], !P6 ;  /* 0xa020000078627fae */ /* 0x0005e2000f121848 */
[----:B-1----:R-:W-:Y:S02]  /*114d0*/  IADD3 R0, R144, 0x100000, RZ ;  /* 0x0010000090007810 */ /* 0x002fe40007ffe0ff */
[----:B------:R-:W-:Y:S02]  /*114e0*/  ISETP.GE.U32.AND P6, PT, R99, 0x7fffff63, PT ;  /* 0x7fffff636300780c */ /* 0x000fe40003fc6070 */
[----:B------:R-:W-:Y:S01]  /*114f0*/  IADD3 R99, R5, -0x22, RZ ;  /* 0xffffffde05637810 */ /* 0x000fe20007ffe0ff */
[----:B------:R1:W-:Y:S03]  /*11500*/  LDGSTS.E [R0+-0x5f600], [R118.64], !P4 ;  /* 0xa0a0000076007fae */ /* 0x0003e6000e121848 */
[----:B------:R-:W-:Y:S01]  /*11510*/  ISETP.GE.U32.AND P4, PT, R99, 0x7fffff5f, PT ;  /* 0x7fffff5f6300780c */ /* 0x000fe20003f86070 */
[----:B------:R2:W-:Y:S01]  /*11520*/  LDGSTS.E [R98+-0x5ee00], [R116.64], !P0 ;  /* 0xa120000074627fae */ /* 0x0005e2000c121848 */
[----:B------:R-:W-:-:S03]  /*11530*/  IADD3 R99, R5, -0x26, RZ ;  /* 0xffffffda05637810 */ /* 0x000fc60007ffe0ff */
[----:B------:R3:W-:Y:S01]  /*11540*/  LDGSTS.E [R0+-0x5e600], [R114.64], !P1 ;  /* 0xa1a0000072007fae */ /* 0x0007e2000c921848 */
        /* <DEDUP_REMOVED lines=26> */
[----:B------:R-:W-:-:S04]  /*116f0*/  IADD3 R99, R5, -0x46, RZ ;  /* 0xffffffba05637810 */ /* 0x000fc80007ffe0ff */
        /* <DEDUP_REMOVED lines=10> */
[C---:B--2---:R-:W-:Y:S01]  /*117a0*/  IMAD R98, R178.reuse, 0x134, RZ ;  /* 0x00000134b2627824 */ /* 0x044fe200078e02ff */
[----:B------:R-:W-:Y:S01]  /*117b0*/  IADD3 R99, R5, -0x56, RZ ;  /* 0xffffffaa05637810 */ /* 0x000fe20007ffe0ff */
[----:B------:R-:W-:Y:S01]  /*117c0*/  IMAD R101, R178, 0x4d, RZ ;  /* 0x0000004db2657824 */ /* 0x000fe200078e02ff */
[----:B------:R2:W-:Y:S02]  /*117d0*/  LDGSTS.E [R0+-0x56e00], [R88.64], !P3 ;  /* 0xa920000058007fae */ /* 0x0005e4000d921848 */
[----:B------:R-:W-:Y:S02]  /*117e0*/  ISETP.GE.U32.AND P6, PT, R99, 0x7fffff2b, PT ;  /* 0x7fffff2b6300780c */ /* 0x000fe40003fc6070 */
[----:B------:R-:W-:-:S04]  /*117f0*/  IADD3 R99, R5, -0x5a, RZ ;  /* 0xffffffa605637810 */ /* 0x000fc80007ffe0ff */
[----:B------:R-:W-:Y:S02]  /*11800*/  ISETP.GE.U32.AND P4, PT, R99, 0x7fffff27, PT ;  /* 0x7fffff276300780c */ /* 0x000fe40003f86070 */
[----:B------:R-:W-:Y:S02]  /*11810*/  IADD3 R99, R5, -0x5e, RZ ;  /* 0xffffffa205637810 */ /* 0x000fe40007ffe0ff */
[----:B------:R-:W-:Y:S02]  /*11820*/  IADD3 R98, P1, R98, R2, RZ ;  /* 0x0000000262627210 */ /* 0x000fe40007f3e0ff */
[----:B------:R-:W-:Y:S02]  /*11830*/  ISETP.GE.U32.AND P0, PT, R99, 0x7fffff23, PT ;  /* 0x7fffff236300780c */ /* 0x000fe40003f06070 */
[----:B------:R-:W-:Y:S01]  /*11840*/  IADD3 R99, R5, -0x62, RZ ;  /* 0xffffff9e05637810 */ /* 0x000fe20007ffe0ff */
[----:B------:R-:W-:-:S03]  /*11850*/  IMAD R100, R178, 0x144, RZ ;  /* 0x00000144b2647824 */ /* 0x000fc600078e02ff */
[----:B------:R-:W-:Y:S02]  /*11860*/  ISETP.GE.U32.AND P3, PT, R99, 0x7fffff1f, PT ;  /* 0x7fffff1f6300780c */ /* 0x000fe40003f66070 */
[-C--:B------:R-:W-:Y:S01]  /*11870*/  LEA.HI.X.SX32 R99, R101, R3.reuse, 0x2, P1 ;  /* 0x0000000365637211 */ /* 0x080fe200008f16ff */
[----:B-1----:R-:W-:Y:S01]  /*11880*/  IMAD R103, R178, 0x51, RZ ;  /* 0x00000051b2677824 */ /* 0x002fe200078e02ff */
[----:B------:R-:W-:Y:S02]  /*11890*/  IADD3 R101, R5, -0x66, RZ ;  /* 0xffffff9a05657810 */ /* 0x000fe40007ffe0ff */
[----:B------:R-:W-:Y:S01]  /*118a0*/  IADD3 R100, P1, R100, R2, RZ ;  /* 0x0000000264647210 */ /* 0x000fe20007f3e0ff */
[----:B------:R2:W-:Y:S01]  /*118b0*/  LDGSTS.E [R0+-0x56600], [R98.64], !P5 ;  /* 0xa9a0000062007fae */ /* 0x0005e2000e921848 */
[C---:B------:R-:W-:Y:S01]  /*118c0*/  IMAD R102, R178.reuse, 0x154, RZ ;  /* 0x00000154b2667824 */ /* 0x040fe200078e02ff */
[----:B------:R-:W-:Y:S02]  /*118d0*/  ISETP.GE.U32.AND P5, PT, R101, 0x7fffff1b, PT ;  /* 0x7fffff1b6500780c */ /* 0x000fe40003fa6070 */
[----:B------:R-:W-:Y:S01]  /*118e0*/  LEA.HI.X.SX32 R101, R103, R3, 0x2, P1 ;  /* 0x0000000367657211 */ /* 0x000fe200008f16ff */
[----:B------:R-:W-:Y:S01]  /*118f0*/  IMAD R105, R178, 0x55, RZ ;  /* 0x00000055b2697824 */ /* 0x000fe200078e02ff */
[----:B------:R-:W-:-:S02]  /*11900*/  IADD3 R103, R5, -0x6a, RZ ;  /* 0xffffff9605677810 */ /* 0x000fc40007ffe0ff */
[-C--:B------:R-:W-:Y:S01]  /*11910*/  IADD3 R102, P1, R102, R2.reuse, RZ ;  /* 0x0000000266667210 */ /* 0x080fe20007f3e0ff */
[----:B------:R2:W-:Y:S01]  /*11920*/  LDGSTS.E [R0+-0x55e00], [R100.64], !P2 ;  /* 0xaa20000064007fae */ /* 0x0005e2000d121848 */
[C---:B------:R-:W-:Y:S01]  /*11930*/  IMAD R104, R178.reuse, 0x164, RZ ;  /* 0x00000164b2687824 */ /* 0x040fe200078e02ff */
[----:B------:R-:W-:Y:S02]  /*11940*/  ISETP.GE.U32.AND P2, PT, R103, 0x7fffff17, PT ;  /* 0x7fffff176700780c */ /* 0x000fe40003f46070 */
[----:B------:R-:W-:Y:S01]  /*11950*/  LEA.HI.X.SX32 R103, R105, R3, 0x2, P1 ;  /* 0x0000000369677211 */ /* 0x000fe200008f16ff */
[----:B------:R-:W-:Y:S01]  /*11960*/  IMAD R107, R178, 0x59, RZ ;  /* 0x00000059b26b7824 */ /* 0x000fe200078e02ff */
[----:B------:R-:W-:Y:S02]  /*11970*/  IADD3 R105, R5, -0x6e, RZ ;  /* 0xffffff9205697810 */ /* 0x000fe40007ffe0ff */
[----:B------:R-:W-:Y:S01]  /*11980*/  IADD3 R104, P1, R104, R2, RZ ;  /* 0x0000000268687210 */ /* 0x000fe20007f3e0ff */
[----:B------:R2:W-:Y:S01]  /*11990*/  LDGSTS.E [R0+-0x55600], [R102.64], !P6 ;  /* 0xaaa0000066007fae */ /* 0x0005e2000f121848 */
[----:B------:R-:W-:Y:S01]  /*119a0*/  IMAD R106, R178, 0x174, RZ ;  /* 0x00000174b26a7824 */ /* 0x000fe200078e02ff */
[----:B------:R-:W-:-:S02]  /*119b0*/  ISETP.GE.U32.AND P6, PT, R105, 0x7fffff13, PT ;  /* 0x7fffff136900780c */ /* 0x000fc40003fc6070 */
[-C--:B------:R-:W-:Y:S01]  /*119c0*/  LEA.HI.X.SX32 R105, R107, R3.reuse, 0x2, P1 ;  /* 0x000000036b697211 */ /* 0x080fe200008f16ff */
[----:B------:R-:W-:Y:S01]  /*119d0*/  IMAD R109, R178, 0x5d, RZ ;  /* 0x0000005db26d7824 */ /* 0x000fe200078e02ff */
[----:B------:R-:W-:Y:S02]  /*119e0*/  IADD3 R107, R5, -0x72, RZ ;  /* 0xffffff8e056b7810 */ /* 0x000fe40007ffe0ff */
[----:B------:R-:W-:Y:S01]  /*119f0*/  IADD3 R106, P1, R106, R2, RZ ;  /* 0x000000026a6a7210 */ /* 0x000fe20007f3e0ff */
[----:B------:R2:W-:Y:S01]  /*11a00*/  LDGSTS.E [R0+-0x54e00], [R104.64], !P4 ;  /* 0xab20000068007fae */ /* 0x0005e2000e121848 */
[C---:B------:R-:W-:Y:S01]  /*11a10*/  IMAD R108, R178.reuse, 0x184, RZ ;  /* 0x00000184b26c7824 */ /* 0x040fe200078e02ff */
[----:B------:R-:W-:Y:S02]  /*11a20*/  ISETP.GE.U32.AND P4, PT, R107, 0x7fffff0f, PT ;  /* 0x7fffff0f6b00780c */ /* 0x000fe40003f86070 */
[----:B------:R-:W-:Y:S01]  /*11a30*/  LEA.HI.X.SX32 R107, R109, R3, 0x2, P1 ;  /* 0x000000036d6b7211 */ /* 0x000fe200008f16ff */
[----:B------:R-:W-:Y:S01]  /*11a40*/  STL.64 [R1+0x1630], R12 ;  /* 0x0016300c01007387 */ /* 0x000fe20000100a00 */
[----:B----4-:R-:W-:Y:S01]  /*11a50*/  IMAD R111, R178, 0x61, RZ ;  /* 0x00000061b26f7824 */ /* 0x010fe200078e02ff */
[----:B------:R-:W-:-:S02]  /*11a60*/  IADD3 R109, R5, -0x76, RZ ;  /* 0xffffff8a056d7810 */ /* 0x000fc40007ffe0ff */
[----:B------:R-:W-:Y:S01]  /*11a70*/  STL [R1+0x1648], R20 ;  /* 0x0016481401007387 */ /* 0x000fe20000100800 */
[----:B------:R-:W-:Y:S01]  /*11a80*/  IADD3 R108, P1, R108, R2, RZ ;  /* 0x000000026c6c7210 */ /* 0x000fe20007f3e0ff */
[----:B------:R-:W-:Y:S02]  /*11a90*/  IMAD R110, R178, 0x194, RZ ;  /* 0x00000194b26e7824 */ /* 0x000fe400078e02ff */
[----:B------:R-:W-:Y:S04]  /*11aa0*/  STL [R1+0x1638], R21 ;  /* 0x0016381501007387 */ /* 0x000fe80000100800 */
[----:B------:R-:W-:Y:S04]  /*11ab0*/  STL.64 [R1+0x1640], R28 ;  /* 0x0016401c01007387 */ /* 0x000fe80000100a00 */
[----:B------:R-:W-:Y:S04]  /*11ac0*/  STL.64 [R1+0x1650], R30 ;  /* 0x0016501e01007387 */ /* 0x000fe80000100a00 */
[----:B------:R2:W-:Y:S01]  /*11ad0*/  LDGSTS.E [R0+-0x54600], [R106.64], !P0 ;  /* 0xaba000006a007fae */ /* 0x0005e2000c121848 */
[----:B------:R-:W-:-:S02]  /*11ae0*/  ISETP.GE.U32.AND P0, PT, R109, 0x7fffff0b, PT ;  /* 0x7fffff0b6d00780c */ /* 0x000fc40003f06070 */
[----:B------:R-:W-:Y:S01]  /*11af0*/  LEA.HI.X.SX32 R109, R111, R3, 0x2, P1 ;  /* 0x000000036f6d7211 */ /* 0x000fe200008f16ff */
[----:B------:R-:W-:Y:S01]  /*11b00*/  STL [R1+0x165c], R32 ;  /* 0x00165c2001007387 */ /* 0x000fe20000100800 */
[----:B------:R-:W-:Y:S01]  /*11b10*/  IMAD R113, R178, 0x65, RZ ;  /* 0x00000065b2717824 */ /* 0x000fe200078e02ff */
[----:B------:R-:W-:Y:S02]  /*11b20*/  IADD3 R111, R5, -0x7a, RZ ;  /* 0xffffff86056f7810 */ /* 0x000fe40007ffe0ff */
[----:B------:R-:W-:Y:S01]  /*11b30*/  STL [R1+0x1658], R33 ;  /* 0x0016582101007387 */ /* 0x000fe20000100800 */
[----:B------:R-:W-:-:S03]  /*11b40*/  IADD3 R110, P1, R110, R2, RZ ;  /* 0x000000026e6e7210 */ /* 0x000fc60007f3e0ff */
[----:B------:R-:W-:Y:S01]  /*11b50*/  STL [R1+0x1664], R34 ;  /* 0x0016642201007387 */ /* 0x000fe20000100800 */
[----:B------:R-:W-:-:S03]  /*11b60*/  IMAD R112, R178, 0x1a4, RZ ;  /* 0x000001a4b2707824 */ /* 0x000fc600078e02ff */
[----:B------:R-:W-:Y:S04]  /*11b70*/  STL [R1+0x1660], R35 ;  /* 0x0016602301007387 */ /* 0x000fe80000100800 */
[----:B------:R-:W-:Y:S04]  /*11b80*/  STL [R1+0x166c], R36 ;  /* 0x00166c2401007387 */ /* 0x000fe80000100800 */
[----:B------:R-:W-:Y:S04]  /*11b90*/  STL [R1+0x1668], R37 ;  /* 0x0016682501007387 */ /* 0x000fe80000100800 */
[----:B------:R-:W-:Y:S04]  /*11ba0*/  STL [R1+0x1674], R38 ;  /* 0x0016742601007387 */ /* 0x000fe80000100800 */
[----:B------:R2:W-:Y:S01]  /*11bb0*/  LDGSTS.E [R0+-0x53e00], [R108.64], !P3 ;  /* 0xac2000006c007fae */ /* 0x0005e2000d921848 */
[----:B------:R-:W-:-:S02]  /*11bc0*/  ISETP.GE.U32.AND P3, PT, R111, 0x7fffff07, PT ;  /* 0x7fffff076f00780c */ /* 0x000fc40003f66070 */
[----:B------:R-:W-:Y:S01]  /*11bd0*/  LEA.HI.X.SX32 R111, R113, R3, 0x2, P1 ;  /* 0x00000003716f7211 */ /* 0x000fe200008f16ff */
[----:B------:R-:W-:Y:S01]  /*11be0*/  STL [R1+0x1670], R39 ;  /* 0x0016702701007387 */ /* 0x000fe20000100800 */
[----:B---3--:R-:W-:Y:S01]  /*11bf0*/  IMAD R115, R178, 0x69, RZ ;  /* 0x00000069b2737824 */ /* 0x008fe200078e02ff */
        /* <DEDUP_REMOVED lines=41> */
[----:B------:R-:W-:-:S03]  /*11e90*/  IADD3 R119, R5, -0xb, RZ ;  /* 0xfffffff505777810 */ /* 0x000fc60007ffe0ff */
[----:B------:R-:W-:Y:S01]  /*11ea0*/  STL [R1+0x16c8], R91 ;  /* 0x0016c85b01007387 */ /* 0x000fe20000100800 */
[----:B------:R-:W-:-:S03]  /*11eb0*/  IADD3 R118, P1, R118, R2, RZ ;  /* 0x0000000276767210 */ /* 0x000fc60007f3e0ff */
[----:B------:R1:W-:Y:S04]  /*11ec0*/  STL.64 [R1+0x120], R120 ;  /* 0x0001207801007387 */ /* 0x0003e80000100a00 */
[----:B------:R2:W-:Y:S01]  /*11ed0*/  LDGSTS.E [R0+-0x51e00], [R116.64], !P4 ;  /* 0xae20000074007fae */ /* 0x0005e2000e121848 */
[----:B------:R-:W-:Y:S01]  /*11ee0*/  ISETP.GE.U32.AND P4, PT, R119, 0x7fffff76, PT ;  /* 0x7fffff767700780c */ /* 0x000fe20003f86070 */
[C---:B-1----:R-:W-:Y:S02]  /*11ef0*/  IMAD R121, R178.reuse, 0x75, RZ ;  /* 0x00000075b2797824 */ /* 0x042fe400078e02ff */
[----:B------:R-:W-:-:S03]  /*11f00*/  IMAD R120, R178, 0x1e4, RZ ;  /* 0x000001e4b2787824 */ /* 0x000fc600078e02ff */
[-C--:B------:R-:W-:Y:S01]  /*11f10*/  LEA.HI.X.SX32 R119, R121, R3.reuse, 0x2, P1 ;  /* 0x0000000379777211 */ /* 0x080fe200008f16ff */
[----:B------:R-:W-:Y:S01]  /*11f20*/  IMAD R123, R178, 0x79, RZ ;  /* 0x00000079b27b7824 */ /* 0x000fe200078e02ff */
[----:B------:R-:W-:Y:S02]  /*11f30*/  IADD3 R121, R5, -0xf, RZ ;  /* 0xfffffff105797810 */ /* 0x000fe40007ffe0ff */
[-C--:B------:R-:W-:Y:S01]  /*11f40*/  IADD3 R120, P1, R120, R2.reuse, RZ ;  /* 0x0000000278787210 */ /* 0x080fe20007f3e0ff */
[----:B------:R2:W-:Y:S01]  /*11f50*/  LDGSTS.E [R0+-0x51600], [R118.64], !P0 ;  /* 0xaea0000076007fae */ /* 0x0005e2000c121848 */
[C---:B------:R-:W-:Y:S01]  /*11f60*/  IMAD R122, R178.reuse, 0x1f4, RZ ;  /* 0x000001f4b27a7824 */ /* 0x040fe200078e02ff */
[----:B------:R-:W-:Y:S02]  /*11f70*/  ISETP.GE.U32.AND P0, PT, R121, 0x7fffff72, PT ;  /* 0x7fffff727900780c */ /* 0x000fe40003f06070 */
[----:B------:R-:W-:Y:S01]  /*11f80*/  LEA.HI.X.SX32 R121, R123, R3, 0x2, P1 ;  /* 0x000000037b797211 */ /* 0x000fe200008f16ff */
[----:B------:R-:W-:Y:S01]  /*11f90*/  IMAD R125, R178, 0x7d, RZ ;  /* 0x0000007db27d7824 */ /* 0x000fe200078e02ff */
[----:B------:R-:W-:Y:S01]  /*11fa0*/  IADD3 R123, R5, -0x13, RZ ;  /* 0xffffffed057b7810 */ /* 0x000fe20007ffe0ff */
[----:B------:R-:W-:Y:S01]  /*11fb0*/  STL [R1+0x16d4], R94 ;  /* 0x0016d45e01007387 */ /* 0x000fe20000100800 */
[----:B------:R-:W-:-:S03]  /*11fc0*/  IADD3 R122, P1, R122, R2, RZ ;  /* 0x000000027a7a7210 */ /* 0x000fc60007f3e0ff */
[----:B------:R-:W-:Y:S01]  /*11fd0*/  STL [R1+0x16d0], R95 ;  /* 0x0016d05f01007387 */ /* 0x000fe20000100800 */
[----:B------:R-:W-:-:S03]  /*11fe0*/  IADD3 R124, R5, -0x17, RZ ;  /* 0xffffffe9057c7810 */ /* 0x000fc60007ffe0ff */
[----:B------:R-:W-:Y:S04]  /*11ff0*/  STL [R1+0x16dc], R96 ;  /* 0x0016dc6001007387 */ /* 0x000fe80000100800 */
[----:B------:R2:W-:Y:S01]  /*12000*/  LDGSTS.E [R0+-0x50e00], [R120.64], !P3 ;  /* 0xaf20000078007fae */ /* 0x0005e2000d921848 */
[----:B------:R-:W-:Y:S02]  /*12010*/  ISETP.GE.U32.AND P3, PT, R123, 0x7fffff6e, PT ;  /* 0x7fffff6e7b00780c */ /* 0x000fe40003f66070 */
[----:B------:R-:W-:Y:S01]  /*12020*/  LEA.HI.X.SX32 R123, R125, R3, 0x2, P1 ;  /* 0x000000037d7b7211 */ /* 0x000fe200008f16ff */
[----:B------:R-:W-:Y:S01]  /*12030*/  STL [R1+0x16d8], R97 ;  /* 0x0016d86101007387 */ /* 0x000fe20000100800 */
[----:B------:R-:W-:-:S03]  /*12040*/  IADD3 R125, R5, -0x1b, RZ ;  /* 0xffffffe5057d7810 */ /* 0x000fc60007ffe0ff */
[----:B------:R1:W-:Y:S01]  /*12050*/  STL [R1+0x16e4], R6 ;  /* 0x0016e40601007387 */ /* 0x0003e20000100800 */
[----:B------:R-:W-:-:S03]  /*12060*/  ISETP.GE.U32.AND P1, PT, R124, 0x7fffff6a, PT ;  /* 0x7fffff6a7c00780c */ /* 0x000fc60003f26070 */
[----:B------:R2:W-:Y:S01]  /*12070*/  LDGSTS.E [R0+-0x50600], [R122.64], !P5 ;  /* 0xafa000007a007fae */ /* 0x0005e2000e921848 */
[----:B------:R-:W-:Y:S02]  /*12080*/  ISETP.GE.U32.AND P5, PT, R125, 0x7fffff66, PT ;  /* 0x7fffff667d00780c */ /* 0x000fe40003fa6070 */
[----:B-1----:R-:W-:Y:S02]  /*12090*/  LOP3.LUT R6, R252, 0x40, RZ, 0x3c, !PT ;  /* 0x00000040fc067812 */ /* 0x002fe400078e3cff */
[----:B------:R-:W-:Y:S02]  /*120a0*/  IADD3 R125, R5, -0x1f, RZ ;  /* 0xffffffe1057d7810 */ /* 0x000fe40007ffe0ff */
[C---:B------:R-:W-:Y:S02]  /*120b0*/  IADD3 R124, R6.reuse, 0x100000, RZ ;  /* 0x00100000067c7810 */ /* 0x040fe40007ffe0ff */
[----:B--2---:R-:W-:-:S03]  /*120c0*/  IADD3 R0, R6, 0x100000, RZ ;  /* 0x0010000006007810 */ /* 0x004fc60007ffe0ff */
        /* <DEDUP_REMOVED lines=45> */
[C---:B-1----:R-:W-:Y:S01]  /*123a0*/  IMAD R124, R178.reuse, 0x138, RZ ;  /* 0x00000138b27c7824 */ /* 0x042fe200078e02ff */
        /* <DEDUP_REMOVED lines=27> */
[----:B----4-:R-:W-:Y:S01]  /*12560*/  IMAD R133, R178, 0x5a, RZ ;  /* 0x0000005ab2857824 */ /* 0x010fe200078e02ff */
        /* <DEDUP_REMOVED lines=13> */
[----:B---3--:R-:W-:Y:S01]  /*12640*/  IMAD R137, R178, 0x62, RZ ;  /* 0x00000062b2897824 */ /* 0x008fe200078e02ff */
        /* <DEDUP_REMOVED lines=13> */
[----:B--2---:R-:W-:Y:S01]  /*12720*/  IMAD R141, R178, 0x6a, RZ ;  /* 0x0000006ab28d7824 */ /* 0x004fe200078e02ff */
        /* <DEDUP_REMOVED lines=31> */
[----:B------:R-:W-:Y:S01]  /*12920*/  ISETP.GE.U32.AND P4, PT, R147, 0x7fffff71, PT ;  /* 0x7fffff719300780c */ /* 0x000fe20003f86070 */
[C---:B------:R-:W-:Y:S01]  /*12930*/  IMAD R148, R178.reuse, 0x11c, RZ ;  /* 0x0000011cb2947824 */ /* 0x040fe200078e02ff */
[----:B------:R-:W-:Y:S01]  /*12940*/  LEA.HI.X.SX32 R147, R149, R3, 0x2, P0 ;  /* 0x0000000395937211 */ /* 0x000fe200000f16ff */
[C---:B------:R-:W-:Y:S02]  /*12950*/  IMAD R150, R178.reuse, 0x1f8, RZ ;  /* 0x000001f8b2967824 */ /* 0x040fe400078e02ff */
[----:B------:R-:W-:Y:S01]  /*12960*/  IMAD R149, R178, 0x47, RZ ;  /* 0x00000047b2957824 */ /* 0x000fe200078e02ff */
[-C--:B------:R-:W-:Y:S01]  /*12970*/  IADD3 R148, P0, R148, R2.reuse, RZ ;  /* 0x0000000294947210 */ /* 0x080fe20007f1e0ff */
[----:B------:R1:W-:Y:S01]  /*12980*/  LDGSTS.E [R0+-0x50c00], [R146.64], !P3 ;  /* 0xaf40000092007fae */ /* 0x0003e2000d921848 */
[----:B------:R-:W-:Y:S01]  /*12990*/  IMAD R151, R178, 0x7e, RZ ;  /* 0x0000007eb2977824 */ /* 0x000fe200078e02ff */
[----:B------:R-:W-:-:S02]  /*129a0*/  IADD3 R150, P3, R150, R2, RZ ;  /* 0x0000000296967210 */ /* 0x000fc40007f7e0ff */
[-C--:B------:R-:W-:Y:S02]  /*129b0*/  LEA.HI.X.SX32 R149, R149, R3.reuse, 0x2, P0 ;  /* 0x0000000395957211 */ /* 0x080fe400000f16ff */
[C---:B------:R-:W-:Y:S02]  /*129c0*/  IADD3 R152, R5.reuse, -0x18, RZ ;  /* 0xffffffe805987810 */ /* 0x040fe40007ffe0ff */
[----:B-1----:R-:W-:Y:S02]  /*129d0*/  IADD3 R0, R5, -0x14, RZ ;  /* 0xffffffec05007810 */ /* 0x002fe40007ffe0ff */
[----:B------:R-:W-:Y:S02]  /*129e0*/  LOP3.LUT R4, R252, 0x60, RZ, 0x3c, !PT ;  /* 0x00000060fc047812 */ /* 0x000fe400078e3cff */
[----:B------:R-:W-:Y:S02]  /*129f0*/  ISETP.GE.U32.AND P0, PT, R0, 0x7fffff6d, PT ;  /* 0x7fffff6d0000780c */ /* 0x000fe40003f06070 */
[----:B------:R-:W-:-:S02]  /*12a00*/  LEA.HI.X.SX32 R151, R151, R3, 0x2, P3 ;  /* 0x0000000397977211 */ /* 0x000fc400018f16ff */
[----:B------:R-:W-:Y:S02]  /*12a10*/  IADD3 R0, R6, 0x100000, RZ ;  /* 0x0010000006007810 */ /* 0x000fe40007ffe0ff */
[----:B------:R-:W-:Y:S02]  /*12a20*/  ISETP.GE.U32.AND P3, PT, R152, 0x7fffff69, PT ;  /* 0x7fffff699800780c */ /* 0x000fe40003f66070 */
[----:B------:R-:W-:Y:S01]  /*12a30*/  IADD3 R153, R5, -0x1c, RZ ;  /* 0xffffffe405997810 */ /* 0x000fe20007ffe0ff */
[----:B------:R1:W-:Y:S01]  /*12a40*/  LDGSTS.E [R0+-0x50400], [R150.64], !P1 ;  /* 0xafc0000096007fae */ /* 0x0003e2000c921848 */
[----:B------:R-:W-:Y:S02]  /*12a50*/  IADD3 R152, R4, 0x100000, RZ ;  /* 0x0010000004987810 */ /* 0x000fe40007ffe0ff */
[----:B------:R-:W-:Y:S02]  /*12a60*/  ISETP.GE.U32.AND P1, PT, R153, 0x7fffff65, PT ;  /* 0x7fffff659900780c */ /* 0x000fe40003f26070 */
[C---:B------:R-:W-:Y:S01]  /*12a70*/  IADD3 R153, R5.reuse, -0x24, RZ ;  /* 0xffffffdc05997810 */ /* 0x040fe20007ffe0ff */
[----:B------:R2:W-:Y:S04]  /*12a80*/  LDGSTS.E [R152+-0x5fa00], [R170.64], !P5 ;  /* 0xa0600000aa987fae */ /* 0x0005e8000e921848 */
[----:B------:R2:W-:Y:S01]  /*12a90*/  LDGSTS.E [R152+-0x5f200], [R168.64], !P2 ;  /* 0xa0e00000a8987fae */ /* 0x0005e2000d121848 */
[----:B-1----:R-:W-:-:S02]  /*12aa0*/  IADD3 R0, R5, -0x20, RZ ;  /* 0xffffffe005007810 */ /* 0x002fc40007ffe0ff */
[----:B------:R-:W-:Y:S02]  /*12ab0*/  ISETP.GE.U32.AND P2, PT, R153, 0x7fffff5d, PT ;  /* 0x7fffff5d9900780c */ /* 0x000fe40003f46070 */
[----:B------:R-:W-:Y:S02]  /*12ac0*/  ISETP.GE.U32.AND P5, PT, R0, 0x7fffff61, PT ;  /* 0x7fffff610000780c */ /* 0x000fe40003fa6070 */
[----:B------:R-:W-:Y:S02]  /*12ad0*/  IADD3 R0, R4, 0x100000, RZ ;  /* 0x0010000004007810 */ /* 0x000fe40007ffe0ff */
        /* <DEDUP_REMOVED lines=18> */
[----:B------:R-:W-:Y:S03]  /*12c00*/  STL [R1+0x16e0], R7 ;  /* 0x0016e00701007387 */ /* 0x000fe60000100800 */
[----:B------:R-:W-:Y:S01]  /*12c10*/  ISETP.GE.U32.AND P5, PT, R153, 0x7fffff45, PT ;  /* 0x7fffff459900780c */ /* 0x000fe20003fa6070 */
[----:B------:R2:W-:Y:S01]  /*12c20*/  LDGSTS.E [R152+-0x5b200], [R246.64], !P6 ;  /* 0xa4e00000f6987fae */ /* 0x0005e2000f121848 */
[----:B------:R-:W-:-:S03]  /*12c30*/  IADD3 R153, R5, -0x40, RZ ;  /* 0xffffffc005997810 */ /* 0x000fc60007ffe0ff */
[----:B------:R-:W-:Y:S01]  /*12c40*/  STL [R1+0x16ec], R14 ;  /* 0x0016ec0e01007387 */ /* 0x000fe20000100800 */
[----:B------:R-:W-:Y:S02]  /*12c50*/  ISETP.GE.U32.AND P2, PT, R153, 0x7fffff41, PT ;  /* 0x7fffff419900780c */ /* 0x000fe40003f46070 */
[----:B------:R-:W-:Y:S01]  /*12c60*/  IADD3 R153, R5, -0x44, RZ ;  /* 0xffffffbc05997810 */ /* 0x000fe20007ffe0ff */
[----:B------:R-:W-:Y:S03]  /*12c70*/  STL [R1+0x16e8], R15 ;  /* 0x0016e80f01007387 */ /* 0x000fe60000100800 */
[----:B------:R-:W-:Y:S01]  /*12c80*/  ISETP.GE.U32.AND P6, PT, R153, 0x7fffff3d, PT ;  /* 0x7fffff3d9900780c */ /* 0x000fe20003fc6070 */
[----:B------:R-:W-:Y:S01]  /*12c90*/  STL [R1+0x16f4], R22 ;  /* 0x0016f41601007387 */ /* 0x000fe20000100800 */
[----:B------:R-:W-:-:S03]  /*12ca0*/  IADD3 R153, R5, -0x48, RZ ;  /* 0xffffffb805997810 */ /* 0x000fc60007ffe0ff */
[----:B------:R-:W-:Y:S04]  /*12cb0*/  STL [R1+0x16f0], R23 ;  /* 0x0016f01701007387 */ /* 0x000fe80000100800 */
[----:B------:R-:W-:Y:S04]  /*12cc0*/  STL [R1+0x16fc], R42 ;  /* 0x0016fc2a01007387 */ /* 0x000fe80000100800 */
[----:B------:R-:W-:Y:S04]  /*12cd0*/  STL [R1+0x16f8], R43 ;  /* 0x0016f82b01007387 */ /* 0x000fe80000100800 */
[----:B------:R-:W-:Y:S04]  /*12ce0*/  STL [R1+0x1704], R52 ;  /* 0x0017043401007387 */ /* 0x000fe80000100800 */
[----:B------:R-:W-:Y:S04]  /*12cf0*/  STL [R1+0x1700], R53 ;  /* 0x0017003501007387 */ /* 0x000fe80000100800 */
[----:B------:R1:W-:Y:S01]  /*12d00*/  LDGSTS.E [R0+-0x5aa00], [R10.64], !P4 ;  /* 0xa56000000a007fae */ /* 0x0003e2000e121848 */
[----:B------:R-:W-:-:S02]  /*12d10*/  ISETP.GE.U32.AND P4, PT, R153, 0x7fffff39, PT ;  /* 0x7fffff399900780c */ /* 0x000fc40003f86070 */
[----:B------:R-:W-:Y:S01]  /*12d20*/  IADD3 R153, R5, -0x4c, RZ ;  /* 0xffffffb405997810 */ /* 0x000fe20007ffe0ff */
        /* <DEDUP_REMOVED lines=34> */
[----:B------:R2:W-:Y:S01]  /*12f50*/  LDGSTS.E [R152+-0x58200], [R68.64], !P2 ;  /* 0xa7e0000044987fae */ /* 0x0005e2000d121848 */
[----:B------:R-:W-:-:S03]  /*12f60*/  ISETP.GE.U32.AND P2, PT, R153, 0x7fffff25, PT ;  /* 0x7fffff259900780c */ /* 0x000fc60003f46070 */
[----:B------:R-:W-:Y:S01]  /*12f70*/  STL [R1+0x1764], R112 ;  /* 0x0017647001007387 */ /* 0x000fe20000100800 */
[----:B-1----:R-:W-:-:S03]  /*12f80*/  IMAD R155, R178, 0x4b, RZ ;  /* 0x0000004bb29b7824 */ /* 0x002fc600078e02ff */
[----:B------:R-:W-:Y:S01]  /*12f90*/  STL [R1+0x1760], R113 ;  /* 0x0017607101007387 */ /* 0x000fe20000100800 */
[----:B--2---:R-:W-:-:S03]  /*12fa0*/  IMAD R152, R178, 0x12c, RZ ;  /* 0x0000012cb2987824 */ /* 0x004fc600078e02ff */
[----:B------:R-:W-:Y:S01]  /*12fb0*/  STL [R1+0x176c], R114 ;  /* 0x00176c7201007387 */ /* 0x000fe20000100800 */
[----:B------:R-:W-:-:S03]  /*12fc0*/  IADD3 R153, R5, -0x60, RZ ;  /* 0xffffffa005997810 */ /* 0x000fc60007ffe0ff */
[----:B------:R-:W-:Y:S01]  /*12fd0*/  STL [R1+0x1768], R115 ;  /* 0x0017687301007387 */ /* 0x000fe20000100800 */
[----:B------:R-:W-:-:S03]  /*12fe0*/  IMAD R154, R178, 0x13c, RZ ;  /* 0x0000013cb29a7824 */ /* 0x000fc600078e02ff */
[----:B------:R-:W-:Y:S04]  /*12ff0*/  STL [R1+0x1774], R116 ;  /* 0x0017747401007387 */ /* 0x000fe80000100800 */
[----:B------:R1:W-:Y:S01]  /*13000*/  LDGSTS.E [R0+-0x57a00], [R78.64], !P6 ;  /* 0xa86000004e007fae */ /* 0x0003e2000f121848 */
[----:B------:R-:W-:-:S03]  /*13010*/  IADD3 R152, P6, R152, R2, RZ ;  /* 0x0000000298987210 */ /* 0x000fc60007fde0ff */
        /* <DEDUP_REMOVED lines=21> */
[----:B----4-:R-:W-:Y:S01]  /*13170*/  IMAD R159, R178, 0x53, RZ ;  /* 0x00000053b29f7824 */ /* 0x010fe200078e02ff */
        /* <DEDUP_REMOVED lines=28> */
[----:B------:R-:W-:Y:S02]  /*13340*/  IADD3 R160, P6, R160, R2, RZ ;  /* 0x00000002a0a07210 */ /* 0x000fe40007fde0ff */
[----:B------:R-:W-:Y:S01]  /*13350*/  STL [R1+0x17dc], R92 ;  /* 0x0017dc5c01007387 */ /* 0x000fe20000100800 */
[----:B---3--:R-:W-:-:S03]  /*13360*/  IADD3 R162, R5, -0x70, RZ ;  /* 0xffffff9005a27810 */ /* 0x008fc60007ffe0ff */
[----:B------:R-:W-:Y:S04]  /*13370*/  STL [R1+0x17d8], R93 ;  /* 0x0017d85d01007387 */ /* 0x000fe80000100800 */
[----:B------:R-:W-:Y:S01]  /*13380*/  STL [R1+0x17e4], R124 ;  /* 0x0017e47c01007387 */ /* 0x000fe20000100800 */
[----:B------:R-:W-:-:S03]  /*13390*/  LEA.HI.X.SX32 R161, R161, R3, 0x2, P6 ;  /* 0x00000003a1a17211 */ /* 0x000fc600030f16ff */
[----:B------:R-:W-:Y:S04]  /*133a0*/  STL [R1+0x17e0], R125 ;  /* 0x0017e07d01007387 */ /* 0x000fe80000100800 */
[----:B------:R-:W-:Y:S04]  /*133b0*/  STL [R1+0x17ec], R126 ;  /* 0x0017ec7e01007387 */ /* 0x000fe80000100800 */
[----:B------:R-:W-:Y:S04]  /*133c0*/  STL [R1+0x17e8], R127 ;  /* 0x0017e87f01007387 */ /* 0x000fe80000100800 */
[----:B------:R-:W-:Y:S04]  /*133d0*/  STL [R1+0x17f4], R128 ;  /* 0x0017f48001007387 */ /* 0x000fe80000100800 */
[----:B------:R1:W-:Y:S01]  /*133e0*/  LDGSTS.E [R0+-0x55200], [R158.64], !P5 ;  /* 0xaae000009e007fae */ /* 0x0003e2000e921848 */
[----:B------:R-:W-:Y:S01]  /*133f0*/  ISETP.GE.U32.AND P5, PT, R162, 0x7fffff11, PT ;  /* 0x7fffff11a200780c */ /* 0x000fe20003fa6070 */
[----:B------:R-:W-:-:S02]  /*13400*/  IMAD R162, R178, 0x17c, RZ ;  /* 0x0000017cb2a27824 */ /* 0x000fc400078e02ff */
[----:B------:R-:W-:Y:S04]  /*13410*/  STL [R1+0x17f0], R129 ;  /* 0x0017f08101007387 */ /* 0x000fe80000100800 */
[----:B------:R-:W-:Y:S01]  /*13420*/  STL [R1+0x17fc], R130 ;  /* 0x0017fc8201007387 */ /* 0x000fe20000100800 */
[----:B------:R-:W-:-:S03]  /*13430*/  IADD3 R163, R5, -0x74, RZ ;  /* 0xffffff8c05a37810 */ /* 0x000fc60007ffe0ff */
[----:B------:R-:W-:Y:S01]  /*13440*/  STL [R1+0x17f8], R131 ;  /* 0x0017f88301007387 */ /* 0x000fe20000100800 */
[----:B------:R-:W-:-:S03]  /*13450*/  IADD3 R162, P6, R162, R2, RZ ;  /* 0x00000002a2a27210 */ /* 0x000fc60007fde0ff */
[----:B------:R-:W-:Y:S04]  /*13460*/  STL [R1+0x1804], R132 ;  /* 0x0018048401007387 */ /* 0x000fe80000100800 */
[----:B------:R-:W-:Y:S04]  /*13470*/  STL [R1+0x1800], R133 ;  /* 0x0018008501007387 */ /* 0x000fe80000100800 */
[----:B------:R1:W-:Y:S04]  /*13480*/  LDGSTS.E [R0+-0x54a00], [R160.64], !P2 ;  /* 0xab600000a0007fae */ /* 0x0003e8000d121848 */
[----:B------:R-:W-:Y:S01]  /*13490*/  STL [R1+0x180c], R134 ;  /* 0x00180c8601007387 */ /* 0x000fe20000100800 */
[----:B------:R-:W-:-:S03]  /*134a0*/  ISETP.GE.U32.AND P2, PT, R163, 0x7fffff0d, PT ;  /* 0x7fffff0da300780c */ /* 0x000fc60003f46070 */
[----:B------:R-:W-:Y:S01]  /*134b0*/  STL [R1+0x1808], R135 ;  /* 0x0018088701007387 */ /* 0x000fe20000100800 */
[----:B-1----:R-:W-:-:S03]  /*134c0*/  IMAD R0, R178, 0x5f, RZ ;  /* 0x0000005fb2007824 */ /* 0x002fc600078e02ff */
[----:B------:R-:W-:Y:S01]  /*134d0*/  STL [R1+0x1814], R136 ;  /* 0x0018148801007387 */ /* 0x000fe20000100800 */
[----:B------:R-:W-:-:S03]  /*134e0*/  IMAD R164, R178, 0x18c, RZ ;  /* 0x0000018cb2a47824 */ /* 0x000fc600078e02ff */
[----:B------:R-:W-:Y:S01]  /*134f0*/  STL [R1+0x1810], R137 ;  /* 0x0018108901007387 */ /* 0x000fe20000100800 */
[----:B------:R-:W-:-:S03]  /*13500*/  LEA.HI.X.SX32 R163, R0, R3, 0x2, P6 ;  /* 0x0000000300a37211 */ /* 0x000fc600030f16ff */
[----:B------:R-:W-:Y:S01]  /*13510*/  STL [R1+0x181c], R138 ;  /* 0x00181c8a01007387 */ /* 0x000fe20000100800 */
[----:B------:R-:W-:-:S03]  /*13520*/  IADD3 R0, R4, 0x100000, RZ ;  /* 0x0010000004007810 */ /* 0x000fc60007ffe0ff */
[----:B------:R-:W-:Y:S01]  /*13530*/  STL [R1+0x1818], R139 ;  /* 0x0018188b01007387 */ /* 0x000fe20000100800 */
[C---:B------:R-:W-:Y:S01]  /*13540*/  IMAD R167, R178.reuse, 0x63, RZ ;  /* 0x00000063b2a77824 */ /* 0x040fe200078e02ff */
[----:B------:R-:W-:Y:S02]  /*13550*/  IADD3 R165, R5, -0x78, RZ ;  /* 0xffffff8805a57810 */ /* 0x000fe40007ffe0ff */
[----:B------:R-:W-:Y:S01]  /*13560*/  STL [R1+0x1824], R140 ;  /* 0x0018248c01007387 */ /* 0x000fe20000100800 */
[----:B------:R-:W-:Y:S01]  /*13570*/  IMAD R166, R178, 0x19c, RZ ;  /* 0x0000019cb2a67824 */ /* 0x000fe200078e02ff */
[----:B------:R-:W-:Y:S02]  /*13580*/  IADD3 R164, P6, R164, R2, RZ ;  /* 0x00000002a4a47210 */ /* 0x000fe40007fde0ff */
[----:B------:R-:W-:Y:S04]  /*13590*/  STL [R1+0x1820], R141 ;  /* 0x0018208d01007387 */ /* 0x000fe80000100800 */
[----:B------:R-:W-:Y:S04]  /*135a0*/  STL [R1+0x182c], R142 ;  /* 0x00182c8e01007387 */ /* 0x000fe80000100800 */
[----:B------:R-:W-:Y:S01]  /*135b0*/  STL [R1+0x1828], R143 ;  /* 0x0018288f01007387 */ /* 0x000fe20000100800 */
[----:B------:R-:W-:-:S03]  /*135c0*/  IMAD R170, R178, 0x67, RZ ;  /* 0x00000067b2aa7824 */ /* 0x000fc600078e02ff */
[----:B------:R-:W-:Y:S01]  /*135d0*/  STL [R1+0x1834], R144 ;  /* 0x0018349001007387 */ /* 0x000fe20000100800 */
[----:B------:R-:W-:-:S03]  /*135e0*/  IADD3 R168, R4, 0x100000, RZ ;  /* 0x0010000004a87810 */ /* 0x000fc60007ffe0ff */
[----:B------:R-:W-:Y:S04]  /*135f0*/  STL [R1+0x1830], R145 ;  /* 0x0018309101007387 */ /* 0x000fe80000100800 */
[----:B------:R1:W-:Y:S01]  /*13600*/  LDGSTS.E [R0+-0x54200], [R162.64], !P4 ;  /* 0xabe00000a2007fae */ /* 0x0003e2000e121848 */
[----:B------:R-:W-:Y:S02]  /*13610*/  ISETP.GE.U32.AND P4, PT, R165, 0x7fffff09, PT ;  /* 0x7fffff09a500780c */ /* 0x000fe40003f86070 */
[----:B------:R-:W-:Y:S01]  /*13620*/  LEA.HI.X.SX32 R165, R167, R3, 0x2, P6 ;  /* 0x00000003a7a57211 */ /* 0x000fe200030f16ff */
[----:B------:R-:W-:Y:S01]  /*13630*/  STL [R1+0x183c], R146 ;  /* 0x00183c9201007387 */ /* 0x000fe20000100800 */
[----:B------:R-:W-:-:S03]  /*13640*/  IADD3 R166, P6, R166, R2, RZ ;  /* 0x00000002a6a67210 */ /* 0x000fc60007fde0ff */
[----:B------:R-:W-:Y:S04]  /*13650*/  STL [R1+0x1838], R147 ;  /* 0x0018389301007387 */ /* 0x000fe80000100800 */
[----:B------:R-:W-:Y:S01]  /*13660*/  STL [R1+0x1844], R150 ;  /* 0x0018449601007387 */ /* 0x000fe20000100800 */
[----:B------:R-:W-:-:S03]  /*13670*/  IADD3 R169, R5, -0x7c, RZ ;  /* 0xffffff8405a97810 */ /* 0x000fc60007ffe0ff */
[----:B------:R-:W-:Y:S01]  /*13680*/  STL [R1+0x1840], R151 ;  /* 0x0018409701007387 */ /* 0x000fe20000100800 */
[----:B------:R-:W-:-:S03]  /*13690*/  LEA.HI.X.SX32 R167, R170, R3, 0x2, P6 ;  /* 0x00000003aaa77211 */ /* 0x000fc600030f16ff */
[----:B------:R-:W-:Y:S04]  /*136a0*/  STL [R1+0x184c], R246 ;  /* 0x00184cf601007387 */ /* 0x000fe80000100800 */
[----:B------:R-:W-:Y:S04]  /*136b0*/  STL [R1+0x1848], R247 ;  /* 0x001848f701007387 */ /* 0x000fe80000100800 */
[----:B------:R-:W-:Y:S04]  /*136c0*/  STL [R1+0x1854], R10 ;  /* 0x0018540a01007387 */ /* 0x000fe80000100800 */
[----:B------:R2:W-:Y:S01]  /*136d0*/  LDGSTS.E [R168+-0x53a00], [R164.64], !P0 ;  /* 0xac600000a4a87fae */ /* 0x0005e2000c121848 */
[----:B------:R-:W-:-:S03]  /*136e0*/  ISETP.GE.U32.AND P0, PT, R169, 0x7fffff05, PT ;  /* 0x7fffff05a900780c */ /* 0x000fc60003f06070 */
[----:B------:R-:W-:Y:S01]  /*136f0*/  STL [R1+0x1850], R11 ;  /* 0x0018500b01007387 */ /* 0x000fe20000100800 */
[----:B------:R-:W-:-:S03]  /*13700*/  IMAD R170, R178, 0x1bc, RZ ;  /* 0x000001bcb2aa7824 */ /* 0x000fc600078e02ff */
[----:B------:R-:W-:Y:S01]  /*13710*/  STL [R1+0x185c], R18 ;  /* 0x00185c1201007387 */ /* 0x000fe20000100800 */
[----:B--2---:R-:W-:-:S03]  /*13720*/  IMAD R168, R178, 0x1ac, RZ ;  /* 0x000001acb2a87824 */ /* 0x004fc600078e02ff */
[----:B------:R-:W-:Y:S01]  /*13730*/  STL [R1+0x1858], R19 ;  /* 0x0018581301007387 */ /* 0x000fe20000100800 */
[----:B------:R-:W-:-:S03]  /*13740*/  IMAD R169, R178, 0x6b, RZ ;  /* 0x0000006bb2a97824 */ /* 0x000fc600078e02ff */
[----:B------:R-:W-:Y:S04]  /*13750*/  STL [R1+0x1864], R26 ;  /* 0x0018641a01007387 */ /* 0x000fe80000100800 */
[----:B------:R-:W-:Y:S04]  /*13760*/  STL [R1+0x1860], R27 ;  /* 0x0018601b01007387 */ /* 0x000fe80000100800 */
[----:B------:R1:W-:Y:S01]  /*13770*/  LDGSTS.E [R0+-0x53200], [R166.64], !P3 ;  /* 0xace00000a6007fae */ /* 0x0003e2000d921848 */
[----:B------:R-:W-:-:S03]  /*13780*/  IADD3 R168, P3, R168, R2, RZ ;  /* 0x00000002a8a87210 */ /* 0x000fc60007f7e0ff */
[----:B------:R-:W-:Y:S01]  /*13790*/  STL [R1+0x186c], R48 ;  /* 0x00186c3001007387 */ /* 0x000fe20000100800 */
[----:B------:R-:W-:-:S03]  /*137a0*/  IMAD R171, R178, 0x6f, RZ ;  /* 0x0000006fb2ab7824 */ /* 0x000fc600078e02ff */
[----:B------:R-:W-:Y:S01]  /*137b0*/  STL [R1+0x1868], R49 ;  /* 0x0018683101007387 */ /* 0x000fe20000100800 */
[----:B------:R-:W-:-:S03]  /*137c0*/  IADD3 R170, P6, R170, R2, RZ ;  /* 0x00000002aaaa7210 */ /* 0x000fc60007fde0ff */
[----:B------:R-:W-:Y:S01]  /*137d0*/  STL [R1+0x1874], R58 ;  /* 0x0018743a01007387 */ /* 0x000fe20000100800 */
[----:B-1----:R-:W-:Y:S02]  /*137e0*/  IADD3 R0, R5, -0x81, RZ ;  /* 0xffffff7f05007810 */ /* 0x002fe40007ffe0ff */
[----:B------:R-:W-:Y:S01]  /*137f0*/  LEA.HI.X.SX32 R169, R169, R3, 0x2, P3 ;  /* 0x00000003a9a97211 */ /* 0x000fe200018f16ff */
[----:B------:R-:W-:Y:S01]  /*13800*/  STL [R1+0x1870], R59 ;  /* 0x0018703b01007387 */ /* 0x000fe20000100800 */
[----:B------:R-:W-:-:S03]  /*13810*/  IADD3 R172, R4, 0x100000, RZ ;  /* 0x0010000004ac7810 */ /* 0x000fc60007ffe0ff */
[----:B------:R-:W-:Y:S01]  /*13820*/  STL [R1+0x187c], R68 ;  /* 0x00187c4401007387 */ /* 0x000fe20000100800 */
[----:B------:R-:W-:-:S03]  /*13830*/  ISETP.GE.U32.AND P3, PT, R0, 0x7fffff00, PT ;  /* 0x7fffff000000780c */ /* 0x000fc60003f66070 */
[----:B------:R-:W-:Y:S01]  /*13840*/  STL [R1+0x1878], R69 ;  /* 0x0018784501007387 */ /* 0x000fe20000100800 */
[----:B------:R-:W-:-:S03]  /*13850*/  LEA.HI.X.SX32 R171, R171, R3, 0x2, P6 ;  /* 0x00000003abab7211 */ /* 0x000fc600030f16ff */
[----:B------:R-:W-:Y:S01]  /*13860*/  STL [R1+0x1884], R78 ;  /* 0x0018844e01007387 */ /* 0x000fe20000100800 */
[----:B------:R-:W-:-:S03]  /*13870*/  IADD3 R0, R4, 0x100000, RZ ;  /* 0x0010000004007810 */ /* 0x000fc60007ffe0ff */
[----:B------:R-:W-:Y:S04]  /*13880*/  STL [R1+0x1880], R79 ;  /* 0x0018804f01007387 */ /* 0x000fe80000100800 */
[----:B------:R-:W-:Y:S01]  /*13890*/  STL [R1+0x188c], R148 ;  /* 0x00188c9401007387 */ /* 0x000fe20000100800 */
[----:B------:R-:W-:-:S03]  /*138a0*/  IMAD R174, R178, 0x1dc, RZ ;  /* 0x000001dcb2ae7824 */ /* 0x000fc600078e02ff */
[----:B------:R-:W-:Y:S04]  /*138b0*/  STL [R1+0x1888], R149 ;  /* 0x0018889501007387 */ /* 0x000fe80000100800 */
[----:B------:R1:W-:Y:S04]  /*138c0*/  LDGSTS.E [R172+-0x52a00], [R168.64], !P1 ;  /* 0xad600000a8ac7fae */ /* 0x0003e8000c921848 */
[----:B------:R-:W-:Y:S01]  /*138d0*/  STL [R1+0x1894], R152 ;  /* 0x0018949801007387 */ /* 0x000fe20000100800 */
[----:B------:R-:W-:-:S03]  /*138e0*/  IADD3 R173, R5, -0x85, RZ ;  /* 0xffffff7b05ad7810 */ /* 0x000fc60007ffe0ff */
[----:B------:R-:W-:Y:S01]  /*138f0*/  STL [R1+0x1890], R153 ;  /* 0x0018909901007387 */ /* 0x000fe20000100800 */
[----:B-1----:R-:W-:-:S03]  /*13900*/  IMAD R172, R178, 0x1cc, RZ ;  /* 0x000001ccb2ac7824 */ /* 0x002fc600078e02ff */
[----:B------:R-:W-:Y:S01]  /*13910*/  STL [R1+0x189c], R154 ;  /* 0x00189c9a01007387 */ /* 0x000fe20000100800 */
[----:B------:R-:W-:-:S03]  /*13920*/  IMAD R176, R178, 0x1ec, RZ ;  /* 0x000001ecb2b07824 */ /* 0x000fc600078e02ff */
[----:B------:R-:W-:Y:S01]  /*13930*/  STL [R1+0x1898], R155 ;  /* 0x0018989b01007387 */ /* 0x000fe20000100800 */
[----:B------:R-:W-:-:S03]  /*13940*/  IMAD R175, R178, 0x77, RZ ;  /* 0x00000077b2af7824 */ /* 0x000fc600078e02ff */
[----:B------:R1:W-:Y:S01]  /*13950*/  LDGSTS.E [R0+-0x52200], [R170.64], !P5 ;  /* 0xade00000aa007fae */ /* 0x0003e2000e921848 */
[-C--:B------:R-:W-:Y:S01]  /*13960*/  IADD3 R172, P5, R172, R2.reuse, RZ ;  /* 0x00000002acac7210 */ /* 0x080fe20007fbe0ff */
[C---:B------:R-:W-:Y:S02]  /*13970*/  IMAD R177, R178.reuse, 0x7b, RZ ;  /* 0x0000007bb2b17824 */ /* 0x040fe400078e02ff */
[----:B------:R-:W-:Y:S01]  /*13980*/  STL [R1+0x18a4], R156 ;  /* 0x0018a49c01007387 */ /* 0x000fe20000100800 */
[----:B------:R-:W-:Y:S01]  /*13990*/  IMAD R250, R178, 0x7f, RZ ;  /* 0x0000007fb2fa7824 */ /* 0x000fe200078e02ff */
[----:B------:R-:W-:Y:S02]  /*139a0*/  IADD3 R174, P6, R174, R2, RZ ;  /* 0x00000002aeae7210 */ /* 0x000fe40007fde0ff */
[----:B------:R-:W-:Y:S01]  /*139b0*/  STL [R1+0x18a0], R157 ;  /* 0x0018a09d01007387 */ /* 0x000fe20000100800 */
[----:B-1----:R-:W-:-:S03]  /*139c0*/  IMAD R0, R178, 0x73, RZ ;  /* 0x00000073b2007824 */ /* 0x002fc600078e02ff */
[----:B------:R-:W-:Y:S01]  /*139d0*/  STL [R1+0x18ac], R158 ;  /* 0x0018ac9e01007387 */ /* 0x000fe20000100800 */
[----:B------:R-:W-:Y:S01]  /*139e0*/  IMAD R178, R178, 0x1fc, RZ ;  /* 0x000001fcb2b27824 */ /* 0x000fe200078e02ff */
[----:B------:R-:W-:Y:S02]  /*139f0*/  ISETP.GE.U32.AND P1, PT, R173, 0x7ffffefc, PT ;  /* 0x7ffffefcad00780c */ /* 0x000fe40003f26070 */
[----:B------:R-:W-:Y:S01]  /*13a00*/  STL [R1+0x18a8], R159 ;  /* 0x0018a89f01007387 */ /* 0x000fe20000100800 */
[----:B------:R-:W-:-:S03]  /*13a10*/  LEA.HI.X.SX32 R173, R0, R3, 0x2, P5 ;  /* 0x0000000300ad7211 */ /* 0x000fc600028f16ff */
[----:B------:R-:W-:Y:S01]  /*13a20*/  STL [R1+0x18b4], R160 ;  /* 0x0018b4a001007387 */ /* 0x000fe20000100800 */
[----:B------:R-:W-:-:S03]  /*13a30*/  IADD3 R176, P5, R176, R2, RZ ;  /* 0x00000002b0b07210 */ /* 0x000fc60007fbe0ff */
[----:B------:R-:W-:Y:S01]  /*13a40*/  STL [R1+0x18b0], R161 ;  /* 0x0018b0a101007387 */ /* 0x000fe20000100800 */
[----:B------:R-:W-:Y:S02]  /*13a50*/  IADD3 R179, R5, -0x89, RZ ;  /* 0xffffff7705b37810 */ /* 0x000fe40007ffe0ff */
[----:B------:R-:W-:Y:S01]  /*13a60*/  LEA.HI.X.SX32 R175, R175, R3, 0x2, P6 ;  /* 0x00000003afaf7211 */ /* 0x000fe200030f16ff */
[----:B------:R-:W-:Y:S01]  /*13a70*/  STL [R1+0x18bc], R162 ;  /* 0x0018bca201007387 */ /* 0x000fe20000100800 */
[----:B------:R-:W-:-:S03]  /*13a80*/  IADD3 R178, P6, R178, R2, RZ ;  /* 0x00000002b2b27210 */ /* 0x000fc60007fde0ff */
[----:B------:R-:W-:Y:S01]  /*13a90*/  STL [R1+0x18b8], R163 ;  /* 0x0018b8a301007387 */ /* 0x000fe20000100800 */
[----:B------:R-:W-:-:S03]  /*13aa0*/  LEA.HI.X.SX32 R177, R177, R3, 0x2, P5 ;  /* 0x00000003b1b17211 */ /* 0x000fc600028f16ff */
[----:B------:R-:W-:Y:S01]  /*13ab0*/  STL [R1+0x18c4], R164 ;  /* 0x0018c4a401007387 */ /* 0x000fe20000100800 */
[----:B------:R-:W-:-:S03]  /*13ac0*/  ISETP.GE.U32.AND P5, PT, R179, 0x7ffffef8, PT ;  /* 0x7ffffef8b300780c */ /* 0x000fc60003fa6070 */
[----:B------:R-:W-:Y:S01]  /*13ad0*/  STL [R1+0x18c0], R165 ;  /* 0x0018c0a501007387 */ /* 0x000fe20000100800 */
[----:B------:R-:W-:-:S03]  /*13ae0*/  LEA.HI.X.SX32 R179, R250, R3, 0x2, P6 ;  /* 0x00000003fab37211 */ /* 0x000fc600030f16ff */
[----:B------:R-:W-:Y:S04]  /*13af0*/  STL [R1+0x18cc], R166 ;  /* 0x0018cca601007387 */ /* 0x000fe80000100800 */
[----:B------:R-:W-:Y:S04]  /*13b00*/  STL [R1+0x18c8], R167 ;  /* 0x0018c8a701007387 */ /* 0x000fe80000100800 */
[----:B------:R-:W-:Y:S04]  /*13b10*/  STL [R1+0x18d4], R168 ;  /* 0x0018d4a801007387 */ /* 0x000fe80000100800 */
[----:B------:R-:W-:Y:S04]  /*13b20*/  STL [R1+0x18d0], R169 ;  /* 0x0018d0a901007387 */ /* 0x000fe80000100800 */
[----:B------:R-:W-:Y:S04]  /*13b30*/  STL [R1+0x18dc], R170 ;  /* 0x0018dcaa01007387 */ /* 0x000fe80000100800 */
[----:B------:R-:W-:Y:S04]  /*13b40*/  STL [R1+0x18d8], R171 ;  /* 0x0018d8ab01007387 */ /* 0x000fe80000100800 */
[----:B------:R-:W-:Y:S04]  /*13b50*/  STL [R1+0x18ec], R178 ;  /* 0x0018ecb201007387 */ /* 0x000fe80000100800 */
[----:B------:R-:W-:Y:S04]  /*13b60*/  STL [R1+0x18e8], R179 ;  /* 0x0018e8b301007387 */ /* 0x000fe80000100800 */
[----:B------:R1:W-:Y:S04]  /*13b70*/  STL [R1+0x18e4], R2 ;  /* 0x0018e40201007387 */ /* 0x0003e80000100800 */
[----:B------:R2:W-:Y:S04]  /*13b80*/  STL [R1+0x18e0], R3 ;  /* 0x0018e00301007387 */ /* 0x0005e80000100800 */
[----:B------:R-:W-:Y:S04]  /*13b90*/  STL [R1+0x18f4], R172 ;  /* 0x0018f4ac01007387 */ /* 0x000fe80000100800 */
[----:B------:R-:W-:Y:S04]  /*13ba0*/  STL [R1+0x18f0], R173 ;  /* 0x0018f0ad01007387 */ /* 0x000fe80000100800 */
[----:B------:R-:W3:Y:S04]  /*13bb0*/  LDL.LU R33, [R1+0x1f8] ;  /* 0x0001f80001217983 */ /* 0x000ee80000300800 */
[----:B------:R-:W4:Y:S04]  /*13bc0*/  LDL.LU R38, [R1+0x218] ;  /* 0x0002180001267983 */ /* 0x000f280000300800 */
[----:B------:R-:W2:Y:S04]  /*13bd0*/  LDL.LU R21, [R1+0x228] ;  /* 0x0002280001157983 */ /* 0x000ea80000300800 */
[----:B------:R-:W3:Y:S04]  /*13be0*/  LDL.LU R37, [R1+0x238] ;  /* 0x0002380001257983 */ /* 0x000ee80000300800 */
[----:B------:R-:W3:Y:S04]  /*13bf0*/  LDL.LU R36, [R1+0x23c] ;  /* 0x00023c0001247983 */ /* 0x000ee80000300800 */
[----:B------:R-:W3:Y:S04]  /*13c00*/  LDL.LU R20, [R1+0x240] ;  /* 0x0002400001147983 */ /* 0x000ee80000300800 */
[----:B------:R-:W4:Y:S04]  /*13c10*/  LDL.LU R13, [R1+0x244] ;  /* 0x00024400010d7983 */ /* 0x000f280000300800 */
[----:B------:R-:W4:Y:S04]  /*13c20*/  LDL.LU R31, [R1+0x248] ;  /* 0x00024800011f7983 */ /* 0x000f280000300800 */
[----:B------:R-:W-:Y:S04]  /*13c30*/  STL [R1+0x18fc], R174 ;  /* 0x0018fcae01007387 */ /* 0x000fe80000100800 */
[----:B------:R-:W-:Y:S04]  /*13c40*/  STL [R1+0x18f8], R175 ;  /* 0x0018f8af01007387 */ /* 0x000fe80000100800 */
[----:B------:R-:W4:Y:S04]  /*13c50*/  LDL.LU R30, [R1+0x24c] ;  /* 0x00024c00011e7983 */ /* 0x000f280000300800 */
[----:B------:R-:W4:Y:S04]  /*13c60*/  LDL.LU R29, [R1+0x250] ;  /* 0x00025000011d7983 */ /* 0x000f280000300800 */
[----:B------:R-:W4:Y:S04]  /*13c70*/  LDL.LU R28, [R1+0x258] ;  /* 0x00025800011c7983 */ /* 0x000f280000300800 */
[----:B------:R-:W4:Y:S01]  /*13c80*/  LDL.LU R12, [R1+0x268] ;  /* 0x00026800010c7983 */ /* 0x000f220000300800 */
[----:B------:R-:W-:-:S02]  /*13c90*/  IADD3 R0, R4, 0x100000, RZ ;  /* 0x0010000004007810 */ /* 0x000fc40007ffe0ff */
[----:B------:R-:W-:Y:S01]  /*13ca0*/  IADD3 R250, R4, 0x100000, RZ ;  /* 0x0010000004fa7810 */ /* 0x000fe20007ffe0ff */
[----:B------:R-:W4:Y:S04]  /*13cb0*/  LDL.LU R35, [R1+0x278] ;  /* 0x0002780001237983 */ /* 0x000f280000300800 */
[----:B------:R-:W1:Y:S04]  /*13cc0*/  S2R R4, SR_TID.X ;  /* 0x0000000000047919 */ /* 0x000e680000002100 */
[----:B------:R1:W-:Y:S04]  /*13cd0*/  LDGSTS.E [R0+-0x51a00], [R172.64], !P2 ;  /* 0xae600000ac007fae */ /* 0x0003e8000d121848 */
[----:B------:R-:W4:Y:S04]  /*13ce0*/  LDL.LU R34, [R1+0x290] ;  /* 0x0002900001227983 */ /* 0x000f280000300800 */
[----:B------:R1:W-:Y:S04]  /*13cf0*/  LDGSTS.E [R250+-0x51200], [R174.64], !P4 ;  /* 0xaee00000aefa7fae */ /* 0x0003e8000e121848 */
[----:B------:R-:W-:Y:S01]  /*13d00*/  STL [R1+0x1904], R176 ;  /* 0x001904b001007387 */ /* 0x000fe20000100800 */
[----:B-1----:R-:W-:-:S03]  /*13d10*/  LOP3.LUT R4, R4, 0x7f, RZ, 0xc0, !PT ;  /* 0x0000007f04047812 */ /* 0x002fc600078ec0ff */
[----:B------:R-:W-:Y:S02]  /*13d20*/  STL [R1+0x1900], R177 ;  /* 0x001900b101007387 */ /* 0x000fe40000100800 */
[----:B------:R-:W-:Y:S01]  /*13d30*/  IMAD R250, R4, c[0x0][0x18c], RZ ;  /* 0x0000630004fa7a24 */ /* 0x000fe200078e02ff */
[----:B------:R-:W-:Y:S01]  /*13d40*/  IADD3 R2, R5, -0x80, RZ ;  /* 0xffffff8005027810 */ /* 0x000fe20007ffe0ff */
[----:B------:R-:W4:Y:S04]  /*13d50*/  LDL.LU R4, [R1+0x2a4] ;  /* 0x0002a40001047983 */ /* 0x000f280000300800 */
[----:B------:R-:W4:Y:S04]  /*13d60*/  LDL.LU R32, [R1+0x2b8] ;  /* 0x0002b80001207983 */ /* 0x000f280000300800 */
[----:B------:R-:W-:Y:S01]  /*13d70*/  STL [R1+0x1908], R5 ;  /* 0x0019080501007387 */ /* 0x000fe20000100800 */
[----:B--2---:R-:W-:-:S03]  /*13d80*/  IMAD R87, R21, c[0x0][0x190], RZ ;  /* 0x0000640015577a24 */ /* 0x004fc600078e02ff */
[----:B------:R1:W-:Y:S04]  /*13d90*/  LDGSTS.E [R0+-0x50a00], [R176.64], !P0 ;  /* 0xaf600000b0007fae */ /* 0x0003e8000c121848 */
[----:B------:R-:W2:Y:S01]  /*13da0*/  LDL.LU R21, [R1+0x2d0] ;  /* 0x0002d00001157983 */ /* 0x000ea20000300800 */
[----:B---3--:R-:W-:-:S03]  /*13db0*/  IMAD R91, R20, c[0x0][0x190], RZ ;  /* 0x00006400145b7a24 */ /* 0x008fc600078e02ff */
[----:B------:R-:W3:Y:S01]  /*13dc0*/  LDL.LU R20, [R1+0x2e4] ;  /* 0x0002e40001147983 */ /* 0x000ee20000300800 */
[----:B----4-:R-:W-:-:S03]  /*13dd0*/  IMAD R14, R13, c[0x0][0x190], RZ ;  /* 0x000064000d0e7a24 */ /* 0x010fc600078e02ff */
[----:B------:R-:W4:Y:S01]  /*13de0*/  LDL.LU R13, [R1+0x2f8] ;  /* 0x0002f800010d7983 */ /* 0x000f220000300800 */
[----:B------:R-:W-:-:S03]  /*13df0*/  IMAD R23, R31, c[0x0][0x190], RZ ;  /* 0x000064001f177a24 */ /* 0x000fc600078e02ff */
        /* <DEDUP_REMOVED lines=10> */
[----:B------:R-:W4:Y:S04]  /*13ea0*/  LDL.LU R51, [R1+0x374] ;  /* 0x0003740001337983 */ /* 0x000f280000300800 */
[----:B------:R-:W4:Y:S04]  /*13eb0*/  LDL.LU R38, [R1+0x388] ;  /* 0x0003880001267983 */ /* 0x000f280000300800 */
[----:B------:R-:W4:Y:S04]  /*13ec0*/  LDL.LU R71, [R1+0x3a8] ;  /* 0x0003a80001477983 */ /* 0x000f280000300800 */
[----:B------:R-:W4:Y:S04]  /*13ed0*/  LDL.LU R67, [R1+0x3bc] ;  /* 0x0003bc0001437983 */ /* 0x000f280000300800 */
[----:B------:R-:W4:Y:S01]  /*13ee0*/  LDL.LU R61, [R1+0x3d0] ;  /* 0x0003d000013d7983 */ /* 0x000f220000300800 */
[----:B------:R-:W-:-:S03]  /*13ef0*/  IMAD R90, R37, c[0x0][0x190], RZ ;  /* 0x00006400255a7a24 */ /* 0x000fc600078e02ff */
[----:B------:R-:W4:Y:S01]  /*13f00*/  LDL.LU R56, [R1+0x3e8] ;  /* 0x0003e80001387983 */ /* 0x000f220000300800 */
[----:B------:R-:W-:Y:S02]  /*13f10*/  IMAD R15, R36, c[0x0][0x190], RZ ;  /* 0x00006400240f7a24 */ /* 0x000fe400078e02ff */
[----:B------:R-:W-:Y:S02]  /*13f20*/  IMAD R50, R34, c[0x0][0x190], RZ ;  /* 0x0000640022327a24 */ /* 0x000fe400078e02ff */
[----:B------:R-:W-:Y:S02]  /*13f30*/  IMAD R57, R4, c[0x0][0x190], RZ ;  /* 0x0000640004397a24 */ /* 0x000fe400078e02ff */
[----:B------:R-:W4:Y:S04]  /*13f40*/  LDL.LU R4, [R1+0x3f8] ;  /* 0x0003f80001047983 */ /* 0x000f280000300800 */
[----:B------:R-:W4:Y:S04]  /*13f50*/  LDL.LU R41, [R1+0x410] ;  /* 0x0004100001297983 */ /* 0x000f280000300800 */
[----:B------:R-:W4:Y:S04]  /*13f60*/  LDL.LU R40, [R1+0x41c] ;  /* 0x00041c0001287983 */ /* 0x000f280000300800 */
[----:B------:R-:W4:Y:S01]  /*13f70*/  LDL.LU R37, [R1+0x418] ;  /* 0x0004180001257983 */ /* 0x000f220000300800 */
[----:B------:R-:W-:-:S03]  /*13f80*/  IMAD R66, R32, c[0x0][0x190], RZ ;  /* 0x0000640020427a24 */ /* 0x000fc600078e02ff */
[----:B------:R-:W4:Y:S04]  /*13f90*/  LDL.LU R36, [R1+0x414] ;  /* 0x0004140001247983 */ /* 0x000f280000300800 */
[----:B------:R-:W4:Y:S01]  /*13fa0*/  LDL.LU R34, [R1+0x40c] ;  /* 0x00040c0001227983 */ /* 0x000f220000300800 */
[----:B------:R-:W-:Y:S01]  /*13fb0*/  IMAD R39, R35, c[0x0][0x190], RZ ;  /* 0x0000640023277a24 */ /* 0x000fe200078e02ff */
[----:B------:R-:W-:Y:S01]  /*13fc0*/  ISETP.GE.U32.AND P4, PT, R2, 0x7fffff01, PT ;  /* 0x7fffff010200780c */ /* 0x000fe20003f86070 */
[----:B--2---:R-:W-:Y:S02]  /*13fd0*/  IMAD R81, R21, c[0x0][0x190], RZ ;  /* 0x0000640015517a24 */ /* 0x004fe400078e02ff */
[----:B------:R-:W2:Y:S01]  /*13fe0*/  LDL.LU R21, [R1+0x408] ;  /* 0x0004080001157983 */ /* 0x000ea20000300800 */
[----:B---3--:R-:W-:-:S03]  /*13ff0*/  IMAD R80, R20, c[0x0][0x190], RZ ;  /* 0x0000640014507a24 */ /* 0x008fc600078e02ff */
[----:B------:R-:W3:Y:S04]  /*14000*/  LDL.LU R20, [R1+0x404] ;  /* 0x0004040001147983 */ /* 0x000ee80000300800 */
[----:B------:R-:W2:Y:S01]  /*14010*/  LDL.LU R32, [R1+0x400] ;  /* 0x0004000001207983 */ /* 0x000ea20000300800 */
[----:B----4-:R-:W-:-:S03]  /*14020*/  IMAD R252, R31, c[0x0][0x190], RZ ;  /* 0x000064001ffc7a24 */ /* 0x010fc600078e02ff */
[----:B------:R-:W4:Y:S01]  /*14030*/  LDL.LU R31, [R1+0x3fc] ;  /* 0x0003fc00011f7983 */ /* 0x000f220000300800 */
[----:B------:R-:W-:-:S03]  /*14040*/  IMAD R46, R30, c[0x0][0x190], RZ ;  /* 0x000064001e2e7a24 */ /* 0x000fc600078e02ff */
[----:B------:R-:W3:Y:S01]  /*14050*/  LDL.LU R30, [R1+0x3f4] ;  /* 0x0003f400011e7983 */ /* 0x000ee20000300800 */
[----:B------:R-:W-:-:S03]  /*14060*/  IMAD R70, R29, c[0x0][0x190], RZ ;  /* 0x000064001d467a24 */ /* 0x000fc600078e02ff */
[----:B------:R-:W3:Y:S01]  /*14070*/  LDL.LU R29, [R1+0x3f0] ;  /* 0x0003f000011d7983 */ /* 0x000ee20000300800 */
[----:B------:R-:W-:-:S03]  /*14080*/  IMAD R35, R28, c[0x0][0x190], RZ ;  /* 0x000064001c237a24 */ /* 0x000fc600078e02ff */
[----:B------:R-:W3:Y:S01]  /*14090*/  LDL.LU R28, [R1+0x3ec] ;  /* 0x0003ec00011c7983 */ /* 0x000ee20000300800 */
[----:B------:R-:W-:-:S03]  /*140a0*/  IMAD R2, R12, c[0x0][0x190], RZ ;  /* 0x000064000c027a24 */ /* 0x000fc600078e02ff */
[----:B------:R-:W3:Y:S01]  /*140b0*/  LDL.LU R12, [R1+0x3e4] ;  /* 0x0003e400010c7983 */ /* 0x000ee20000300800 */
[----:B------:R-:W-:-:S03]  /*140c0*/  IMAD R60, R51, c[0x0][0x190], RZ ;  /* 0x00006400333c7a24 */ /* 0x000fc600078e02ff */
[----:B------:R1:W-:Y:S04]  /*140d0*/  STL [R1+0x360], R2 ;  /* 0x0003600201007387 */ /* 0x0003e80000100800 */
[----:B------:R-:W3:Y:S01]  /*140e0*/  LDL.LU R51, [R1+0x3e0] ;  /* 0x0003e00001337983 */ /* 0x000ee20000300800 */
[----:B------:R-:W-:-:S03]  /*140f0*/  IMAD R3, R71, c[0x0][0x190], RZ ;  /* 0x0000640047037a24 */ /* 0x000fc600078e02ff */
[----:B------:R-:W3:Y:S01]  /*14100*/  LDL.LU R95, [R1+0x3dc] ;  /* 0x0003dc00015f7983 */ /* 0x000ee20000300800 */
[----:B-1----:R-:W-:-:S03]  /*14110*/  IMAD R2, R67, c[0x0][0x190], RZ ;  /* 0x0000640043027a24 */ /* 0x002fc600078e02ff */
[----:B------:R-:W-:Y:S04]  /*14120*/  STL [R1+0x3a8], R3 ;  /* 0x0003a80301007387 */ /* 0x000fe80000100800 */
[----:B------:R1:W-:Y:S04]  /*14130*/  STL [R1+0x3bc], R2 ;  /* 0x0003bc0201007387 */ /* 0x0003e80000100800 */
[----:B------:R-:W3:Y:S04]  /*14140*/  LDL.LU R94, [R1+0x3d8] ;  /* 0x0003d800015e7983 */ /* 0x000ee80000300800 */
[----:B------:R-:W3:Y:S04]  /*14150*/  LDL.LU R52, [R1+0x3d4] ;  /* 0x0003d40001347983 */ /* 0x000ee80000300800 */
[----:B------:R-:W3:Y:S04]  /*14160*/  LDL.LU R43, [R1+0x3cc] ;  /* 0x0003cc00012b7983 */ /* 0x000ee80000300800 */
[----:B------:R-:W3:Y:S04]  /*14170*/  LDL.LU R42, [R1+0x3c8] ;  /* 0x0003c800012a7983 */ /* 0x000ee80000300800 */
[----:B------:R-:W3:Y:S01]  /*14180*/  LDL.LU R97, [R1+0x3c4] ;  /* 0x0003c40001617983 */ /* 0x000ee20000300800 */
[----:B------:R-:W-:-:S02]  /*14190*/  IMAD R76, R61, c[0x0][0x190], RZ ;  /* 0x000064003d4c7a24 */ /* 0x000fc400078e02ff */
[----:B------:R-:W-:Y:S02]  /*141a0*/  IMAD R77, R56, c[0x0][0x190], RZ ;  /* 0x00006400384d7a24 */ /* 0x000fe400078e02ff */
[----:B------:R-:W-:Y:S02]  /*141b0*/  IMAD R56, R40, c[0x0][0x190], RZ ;  /* 0x0000640028387a24 */ /* 0x000fe400078e02ff */
[----:B------:R-:W-:Y:S02]  /*141c0*/  IMAD R61, R37, c[0x0][0x190], RZ ;  /* 0x00006400253d7a24 */ /* 0x000fe400078e02ff */
[----:B------:R-:W-:Y:S02]  /*141d0*/  IMAD R71, R36, c[0x0][0x190], RZ ;  /* 0x0000640024477a24 */ /* 0x000fe400078e02ff */
[----:B------:R-:W-:Y:S02]  /*141e0*/  IMAD R67, R34, c[0x0][0x190], RZ ;  /* 0x0000640022437a24 */ /* 0x000fe400078e02ff */
[----:B--2---:R-:W-:-:S02]  /*141f0*/  IMAD R36, R32, c[0x0][0x190], RZ ;  /* 0x0000640020247a24 */ /* 0x004fc400078e02ff */
[----:B----4-:R-:W-:Y:S02]  /*14200*/  IMAD R37, R31, c[0x0][0x190], RZ ;  /* 0x000064001f257a24 */ /* 0x010fe400078e02ff */
[----:B------:R-:W2:Y:S01]  /*14210*/  LDL.LU R31, [R1+0x3c0] ;  /* 0x0003c000011f7983 */ /* 0x000ea20000300800 */
[----:B---3--:R-:W-:-:S03]  /*14220*/  IMAD R34, R30, c[0x0][0x190], RZ ;  /* 0x000064001e227a24 */ /* 0x008fc600078e02ff */
[----:B------:R-:W3:Y:S01]  /*14230*/  LDL.LU R30, [R1+0x3b8] ;  /* 0x0003b800011e7983 */ /* 0x000ee20000300800 */
[----:B------:R-:W-:-:S03]  /*14240*/  IMAD R32, R29, c[0x0][0x190], RZ ;  /* 0x000064001d207a24 */ /* 0x000fc600078e02ff */
[----:B------:R-:W4:Y:S01]  /*14250*/  LDL.LU R29, [R1+0x3b4] ;  /* 0x0003b400011d7983 */ /* 0x000f220000300800 */
[----:B------:R-:W-:-:S03]  /*14260*/  IMAD R40, R28, c[0x0][0x190], RZ ;  /* 0x000064001c287a24 */ /* 0x000fc600078e02ff */
[----:B------:R-:W2:Y:S01]  /*14270*/  LDL.LU R28, [R1+0x3b0] ;  /* 0x0003b000011c7983 */ /* 0x000ea20000300800 */
[----:B-1----:R-:W-:-:S03]  /*14280*/  IMAD R2, R12, c[0x0][0x190], RZ ;  /* 0x000064000c027a24 */ /* 0x002fc600078e02ff */
[----:B------:R-:W2:Y:S04]  /*14290*/  LDL.LU R12, [R1+0x3ac] ;  /* 0x0003ac00010c7983 */ /* 0x000ea80000300800 */
[----:B------:R1:W-:Y:S04]  /*142a0*/  STL [R1+0x3e4], R2 ;  /* 0x0003e40201007387 */ /* 0x0003e80000100800 */
[----:B------:R-:W2:Y:S04]  /*142b0*/  LDL.LU R101, [R1+0x3a4] ;  /* 0x0003a40001657983 */ /* 0x000ea80000300800 */
[----:B------:R-:W3:Y:S04]  /*142c0*/  LDL.LU R100, [R1+0x3a0] ;  /* 0x0003a00001647983 */ /* 0x000ee80000300800 */
[----:B------:R-:W3:Y:S01]  /*142d0*/  LDL.LU R96, [R1+0x39c] ;  /* 0x00039c0001607983 */ /* 0x000ee20000300800 */
[----:B-1----:R-:W-:-:S03]  /*142e0*/  IMAD R2, R95, c[0x0][0x190], RZ ;  /* 0x000064005f027a24 */ /* 0x002fc600078e02ff */
[----:B------:R-:W4:Y:S04]  /*142f0*/  LDL.LU R99, [R1+0x398] ;  /* 0x0003980001637983 */ /* 0x000f280000300800 */
[----:B------:R-:W4:Y:S04]  /*14300*/  LDL.LU R98, [R1+0x38c] ;  /* 0x00038c0001627983 */ /* 0x000f280000300800 */
[----:B------:R1:W-:Y:S04]  /*14310*/  STL [R1+0x3dc], R2 ;  /* 0x0003dc0201007387 */ /* 0x0003e80000100800 */
[----:B------:R-:W4:Y:S04]  /*14320*/  LDL.LU R95, [R1+0x384] ;  /* 0x00038400015f7983 */ /* 0x000f280000300800 */
[----:B------:R-:W4:Y:S01]  /*14330*/  LDL.LU R89, [R1+0x380] ;  /* 0x0003800001597983 */ /* 0x000f220000300800 */
[----:B-1----:R-:W-:-:S03]  /*14340*/  IMAD R2, R94, c[0x0][0x190], RZ ;  /* 0x000064005e027a24 */ /* 0x002fc600078e02ff */
[----:B------:R-:W4:Y:S04]  /*14350*/  LDL.LU R88, [R1+0x37c] ;  /* 0x00037c0001587983 */ /* 0x000f280000300800 */
[----:B------:R1:W-:Y:S04]  /*14360*/  STL [R1+0x3d8], R2 ;  /* 0x0003d80201007387 */ /* 0x0003e80000100800 */
[----:B------:R-:W4:Y:S04]  /*14370*/  LDL.LU R94, [R1+0x378] ;  /* 0x00037800015e7983 */ /* 0x000f280000300800 */
[----:B------:R-:W4:Y:S01]  /*14380*/  LDL.LU R83, [R1+0x370] ;  /* 0x0003700001537983 */ /* 0x000f220000300800 */
[----:B-1----:R-:W-:-:S03]  /*14390*/  IMAD R2, R52, c[0x0][0x190], RZ ;  /* 0x0000640034027a24 */ /* 0x002fc600078e02ff */
[----:B------:R-:W4:Y:S01]  /*143a0*/  LDL.LU R82, [R1+0x36c] ;  /* 0x00036c0001527983 */ /* 0x000f220000300800 */
[----:B------:R-:W-:-:S03]  /*143b0*/  IMAD R3, R42, c[0x0][0x190], RZ ;  /* 0x000064002a037a24 */ /* 0x000fc600078e02ff */
[----:B------:R1:W-:Y:S04]  /*143c0*/  STL [R1+0x3d4], R2 ;  /* 0x0003d40201007387 */ /* 0x0003e80000100800 */
[----:B------:R-:W4:Y:S04]  /*143d0*/  LDL.LU R73, [R1+0x368] ;  /* 0x0003680001497983 */ /* 0x000f280000300800 */
[----:B------:R-:W4:Y:S01]  /*143e0*/  LDL.LU R72, [R1+0x364] ;  /* 0x0003640001487983 */ /* 0x000f220000300800 */
[----:B-1----:R-:W-:-:S05]  /*143f0*/  IMAD R2, R43, c[0x0][0x190], RZ ;  /* 0x000064002b027a24 */ /* 0x002fca00078e02ff */
[----:B------:R1:W-:Y:S04]  /*14400*/  STL [R1+0x3cc], R2 ;  /* 0x0003cc0201007387 */ /* 0x0003e80000100800 */
[----:B------:R-:W4:Y:S04]  /*14410*/  LDL.LU R63, [R1+0x35c] ;  /* 0x00035c00013f7983 */ /* 0x000f280000300800 */
[----:B------:R-:W-:Y:S01]  /*14420*/  STL [R1+0x3c8], R3 ;  /* 0x0003c80301007387 */ /* 0x000fe20000100800 */
[----:B-1----:R-:W-:-:S03]  /*14430*/  IMAD R2, R97, c[0x0][0x190], RZ ;  /* 0x0000640061027a24 */ /* 0x002fc600078e02ff */
[----:B------:R-:W4:Y:S04]  /*14440*/  LDL.LU R62, [R1+0x358] ;  /* 0x00035800013e7983 */ /* 0x000f280000300800 */
[----:B------:R3:W-:Y:S04]  /*14450*/  STL [R1+0x3c4], R2 ;  /* 0x0003c40201007387 */ /* 0x0007e80000100800 */
[----:B------:R-:W4:Y:S04]  /*14460*/  LDL.LU R53, [R1+0x354] ;  /* 0x0003540001357983 */ /* 0x000f280000300800 */
[----:B------:R-:W4:Y:S04]  /*14470*/  LDL.LU R52, [R1+0x350] ;  /* 0x0003500001347983 */ /* 0x000f280000300800 */
[----:B------:R-:W4:Y:S04]  /*14480*/  LDL.LU R43, [R1+0x34c] ;  /* 0x00034c00012b7983 */ /* 0x000f280000300800 */
[----:B------:R-:W4:Y:S04]  /*14490*/  LDL.LU R42, [R1+0x344] ;  /* 0x00034400012a7983 */ /* 0x000f280000300800 */
[----:B------:R-:W4:Y:S01]  /*144a0*/  LDL.LU R97, [R1+0x340] ;  /* 0x0003400001617983 */ /* 0x000f220000300800 */
[----:B--2---:R-:W-:-:S05]  /*144b0*/  IMAD R5, R101, c[0x0][0x190], RZ ;  /* 0x0000640065057a24 */ /* 0x004fca00078e02ff */
[----:B------:R4:W-:Y:S01]  /*144c0*/  STL [R1+0x3a4], R5 ;  /* 0x0003a40501007387 */ /* 0x0009e20000100800 */
[----:B---3--:R-:W-:-:S03]  /*144d0*/  IMAD R2, R96, c[0x0][0x190], RZ ;  /* 0x0000640060027a24 */ /* 0x008fc600078e02ff */
[----:B------:R-:W2:Y:S01]  /*144e0*/  LDL.LU R96, [R1+0x33c] ;  /* 0x00033c0001607983 */ /* 0x000ea20000300800 */
[----:B------:R-:W-:Y:S02]  /*144f0*/  IMAD R3, R100, c[0x0][0x190], RZ ;  /* 0x0000640064037a24 */ /* 0x000fe400078e02ff */
[----:B----4-:R-:W-:-:S03]  /*14500*/  IMAD R5, R99, c[0x0][0x190], RZ ;  /* 0x0000640063057a24 */ /* 0x010fc600078e02ff */
[----:B------:R1:W-:Y:S04]  /*14510*/  STL [R1+0x3a0], R3 ;  /* 0x0003a00301007387 */ /* 0x0003e80000100800 */
[----:B------:R3:W-:Y:S01]  /*14520*/  STL [R1+0x39c], R2 ;  /* 0x00039c0201007387 */ /* 0x0007e20000100800 */
[----:B-1----:R-:W-:-:S03]  /*14530*/  IMAD R3, R98, c[0x0][0x190], RZ ;  /* 0x0000640062037a24 */ /* 0x002fc600078e02ff */
[----:B------:R1:W-:Y:S01]  /*14540*/  STL [R1+0x398], R5 ;  /* 0x0003980501007387 */ /* 0x0003e20000100800 */
[----:B---3--:R-:W-:-:S03]  /*14550*/  IMAD R2, R95, c[0x0][0x190], RZ ;  /* 0x000064005f027a24 */ /* 0x008fc600078e02ff */
[----:B------:R-:W3:Y:S04]  /*14560*/  LDL.LU R95, [R1+0x334] ;  /* 0x00033400015f7983 */ /* 0x000ee80000300800 */
[----:B------:R4:W-:Y:S01]  /*14570*/  STL [R1+0x38c], R3 ;  /* 0x00038c0301007387 */ /* 0x0009e20000100800 */
[----:B-1----:R-:W-:-:S03]  /*14580*/  IMAD R5, R89, c[0x0][0x190], RZ ;  /* 0x0000640059057a24 */ /* 0x002fc600078e02ff */
[----:B------:R1:W-:Y:S01]  /*14590*/  STL [R1+0x384], R2 ;  /* 0x0003840201007387 */ /* 0x0003e20000100800 */
[----:B----4-:R-:W-:-:S03]  /*145a0*/  IMAD R3, R88, c[0x0][0x190], RZ ;  /* 0x0000640058037a24 */ /* 0x010fc600078e02ff */
[----:B------:R4:W-:Y:S01]  /*145b0*/  STL [R1+0x380], R5 ;  /* 0x0003800501007387 */ /* 0x0009e20000100800 */
[----:B-1----:R-:W-:-:S03]  /*145c0*/  IMAD R2, R94, c[0x0][0x190], RZ ;  /* 0x000064005e027a24 */ /* 0x002fc600078e02ff */
[----:B------:R-:W3:Y:S04]  /*145d0*/  LDL.LU R94, [R1+0x330] ;  /* 0x00033000015e7983 */ /* 0x000ee80000300800 */
[----:B------:R1:W-:Y:S01]  /*145e0*/  STL [R1+0x37c], R3 ;  /* 0x00037c0301007387 */ /* 0x0003e20000100800 */
[----:B----4-:R-:W-:-:S03]  /*145f0*/  IMAD R5, R83, c[0x0][0x190], RZ ;  /* 0x0000640053057a24 */ /* 0x010fc600078e02ff */
[----:B------:R4:W-:Y:S04]  /*14600*/  STL [R1+0x378], R2 ;  /* 0x0003780201007387 */ /* 0x0009e80000100800 */
[----:B------:R-:W-:Y:S01]  /*14610*/  STL [R1+0x370], R5 ;  /* 0x0003700501007387 */ /* 0x000fe20000100800 */
[----:B-1----:R-:W-:-:S03]  /*14620*/  IMAD R3, R73, c[0x0][0x190], RZ ;  /* 0x0000640049037a24 */ /* 0x002fc600078e02ff */
[----:B------:R-:W3:Y:S01]  /*14630*/  LDL.LU R89, [R1+0x32c] ;  /* 0x00032c0001597983 */ /* 0x000ee20000300800 */
[----:B----4-:R-:W-:-:S05]  /*14640*/  IMAD R2, R82, c[0x0][0x190], RZ ;  /* 0x0000640052027a24 */ /* 0x010fca00078e02ff */
[----:B------:R1:W-:Y:S04]  /*14650*/  STL [R1+0x36c], R2 ;  /* 0x00036c0201007387 */ /* 0x0003e80000100800 */
[----:B------:R4:W-:Y:S04]  /*14660*/  STL [R1+0x368], R3 ;  /* 0x0003680301007387 */ /* 0x0009e80000100800 */
[----:B------:R-:W3:Y:S01]  /*14670*/  LDL.LU R88, [R1+0x328] ;  /* 0x0003280001587983 */ /* 0x000ee20000300800 */
[----:B-1----:R-:W-:Y:S02]  /*14680*/  IMAD R2, R72, c[0x0][0x190], RZ ;  /* 0x0000640048027a24 */ /* 0x002fe400078e02ff */
[----:B----4-:R-:W-:-:S03]  /*14690*/  IMAD R3, R63, c[0x0][0x190], RZ ;  /* 0x000064003f037a24 */ /* 0x010fc600078e02ff */
[----:B------:R1:W-:Y:S04]  /*146a0*/  STL [R1+0x364], R2 ;  /* 0x0003640201007387 */ /* 0x0003e80000100800 */
[----:B------:R-:W4:Y:S01]  /*146b0*/  LDL.LU R83, [R1+0x324] ;  /* 0x0003240001537983 */ /* 0x000f220000300800 */
[----:B-1----:R-:W-:-:S03]  /*146c0*/  IMAD R2, R62, c[0x0][0x190], RZ ;  /* 0x000064003e027a24 */ /* 0x002fc600078e02ff */
[----:B------:R1:W-:Y:S04]  /*146d0*/  STL [R1+0x35c], R3 ;  /* 0x00035c0301007387 */ /* 0x0003e80000100800 */
[----:B------:R-:W4:Y:S04]  /*146e0*/  LDL.LU R82, [R1+0x31c] ;  /* 0x00031c0001527983 */ /* 0x000f280000300800 */
[----:B------:R1:W-:Y:S02]  /*146f0*/  STL [R1+0x358], R2 ;  /* 0x0003580201007387 */ /* 0x0003e40000100800 */
[----:B-1----:R-:W-:-:S02]  /*14700*/  IMAD R3, R53, c[0x0][0x190], RZ ;  /* 0x0000640035037a24 */ /* 0x002fc400078e02ff */
[----:B------:R-:W4:Y:S01]  /*14710*/  LDL.LU R73, [R1+0x318] ;  /* 0x0003180001497983 */ /* 0x000f220000300800 */
[----:B------:R-:W-:-:S03]  /*14720*/  IMAD R2, R52, c[0x0][0x190], RZ ;  /* 0x0000640034027a24 */ /* 0x000fc600078e02ff */
[----:B------:R1:W-:Y:S04]  /*14730*/  STL [R1+0x354], R3 ;  /* 0x0003540301007387 */ /* 0x0003e80000100800 */
[----:B------:R-:W4:Y:S04]  /*14740*/  LDL.LU R72, [R1+0x314] ;  /* 0x0003140001487983 */ /* 0x000f280000300800 */
[----:B------:R1:W-:Y:S02]  /*14750*/  STL [R1+0x350], R2 ;  /* 0x0003500201007387 */ /* 0x0003e40000100800 */
[----:B-1----:R-:W-:-:S02]  /*14760*/  IMAD R3, R43, c[0x0][0x190], RZ ;  /* 0x000064002b037a24 */ /* 0x002fc400078e02ff */
[----:B------:R-:W4:Y:S01]  /*14770*/  LDL.LU R63, [R1+0x30c] ;  /* 0x00030c00013f7983 */ /* 0x000f220000300800 */
[----:B------:R-:W-:Y:S02]  /*14780*/  IMAD R5, R97, c[0x0][0x190], RZ ;  /* 0x0000640061057a24 */ /* 0x000fe400078e02ff */
[----:B------:R-:W-:Y:S01]  /*14790*/  IMAD R2, R42, c[0x0][0x190], RZ ;  /* 0x000064002a027a24 */ /* 0x000fe200078e02ff */
[----:B------:R-:W-:Y:S04]  /*147a0*/  STL [R1+0x34c], R3 ;  /* 0x00034c0301007387 */ /* 0x000fe80000100800 */
[----:B------:R-:W4:Y:S04]  /*147b0*/  LDL.LU R62, [R1+0x308] ;  /* 0x00030800013e7983 */ /* 0x000f280000300800 */
[----:B------:R1:W-:Y:S04]  /*147c0*/  STL [R1+0x344], R2 ;  /* 0x0003440201007387 */ /* 0x0003e80000100800 */
[----:B------:R-:W4:Y:S04]  /*147d0*/  LDL.LU R53, [R1+0x304] ;  /* 0x0003040001357983 */ /* 0x000f280000300800 */
[----:B------:R-:W4:Y:S04]  /*147e0*/  LDL.LU R52, [R1+0x300] ;  /* 0x0003000001347983 */ /* 0x000f280000300800 */
[----:B------:R-:W-:Y:S04]  /*147f0*/  STL [R1+0x191c], R5 ;  /* 0x00191c0501007387 */ /* 0x000fe80000100800 */
[----:B------:R-:W4:Y:S04]  /*14800*/  LDL.LU R43, [R1+0x2fc] ;  /* 0x0002fc00012b7983 */ /* 0x000f280000300800 */
[----:B------:R-:W4:Y:S01]  /*14810*/  LDL.LU R42, [R1+0x2f4] ;  /* 0x0002f400012a7983 */ /* 0x000f220000300800 */
[----:B--2---:R-:W-:-:S05]  /*14820*/  IMAD R176, R96, c[0x0][0x190], RZ ;  /* 0x0000640060b07a24 */ /* 0x004fca00078e02ff */
[----:B------:R-:W-:Y:S04]  /*14830*/  STL [R1+0x1918], R176 ;  /* 0x001918b001007387 */ /* 0x000fe80000100800 */
[----:B------:R-:W2:Y:S04]  /*14840*/  LDL.LU R97, [R1+0x2f0] ;  /* 0x0002f00001617983 */ /* 0x000ea80000300800 */
[----:B------:R-:W2:Y:S01]  /*14850*/  LDL.LU R96, [R1+0x2ec] ;  /* 0x0002ec0001607983 */ /* 0x000ea20000300800 */
[----:B---3--:R-:W-:-:S05]  /*14860*/  IMAD R177, R95, c[0x0][0x190], RZ ;  /* 0x000064005fb17a24 */ /* 0x008fca00078e02ff */
[----:B------:R-:W-:Y:S04]  /*14870*/  STL [R1+0x1914], R177 ;  /* 0x001914b101007387 */ /* 0x000fe80000100800 */
[----:B------:R-:W3:Y:S01]  /*14880*/  LDL.LU R95, [R1+0x2e8] ;  /* 0x0002e800015f7983 */ /* 0x000ee20000300800 */
[----:B------:R-:W-:-:S03]  /*14890*/  IMAD R174, R94, c[0x0][0x190], RZ ;  /* 0x000064005eae7a24 */ /* 0x000fc600078e02ff */
[----:B------:R-:W3:Y:S04]  /*148a0*/  LDL.LU R94, [R1+0x2e0] ;  /* 0x0002e000015e7983 */ /* 0x000ee80000300800 */
[----:B------:R-:W-:Y:S01]  /*148b0*/  STL [R1+0x1910], R174 ;  /* 0x001910ae01007387 */ /* 0x000fe20000100800 */
[----:B------:R-:W-:-:S05]  /*148c0*/  IMAD R175, R89, c[0x0][0x190], RZ ;  /* 0x0000640059af7a24 */ /* 0x000fca00078e02ff */
[----:B------:R-:W-:Y:S01]  /*148d0*/  STL [R1+0x190c], R175 ;  /* 0x00190caf01007387 */ /* 0x000fe20000100800 */
[----:B------:R-:W-:-:S05]  /*148e0*/  IMAD R172, R88, c[0x0][0x190], RZ ;  /* 0x0000640058ac7a24 */ /* 0x000fca00078e02ff */
[----:B------:R1:W-:Y:S01]  /*148f0*/  STL [R1+0x1920], R172 ;  /* 0x001920ac01007387 */ /* 0x0003e20000100800 */
[----:B----4-:R-:W-:-:S05]  /*14900*/  IMAD R173, R83, c[0x0][0x190], RZ ;  /* 0x0000640053ad7a24 */ /* 0x010fca00078e02ff */
[----:B------:R-:W-:Y:S01]  /*14910*/  STL [R1+0x1924], R173 ;  /* 0x001924ad01007387 */ /* 0x000fe20000100800 */
[----:B------:R-:W-:Y:S02]  /*14920*/  IMAD R178, R82, c[0x0][0x190], RZ ;  /* 0x0000640052b27a24 */ /* 0x000fe400078e02ff */
[----:B------:R-:W-:-:S03]  /*14930*/  IMAD R179, R73, c[0x0][0x190], RZ ;  /* 0x0000640049b37a24 */ /* 0x000fc600078e02ff */
[----:B------:R-:W-:Y:S04]  /*14940*/  STL [R1+0x1928], R178 ;  /* 0x001928b201007387 */ /* 0x000fe80000100800 */
[----:B------:R-:W-:Y:S01]  /*14950*/  STL [R1+0x192c], R179 ;  /* 0x00192cb301007387 */ /* 0x000fe20000100800 */
[----:B-1----:R-:W-:Y:S02]  /*14960*/  IMAD R2, R72, c[0x0][0x190], RZ ;  /* 0x0000640048027a24 */ /* 0x002fe400078e02ff */
[----:B------:R-:W-:-:S03]  /*14970*/  IMAD R3, R63, c[0x0][0x190], RZ ;  /* 0x000064003f037a24 */ /* 0x000fc600078e02ff */
[----:B------:R-:W-:Y:S04]  /*14980*/  STL [R1+0x1930], R2 ;  /* 0x0019300201007387 */ /* 0x000fe80000100800 */
[----:B------:R-:W-:Y:S01]  /*14990*/  STL [R1+0x1934], R3 ;  /* 0x0019340301007387 */ /* 0x000fe20000100800 */
[----:B------:R-:W-:Y:S02]  /*149a0*/  IMAD R170, R62, c[0x0][0x190], RZ ;  /* 0x000064003eaa7a24 */ /* 0x000fe400078e02ff */
[----:B------:R-:W-:-:S03]  /*149b0*/  IMAD R171, R53, c[0x0][0x190], RZ ;  /* 0x0000640035ab7a24 */ /* 0x000fc600078e02ff */
[----:B------:R-:W-:Y:S01]  /*149c0*/  STL [R1+0x1938], R170 ;  /* 0x001938aa01007387 */ /* 0x000fe20000100800 */
[----:B------:R-:W-:-:S03]  /*149d0*/  IMAD R168, R52, c[0x0][0x190], RZ ;  /* 0x0000640034a87a24 */ /* 0x000fc600078e02ff */
[----:B------:R-:W-:Y:S01]  /*149e0*/  STL [R1+0x193c], R171 ;  /* 0x00193cab01007387 */ /* 0x000fe20000100800 */
[----:B------:R-:W-:-:S03]  /*149f0*/  IMAD R169, R43, c[0x0][0x190], RZ ;  /* 0x000064002ba97a24 */ /* 0x000fc600078e02ff */
[----:B------:R-:W-:Y:S01]  /*14a00*/  STL [R1+0x1940], R168 ;  /* 0x001940a801007387 */ /* 0x000fe20000100800 */
[----:B------:R-:W-:-:S03]  /*14a10*/  IMAD R166, R42, c[0x0][0x190], RZ ;  /* 0x000064002aa67a24 */ /* 0x000fc600078e02ff */
[----:B------:R1:W-:Y:S04]  /*14a20*/  STL [R1+0x1944], R169 ;  /* 0x001944a901007387 */ /* 0x0003e80000100800 */
[----:B------:R-:W-:Y:S01]  /*14a30*/  STL [R1+0x1948], R166 ;  /* 0x001948a601007387 */ /* 0x000fe20000100800 */
[----:B--2---:R-:W-:Y:S02]  /*14a40*/  IMAD R167, R97, c[0x0][0x190], RZ ;  /* 0x0000640061a77a24 */ /* 0x004fe400078e02ff */
[----:B------:R-:W-:-:S03]  /*14a50*/  IMAD R164, R96, c[0x0][0x190], RZ ;  /* 0x0000640060a47a24 */ /* 0x000fc600078e02ff */
[----:B------:R-:W-:Y:S04]  /*14a60*/  STL [R1+0x194c], R167 ;  /* 0x00194ca701007387 */ /* 0x000fe80000100800 */
[----:B------:R-:W-:Y:S04]  /*14a70*/  STL [R1+0x1950], R164 ;  /* 0x001950a401007387 */ /* 0x000fe80000100800 */
[----:B------:R-:W2:Y:S04]  /*14a80*/  LDL.LU R112, [R1+0x2dc] ;  /* 0x0002dc0001707983 */ /* 0x000ea80000300800 */
[----:B------:R-:W4:Y:S04]  /*14a90*/  LDL.LU R111, [R1+0x2d8] ;  /* 0x0002d800016f7983 */ /* 0x000f280000300800 */
        /* <DEDUP_REMOVED lines=22> */
[----:B------:R-:W4:Y:S01]  /*14c00*/  LDL.LU R52, [R1+0x264] ;  /* 0x0002640001347983 */ /* 0x000f220000300800 */
[----:B---3--:R-:W-:-:S03]  /*14c10*/  IMAD R165, R95, c[0x0][0x190], RZ ;  /* 0x000064005fa57a24 */ /* 0x008fc600078e02ff */
[----:B------:R-:W3:Y:S01]  /*14c20*/  LDL.LU R43, [R1+0x260] ;  /* 0x00026000012b7983 */ /* 0x000ee20000300800 */
[----:B------:R-:W-:-:S03]  /*14c30*/  IMAD R162, R94, c[0x0][0x190], RZ ;  /* 0x000064005ea27a24 */ /* 0x000fc600078e02ff */
[----:B------:R-:W3:Y:S04]  /*14c40*/  LDL.LU R42, [R1+0x25c] ;  /* 0x00025c00012a7983 */ /* 0x000ee80000300800 */
[----:B------:R-:W3:Y:S04]  /*14c50*/  LDL.LU R97, [R1+0x254] ;  /* 0x0002540001617983 */ /* 0x000ee80000300800 */
[----:B------:R-:W3:Y:S04]  /*14c60*/  LDL.LU R96, [R1+0x234] ;  /* 0x0002340001607983 */ /* 0x000ee80000300800 */
[----:B------:R-:W3:Y:S04]  /*14c70*/  LDL.LU R95, [R1+0x230] ;  /* 0x00023000015f7983 */ /* 0x000ee80000300800 */
[----:B------:R-:W3:Y:S01]  /*14c80*/  LDL.LU R94, [R1+0x22c] ;  /* 0x00022c00015e7983 */ /* 0x000ee20000300800 */
[----:B--2---:R-:W-:-:S03]  /*14c90*/  IMAD R163, R112, c[0x0][0x190], RZ ;  /* 0x0000640070a37a24 */ /* 0x004fc600078e02ff */
[----:B------:R-:W2:Y:S01]  /*14ca0*/  LDL.LU R112, [R1+0x224] ;  /* 0x0002240001707983 */ /* 0x000ea20000300800 */
        /* <DEDUP_REMOVED lines=48> */
[----:B---3--:R-:W-:-:S03]  /*14fb0*/  IMAD R10, R43, c[0x0][0x190], RZ ;  /* 0x000064002b0a7a24 */ /* 0x008fc600078e02ff */
        /* <DEDUP_REMOVED lines=11> */
[----:B--2---:R-:W-:-:S03]  /*15070*/  IMAD R146, R112, c[0x0][0x190], RZ ;  /* 0x0000640070927a24 */ /* 0x004fc600078e02ff */
[----:B------:R-:W2:Y:S01]  /*15080*/  LDL.LU R112, [R1+0x1a0] ;  /* 0x0001a00001707983 */ /* 0x000ea20000300800 */
[----:B----4-:R-:W-:-:S03]  /*15090*/  IMAD R147, R111, c[0x0][0x190], RZ ;  /* 0x000064006f937a24 */ /* 0x010fc600078e02ff */
[----:B------:R-:W4:Y:S01]  /*150a0*/  LDL.LU R111, [R1+0x19c] ;  /* 0x00019c00016f7983 */ /* 0x000f220000300800 */
[----:B------:R-:W-:-:S03]  /*150b0*/  IMAD R144, R110, c[0x0][0x190], RZ ;  /* 0x000064006e907a24 */ /* 0x000fc600078e02ff */
[----:B------:R-:W2:Y:S01]  /*150c0*/  LDL.LU R110, [R1+0x198] ;  /* 0x00019800016e7983 */ /* 0x000ea20000300800 */
        /* <DEDUP_REMOVED lines=56> */
[----:B--2---:R-:W-:Y:S02]  /*15450*/  IMAD R117, R72, c[0x0][0x190], RZ ;  /* 0x0000640048757a24 */ /* 0x004fe400078e02ff */
[----:B------:R-:W-:Y:S02]  /*15460*/  IMAD R72, R221, c[0x0][0x190], RZ ;  /* 0x00006400dd487a24 */ /* 0x000fe400078e02ff */
[----:B------:R-:W2:Y:S01]  /*15470*/  LDL.LU R221, [R1+0x4cc] ;  /* 0x0004cc0001dd7983 */ /* 0x000ea20000300800 */
[----:B------:R-:W-:Y:S02]  /*15480*/  IMAD R33, R33, c[0x0][0x190], RZ ;  /* 0x0000640021217a24 */ /* 0x000fe400078e02ff */
[----:B------:R-:W-:Y:S02]  /*15490*/  IMAD R120, R89, c[0x0][0x190], RZ ;  /* 0x0000640059787a24 */ /* 0x000fe400078e02ff */
[----:B------:R-:W-:-:S02]  /*154a0*/  IMAD R89, R218, c[0x0][0x190], RZ ;  /* 0x00006400da597a24 */ /* 0x000fc400078e02ff */
[----:B------:R-:W-:Y:S02]  /*154b0*/  IMAD.MOV.U32 R218, RZ, RZ, R33 ;  /* 0x000000ffffda7224 */ /* 0x000fe400078e0021 */
[----:B----4-:R-:W-:Y:S01]  /*154c0*/  IMAD R114, R63, c[0x0][0x190], RZ ;  /* 0x000064003f727a24 */ /* 0x010fe200078e02ff */
[----:B------:R-:W-:Y:S01]  /*154d0*/  LEA R0, P0, R250, c[0x0][0x168], 0x2 ;  /* 0x00005a00fa007a11 */ /* 0x000fe200078010ff */
[----:B------:R-:W-:Y:S02]  /*154e0*/  IMAD R63, R224, c[0x0][0x190], RZ ;  /* 0x00006400e03f7a24 */ /* 0x000fe400078e02ff */
[----:B------:R-:W-:Y:S02]  /*154f0*/  IMAD R121, R88, c[0x0][0x190], RZ ;  /* 0x0000640058797a24 */ /* 0x000fe400078e02ff */
[----:B------:R-:W-:Y:S02]  /*15500*/  IMAD R118, R83, c[0x0][0x190], RZ ;  /* 0x0000640053767a24 */ /* 0x000fe400078e02ff */
[----:B------:R-:W-:-:S02]  /*15510*/  IMAD R119, R82, c[0x0][0x190], RZ ;  /* 0x0000640052777a24 */ /* 0x000fc400078e02ff */
[----:B------:R-:W-:Y:S02]  /*15520*/  IMAD.MOV.U32 R224, RZ, RZ, R218 ;  /* 0x000000ffffe07224 */ /* 0x000fe400078e00da */
[----:B------:R-:W-:Y:S02]  /*15530*/  IMAD R9, R102, c[0x0][0x190], RZ ;  /* 0x0000640066097a24 */ /* 0x000fe400078e02ff */
[----:B------:R-:W-:Y:S02]  /*15540*/  IMAD R122, R99, c[0x0][0x190], RZ ;  /* 0x00006400637a7a24 */ /* 0x000fe400078e02ff */
[----:B------:R-:W-:Y:S02]  /*15550*/  IMAD R88, R217, c[0x0][0x190], RZ ;  /* 0x00006400d9587a24 */ /* 0x000fe400078e02ff */
[----:B------:R-:W-:Y:S02]  /*15560*/  IMAD R82, R219, c[0x0][0x190], RZ ;  /* 0x00006400db527a24 */ /* 0x000fe400078e02ff */
[----:B------:R-:W-:-:S02]  /*15570*/  IMAD R83, R220, c[0x0][0x190], RZ ;  /* 0x00006400dc537a24 */ /* 0x000fc400078e02ff */
[----:B------:R-:W-:Y:S02]  /*15580*/  IMAD R248, R101, c[0x0][0x190], RZ ;  /* 0x0000640065f87a24 */ /* 0x000fe400078e02ff */
[----:B------:R-:W-:Y:S02]  /*15590*/  IMAD R123, R98, c[0x0][0x190], RZ ;  /* 0x00006400627b7a24 */ /* 0x000fe400078e02ff */
[----:B------:R-:W-:Y:S02]  /*155a0*/  IMAD R102, R211, c[0x0][0x190], RZ ;  /* 0x00006400d3667a24 */ /* 0x000fe400078e02ff */
[----:B------:R-:W-:Y:S02]  /*155b0*/  IMAD R99, R216, c[0x0][0x190], RZ ;  /* 0x00006400d8637a24 */ /* 0x000fe400078e02ff */
[----:B------:R-:W-:Y:S02]  /*155c0*/  IMAD.MOV.U32 R217, RZ, RZ, R39 ;  /* 0x000000ffffd97224 */ /* 0x000fe400078e0027 */
[----:B------:R-:W-:-:S02]  /*155d0*/  IMAD.MOV.U32 R219, RZ, RZ, R7 ;  /* 0x000000ffffdb7224 */ /* 0x000fc400078e0007 */
[----:B------:R-:W-:Y:S01]  /*155e0*/  IMAD.MOV.U32 R220, RZ, RZ, R6 ;  /* 0x000000ffffdc7224 */ /* 0x000fe200078e0006 */
[----:B------:R-:W-:Y:S01]  /*155f0*/  LEA.HI.X.SX32 R250, R250, c[0x0][0x16c], 0x2, P0 ;  /* 0x00005b00fafa7a11 */ /* 0x000fe200000f16ff */
[----:B------:R-:W-:Y:S02]  /*15600*/  IMAD R54, R111, c[0x0][0x190], RZ ;  /* 0x000064006f367a24 */ /* 0x000fe400078e02ff */
[----:B------:R-:W-:Y:S01]  /*15610*/  IMAD R101, R214, c[0x0][0x190], RZ ;  /* 0x00006400d6657a24 */ /* 0x000fe200078e02ff */
[----:B------:R-:W-:Y:S01]  /*15620*/  MOV R214, R57 ;  /* 0x0000003900d67202 */ /* 0x000fe20000000f00 */
[----:B------:R-:W-:Y:S02]  /*15630*/  IMAD R98, R215, c[0x0][0x190], RZ ;  /* 0x00006400d7627a24 */ /* 0x000fe400078e02ff */
[----:B------:R-:W-:Y:S02]  /*15640*/  IMAD.MOV.U32 R216, RZ, RZ, R47 ;  /* 0x000000ffffd87224 */ /* 0x000fe400078e002f */
[----:B------:R-:W-:-:S02]  /*15650*/  IMAD.MOV.U32 R211, RZ, RZ, R35 ;  /* 0x000000ffffd37224 */ /* 0x000fc400078e0023 */
[----:B------:R-:W-:Y:S02]  /*15660*/  IMAD R65, R112, c[0x0][0x190], RZ ;  /* 0x0000640070417a24 */ /* 0x000fe400078e02ff */
[----:B------:R-:W-:Y:S02]  /*15670*/  IMAD R249, R100, c[0x0][0x190], RZ ;  /* 0x0000640064f97a24 */ /* 0x000fe400078e02ff */
[----:B---3--:R-:W-:Y:S02]  /*15680*/  IMAD R111, R42, c[0x0][0x190], RZ ;  /* 0x000064002a6f7a24 */ /* 0x008fe400078e02ff */
[----:B------:R-:W-:Y:S02]  /*15690*/  IMAD.MOV.U32 R215, RZ, RZ, R50 ;  /* 0x000000ffffd77224 */ /* 0x000fe400078e0032 */
[----:B------:R-:W-:Y:S01]  /*156a0*/  IMAD R35, R186, c[0x0][0x190], RZ ;  /* 0x00006400ba237a24 */ /* 0x000fe200078e02ff */
[----:B------:R-:W-:Y:S01]  /*156b0*/  LEA R186, P0, R224, R0, 0x2 ;  /* 0x00000000e0ba7211 */ /* 0x000fe200078010ff */
[----:B------:R-:W-:-:S02]  /*156c0*/  IMAD R33, R184, c[0x0][0x190], RZ ;  /* 0x00006400b8217a24 */ /* 0x000fc400078e02ff */
[----:B------:R-:W-:Y:S02]  /*156d0*/  IMAD R112, R53, c[0x0][0x190], RZ ;  /* 0x0000640035707a24 */ /* 0x000fe400078e02ff */
[----:B------:R-:W-:Y:S02]  /*156e0*/  IMAD R100, R213, c[0x0][0x190], RZ ;  /* 0x00006400d5647a24 */ /* 0x000fe400078e02ff */
[----:B------:R-:W-:Y:S01]  /*156f0*/  IMAD R42, R227, c[0x0][0x190], RZ ;  /* 0x00006400e32a7a24 */ /* 0x000fe200078e02ff */
[----:B------:R-:W-:Y:S01]  /*15700*/  MOV R172, R81 ;  /* 0x0000005100ac7202 */ /* 0x000fe20000000f00 */
[----:B------:R-:W-:Y:S01]  /*15710*/  IMAD R53, R226, c[0x0][0x190], RZ ;  /* 0x00006400e2357a24 */ /* 0x000fe200078e02ff */
[----:B------:R-:W-:Y:S01]  /*15720*/  MOV R226, R219 ;  /* 0x000000db00e27202 */ /* 0x000fe20000000f00 */
[----:B-1----:R-:W-:Y:S02]  /*15730*/  IMAD.MOV.U32 R169, RZ, RZ, R80 ;  /* 0x000000ffffa97224 */ /* 0x002fe400078e0050 */
[----:B------:R-:W-:-:S02]  /*15740*/  IMAD.MOV.U32 R213, RZ, RZ, R66 ;  /* 0x000000ffffd57224 */ /* 0x000fc400078e0042 */
[----:B------:R-:W-:Y:S02]  /*15750*/  IMAD.MOV.U32 R227, RZ, RZ, R220 ;  /* 0x000000ffffe37224 */ /* 0x000fe400078e00dc */
[----:B------:R-:W-:Y:S02]  /*15760*/  IMAD.MOV.U32 R170, RZ, RZ, R34 ;  /* 0x000000ffffaa7224 */ /* 0x000fe400078e0022 */
[----:B------:R-:W-:Y:S02]  /*15770*/  IMAD.MOV.U32 R220, RZ, RZ, R216 ;  /* 0x000000ffffdc7224 */ /* 0x000fe400078e00d8 */
[----:B------:R-:W-:Y:S02]  /*15780*/  IMAD R113, R52, c[0x0][0x190], RZ ;  /* 0x0000640034717a24 */ /* 0x000fe400078e02ff */
[----:B------:R-:W-:Y:S01]  /*15790*/  IMAD R34, R187, c[0x0][0x190], RZ ;  /* 0x00006400bb227a24 */ /* 0x000fe200078e02ff */
[----:B------:R-:W-:Y:S01]  /*157a0*/  LEA.HI.X.SX32 R187, R224, R250, 0x2, P0 ;  /* 0x000000fae0bb7211 */ /* 0x000fe200000f16ff */
[----:B------:R-:W-:-:S02]  /*157b0*/  IMAD.MOV.U32 R219, RZ, RZ, R215 ;  /* 0x000000ffffdb7224 */ /* 0x000fc400078e00d7 */
[----:B------:R-:W-:Y:S02]  /*157c0*/  IMAD R115, R62, c[0x0][0x190], RZ ;  /* 0x000064003e737a24 */ /* 0x000fe400078e02ff */
[----:B------:R-:W-:Y:S02]  /*157d0*/  IMAD R52, R225, c[0x0][0x190], RZ ;  /* 0x00006400e1347a24 */ /* 0x000fe400078e02ff */
[----:B------:R-:W-:Y:S01]  /*157e0*/  IMAD.MOV.U32 R218, RZ, RZ, R214 ;  /* 0x000000ffffda7224 */ /* 0x000fe200078e00d6 */
[----:B------:R-:W-:Y:S01]  /*157f0*/  MOV R171, R37 ;  /* 0x0000002500ab7202 */ /* 0x000fe20000000f00 */
[----:B------:R-:W-:Y:S01]  /*15800*/  IMAD R62, R223, c[0x0][0x190], RZ ;  /* 0x00006400df3e7a24 */ /* 0x000fe200078e02ff */
[----:B------:R-:W-:Y:S01]  /*15810*/  MOV R214, R172 ;  /* 0x000000ac00d67202 */ /* 0x000fe20000000f00 */
[----:B------:R-:W-:Y:S02]  /*15820*/  IMAD.MOV.U32 R225, RZ, RZ, R86 ;  /* 0x000000ffffe17224 */ /* 0x000fe400078e0056 */
[----:B------:R-:W-:-:S02]  /*15830*/  IMAD.MOV.U32 R216, RZ, RZ, R169 ;  /* 0x000000ffffd87224 */ /* 0x000fc400078e00a9 */
[----:B------:R-:W-:Y:S02]  /*15840*/  IMAD R13, R13, c[0x0][0x190], RZ ;  /* 0x000064000d0d7a24 */ /* 0x000fe400078e02ff */
[----:B------:R-:W-:Y:S02]  /*15850*/  IMAD.MOV.U32 R223, RZ, RZ, R87 ;  /* 0x000000ffffdf7224 */ /* 0x000fe400078e0057 */
[----:B------:R-:W-:Y:S02]  /*15860*/  IMAD R38, R38, c[0x0][0x190], RZ ;  /* 0x0000640026267a24 */ /* 0x000fe400078e02ff */
[----:B------:R-:W-:Y:S01]  /*15870*/  IMAD R37, R188, c[0x0][0x190], RZ ;  /* 0x00006400bc257a24 */ /* 0x000fe200078e02ff */
[----:B------:R1:W-:Y:S01]  /*15880*/  STL.64 [R1+0x1d8], R186 ;  /* 0x0001d8ba01007387 */ /* 0x0003e20000100a00 */
[----:B------:R-:W-:Y:S02]  /*15890*/  IMAD R16, R105, c[0x0][0x190], RZ ;  /* 0x0000640069107a24 */ /* 0x000fe400078e02ff */
[----:B------:R-:W-:-:S02]  /*158a0*/  IMAD R20, R20, c[0x0][0x190], RZ ;  /* 0x0000640014147a24 */ /* 0x000fc400078e02ff */
[----:B------:R-:W-:Y:S02]  /*158b0*/  IMAD R105, R210, c[0x0][0x190], RZ ;  /* 0x00006400d2697a24 */ /* 0x000fe400078e02ff */
[----:B------:R-:W-:Y:S02]  /*158c0*/  IMAD.MOV.U32 R168, RZ, RZ, R36 ;  /* 0x000000ffffa87224 */ /* 0x000fe400078e0024 */
[----:B------:R-:W-:Y:S02]  /*158d0*/  IMAD.MOV.U32 R210, RZ, RZ, R13 ;  /* 0x000000ffffd27224 */ /* 0x000fe400078e000d */
[----:B------:R-:W-:Y:S01]  /*158e0*/  IMAD.MOV.U32 R178, RZ, RZ, R38 ;  /* 0x000000ffffb27224 */ /* 0x000fe200078e0026 */
[----:B-1----:R-:W-:Y:S01]  /*158f0*/  LEA R186, P0, R225, R0, 0x2 ;  /* 0x00000000e1ba7211 */ /* 0x002fe200078010ff */
[----:B------:R-:W-:Y:S02]  /*15900*/  IMAD R36, R189, c[0x0][0x190], RZ ;  /* 0x00006400bd247a24 */ /* 0x000fe400078e02ff */
[----:B------:R-:W-:Y:S01]  /*15910*/  IMAD.MOV.U32 R169, RZ, RZ, R20 ;  /* 0x000000ffffa97224 */ /* 0x000fe200078e0014 */
[----:B------:R-:W-:Y:S01]  /*15920*/  LEA.HI.X.SX32 R187, R225, R250, 0x2, P0 ;  /* 0x000000fae1bb7211 */ /* 0x000fe200000f16ff */
[----:B------:R-:W-:-:S02]  /*15930*/  IMAD R17, R104, c[0x0][0x190], RZ ;  /* 0x0000640068117a24 */ /* 0x000fc400078e02ff */
[----:B------:R-:W-:Y:S02]  /*15940*/  IMAD R20, R181, c[0x0][0x190], RZ ;  /* 0x00006400b5147a24 */ /* 0x000fe400078e02ff */
[----:B------:R-:W-:Y:S02]  /*15950*/  IMAD R104, R209, c[0x0][0x190], RZ ;  /* 0x00006400d1687a24 */ /* 0x000fe400078e02ff */
[----:B------:R-:W-:Y:S02]  /*15960*/  IMAD.MOV.U32 R209, RZ, RZ, R46 ;  /* 0x000000ffffd17224 */ /* 0x000fe400078e002e */
[----:B--2---:R-:W-:Y:S02]  /*15970*/  IMAD R184, R221, c[0x0][0x190], RZ ;  /* 0x00006400ddb87a24 */ /* 0x004fe400078e02ff */
[----:B------:R-:W-:Y:S02]  /*15980*/  IMAD.MOV.U32 R221, RZ, RZ, R217 ;  /* 0x000000ffffdd7224 */ /* 0x000fe400078e00d9 */
[----:B------:R-:W-:-:S02]  /*15990*/  IMAD.MOV.U32 R217, RZ, RZ, R213 ;  /* 0x000000ffffd97224 */ /* 0x000fc400078e00d5 */
[----:B------:R-:W-:Y:S02]  /*159a0*/  IMAD.MOV.U32 R224, RZ, RZ, R221 ;  /* 0x000000ffffe07224 */ /* 0x000fe400078e00dd */
[----:B------:R-:W-:Y:S01]  /*159b0*/  IMAD.MOV.U32 R221, RZ, RZ, R220 ;  /* 0x000000ffffdd7224 */ /* 0x000fe200078e00dc */
[----:B------:R-:W-:Y:S01]  /*159c0*/  LEA R188, P2, R184, R0, 0x2 ;  /* 0x00000000b8bc7211 */ /* 0x000fe200078410ff */
[----:B------:R-:W-:Y:S02]  /*159d0*/  IMAD.MOV.U32 R220, RZ, RZ, R219 ;  /* 0x000000ffffdc7224 */ /* 0x000fe400078e00db */
[----:B------:R-:W-:Y:S02]  /*159e0*/  IMAD.MOV.U32 R213, RZ, RZ, R252 ;  /* 0x000000ffffd57224 */ /* 0x000fe400078e00fc */
[----:B------:R-:W-:Y:S02]  /*159f0*/  IMAD.MOV.U32 R219, RZ, RZ, R218 ;  /* 0x000000ffffdb7224 */ /* 0x000fe400078e00da */
[----:B------:R-:W-:Y:S01]  /*15a00*/  IMAD.MOV.U32 R218, RZ, RZ, R217 ;  /* 0x000000ffffda7224 */ /* 0x000fe200078e00d9 */
[----:B------:R-:W-:Y:S01]  /*15a10*/  MOV R217, R216 ;  /* 0x000000d800d97202 */ /* 0x000fe20000000f00 */
[----:B------:R-:W-:Y:S01]  /*15a20*/  IMAD R252, R180, c[0x0][0x190], RZ ;  /* 0x00006400b4fc7a24 */ /* 0x000fe200078e02ff */
[----:B------:R-:W-:Y:S01]  /*15a30*/  LEA R180, P6, R223, R0, 0x2 ;  /* 0x00000000dfb47211 */ /* 0x000fe200078c10ff */
[----:B------:R-:W-:Y:S01]  /*15a40*/  IMAD.MOV.U32 R216, RZ, RZ, R214 ;  /* 0x000000ffffd87224 */ /* 0x000fe200078e00d6 */
[----:B------:R-:W-:Y:S01]  /*15a50*/  LEA.HI.X.SX32 R189, R184, R250, 0x2, P2 ;  /* 0x000000fab8bd7211 */ /* 0x000fe200010f16ff */
[----:B------:R-:W-:-:S02]  /*15a60*/  IMAD.MOV.U32 R214, RZ, RZ, R213 ;  /* 0x000000ffffd67224 */ /* 0x000fc400078e00d5 */
[----:B------:R-:W-:Y:S01]  /*15a70*/  IMAD.MOV.U32 R213, RZ, RZ, R211 ;  /* 0x000000ffffd57224 */ /* 0x000fe200078e00d3 */
[----:B------:R-:W-:Y:S01]  /*15a80*/  LEA.HI.X.SX32 R181, R223, R250, 0x2, P6 ;  /* 0x000000fadfb57211 */ /* 0x000fe200030f16ff */
[----:B------:R-:W-:Y:S02]  /*15a90*/  IMAD.MOV.U32 R211, RZ, RZ, R210 ;  /* 0x000000ffffd37224 */ /* 0x000fe400078e00d2 */
[----:B------:R-:W-:Y:S01]  /*15aa0*/  IMAD.MOV.U32 R210, RZ, RZ, R178 ;  /* 0x000000ffffd27224 */ /* 0x000fe200078e00b2 */
[----:B------:R-:W-:Y:S01]  /*15ab0*/  STL.64 [R1+0x828], R188 ;  /* 0x000828bc01007387 */ /* 0x000fe20000100a00 */
[----:B------:R-:W-:Y:S02]  /*15ac0*/  IMAD.MOV.U32 R225, RZ, RZ, R221 ;  /* 0x000000ffffe17224 */ /* 0x000fe400078e00dd */
[----:B------:R-:W-:Y:S01]  /*15ad0*/  IMAD.MOV.U32 R223, RZ, RZ, R220 ;  /* 0x000000ffffdf7224 */ /* 0x000fe200078e00dc */
[----:B------:R-:W2:Y:S01]  /*15ae0*/  LDL.LU R178, [R1+0x3e4] ;  /* 0x0003e40001b27983 */ /* 0x000ea20000300800 */
[----:B------:R-:W-:Y:S01]  /*15af0*/  IMAD.MOV.U32 R221, RZ, RZ, R219 ;  /* 0x000000ffffdd7224 */ /* 0x000fe200078e00db */
[----:B------:R-:W-:Y:S01]  /*15b00*/  MOV R219, R217 ;  /* 0x000000d900db7202 */ /* 0x000fe20000000f00 */
[----:B------:R-:W-:Y:S01]  /*15b10*/  IMAD.MOV.U32 R220, RZ, RZ, R218 ;  /* 0x000000ffffdc7224 */ /* 0x000fe200078e00da */
[----:B------:R-:W-:Y:S01]  /*15b20*/  STL.64 [R1+0x1d0], R186 ;  /* 0x0001d0ba01007387 */ /* 0x000fe20000100a00 */
[----:B------:R-:W-:-:S02]  /*15b30*/  IMAD.MOV.U32 R218, RZ, RZ, R216 ;  /* 0x000000ffffda7224 */ /* 0x000fc400078e00d8 */
[----:B------:R-:W-:Y:S01]  /*15b40*/  IMAD.MOV.U32 R217, RZ, RZ, R214 ;  /* 0x000000ffffd97224 */ /* 0x000fe200078e00d6 */
[----:B------:R-:W-:Y:S01]  /*15b50*/  STL.64 [R1+0x1c8], R180 ;  /* 0x0001c8b401007387 */ /* 0x000fe20000100a00 */
[----:B------:R-:W-:Y:S02]  /*15b60*/  IMAD.MOV.U32 R216, RZ, RZ, R211 ;  /* 0x000000ffffd87224 */ /* 0x000fe400078e00d3 */
[----:B------:R-:W-:Y:S02]  /*15b70*/  IMAD.MOV.U32 R214, RZ, RZ, R213 ;  /* 0x000000ffffd67224 */ /* 0x000fe400078e00d5 */
[----:B------:R-:W-:Y:S02]  /*15b80*/  IMAD.MOV.U32 R211, RZ, RZ, R210 ;  /* 0x000000ffffd37224 */ /* 0x000fe400078e00d2 */
[----:B------:R-:W-:Y:S01]  /*15b90*/  IMAD.MOV.U32 R213, RZ, RZ, R209 ;  /* 0x000000ffffd57224 */ /* 0x000fe200078e00d1 */
[----:B------:R-:W3:Y:S04]  /*15ba0*/  LDL.LU R210, [R1+0x3a8] ;  /* 0x0003a80001d27983 */ /* 0x000ee80000300800 */
[----:B------:R-:W4:Y:S01]  /*15bb0*/  LDL.LU R209, [R1+0x360] ;  /* 0x0003600001d17983 */ /* 0x000f220000300800 */
[----:B------:R-:W-:-:S02]  /*15bc0*/  IMAD R116, R73, c[0x0][0x190], RZ ;  /* 0x0000640049747a24 */ /* 0x000fc400078e02ff */
[----:B------:R-:W-:Y:S02]  /*15bd0*/  IMAD R73, R222, c[0x0][0x190], RZ ;  /* 0x00006400de497a24 */ /* 0x000fe400078e02ff */
[----:B------:R-:W-:Y:S02]  /*15be0*/  IMAD.MOV.U32 R164, RZ, RZ, R70 ;  /* 0x000000ffffa47224 */ /* 0x000fe400078e0046 */
[----:B------:R-:W-:Y:S02]  /*15bf0*/  IMAD.MOV.U32 R222, RZ, RZ, R15 ;  /* 0x000000ffffde7224 */ /* 0x000fe400078e000f */
[----:B------:R-:W-:Y:S02]  /*15c00*/  IMAD.MOV.U32 R166, RZ, RZ, R71 ;  /* 0x000000ffffa67224 */ /* 0x000fe400078e0047 */
[----:B------:R-:W-:Y:S02]  /*15c10*/  IMAD R21, R21, c[0x0][0x190], RZ ;  /* 0x0000640015157a24 */ /* 0x000fe400078e02ff */
[----:B------:R-:W-:-:S02]  /*15c20*/  IMAD R15, R232, c[0x0][0x190], RZ ;  /* 0x00006400e80f7a24 */ /* 0x000fc400078e02ff */
[----:B------:R-:W-:Y:S02]  /*15c30*/  IMAD.MOV.U32 R232, RZ, RZ, R90 ;  /* 0x000000ffffe87224 */ /* 0x000fe400078e005a */
[----:B------:R-:W-:Y:S02]  /*15c40*/  IMAD.MOV.U32 R215, RZ, RZ, R164 ;  /* 0x000000ffffd77224 */ /* 0x000fe400078e00a4 */
[----:B------:R-:W-:Y:S02]  /*15c50*/  IMAD.MOV.U32 R164, RZ, RZ, R166 ;  /* 0x000000ffffa47224 */ /* 0x000fe400078e00a6 */
[----:B------:R-:W-:Y:S02]  /*15c60*/  IMAD R4, R4, c[0x0][0x190], RZ ;  /* 0x0000640004047a24 */ /* 0x000fe400078e02ff */
[----:B------:R-:W-:Y:S01]  /*15c70*/  IMAD.MOV.U32 R166, RZ, RZ, R21 ;  /* 0x000000ffffa67224 */ /* 0x000fe200078e0015 */
[-C--:B------:R-:W-:Y:S01]  /*15c80*/  LEA R184, P0, R222, R0.reuse, 0x2 ;  /* 0x00000000deb87211 */ /* 0x080fe200078010ff */
[----:B------:R-:W-:Y:S01]  /*15c90*/  IMAD R21, R182, c[0x0][0x190], RZ ;  /* 0x00006400b6157a24 */ /* 0x000fe200078e02ff */
[----:B------:R-:W-:Y:S01]  /*15ca0*/  LEA R182, P2, R232, R0, 0x2 ;  /* 0x00000000e8b67211 */ /* 0x000fe200078410ff */
[----:B------:R-:W-:-:S02]  /*15cb0*/  IMAD.MOV.U32 R3, RZ, RZ, R32 ;  /* 0x000000ffff037224 */ /* 0x000fc400078e0020 */
[----:B------:R-:W-:Y:S02]  /*15cc0*/  IMAD.MOV.U32 R172, RZ, RZ, R4 ;  /* 0x000000ffffac7224 */ /* 0x000fe400078e0004 */
[----:B------:R-:W-:Y:S01]  /*15cd0*/  IMAD R32, R185, c[0x0][0x190], RZ ;  /* 0x00006400b9207a24 */ /* 0x000fe200078e02ff */
[-C--:B------:R-:W-:Y:S01]  /*15ce0*/  LEA.HI.X.SX32 R185, R222, R250.reuse, 0x2, P0 ;  /* 0x000000fadeb97211 */ /* 0x080fe200000f16ff */
[----:B------:R-:W-:Y:S01]  /*15cf0*/  IMAD R4, R183, c[0x0][0x190], RZ ;  /* 0x00006400b7047a24 */ /* 0x000fe200078e02ff */
[----:B------:R-:W-:Y:S01]  /*15d00*/  LEA.HI.X.SX32 R183, R232, R250, 0x2, P2 ;  /* 0x000000fae8b77211 */ /* 0x000fe200010f16ff */
[----:B------:R-:W-:Y:S02]  /*15d10*/  IMAD.MOV.U32 R222, RZ, RZ, R221 ;  /* 0x000000ffffde7224 */ /* 0x000fe400078e00dd */
[----:B------:R-:W-:Y:S02]  /*15d20*/  IMAD.MOV.U32 R221, RZ, RZ, R220 ;  /* 0x000000ffffdd7224 */ /* 0x000fe400078e00dc */
[----:B------:R-:W-:Y:S01]  /*15d30*/  IMAD.MOV.U32 R220, RZ, RZ, R218 ;  /* 0x000000ffffdc7224 */ /* 0x000fe200078e00da */
[----:B------:R-:W-:Y:S01]  /*15d40*/  MOV R218, R216 ;  /* 0x000000d800da7202 */ /* 0x000fe20000000f00 */
[----:B------:R1:W-:Y:S01]  /*15d50*/  STL.64 [R1+0x1c0], R182 ;  /* 0x0001c0b601007387 */ /* 0x0003e20000100a00 */
[----:B------:R-:W-:-:S03]  /*15d60*/  IMAD.MOV.U32 R216, RZ, RZ, R213 ;  /* 0x000000ffffd87224 */ /* 0x000fc600078e00d5 */
[----:B------:R1:W-:Y:S01]  /*15d70*/  STL.64 [R1+0x1b8], R184 ;  /* 0x0001b8b801007387 */ /* 0x0003e20000100a00 */
[----:B------:R-:W-:Y:S02]  /*15d80*/  IMAD R55, R110, c[0x0][0x190], RZ ;  /* 0x000064006e377a24 */ /* 0x000fe400078e02ff */
[----:B------:R-:W-:Y:S02]  /*15d90*/  IMAD R110, R43, c[0x0][0x190], RZ ;  /* 0x000064002b6e7a24 */ /* 0x000fe400078e02ff */
[----:B------:R-:W-:Y:S02]  /*15da0*/  IMAD R43, R228, c[0x0][0x190], RZ ;  /* 0x00006400e42b7a24 */ /* 0x000fe400078e02ff */
[----:B------:R-:W-:Y:S02]  /*15db0*/  IMAD.MOV.U32 R228, RZ, RZ, R22 ;  /* 0x000000ffffe47224 */ /* 0x000fe400078e0016 */
[----:B------:R-:W-:Y:S02]  /*15dc0*/  IMAD R22, R229, c[0x0][0x190], RZ ;  /* 0x00006400e5167a24 */ /* 0x000fe400078e02ff */
[----:B------:R-:W-:-:S02]  /*15dd0*/  IMAD.MOV.U32 R229, RZ, RZ, R23 ;  /* 0x000000ffffe57224 */ /* 0x000fc400078e0017 */
[----:B------:R-:W-:Y:S02]  /*15de0*/  IMAD R23, R230, c[0x0][0x190], RZ ;  /* 0x00006400e6177a24 */ /* 0x000fe400078e02ff */
[----:B------:R-:W-:Y:S02]  /*15df0*/  IMAD.MOV.U32 R230, RZ, RZ, R14 ;  /* 0x000000ffffe67224 */ /* 0x000fe400078e000e */
[----:B------:R-:W-:Y:S02]  /*15e00*/  IMAD R14, R231, c[0x0][0x190], RZ ;  /* 0x00006400e70e7a24 */ /* 0x000fe400078e02ff */
[----:B------:R-:W-:Y:S01]  /*15e10*/  IMAD.MOV.U32 R231, RZ, RZ, R91 ;  /* 0x000000ffffe77224 */ /* 0x000fe200078e005b */
[-C--:B-1----:R-:W-:Y:S02]  /*15e20*/  LEA R182, P2, R230, R0.reuse, 0x2 ;  /* 0x00000000e6b67211 */ /* 0x082fe400078410ff */
[-C--:B------:R-:W-:Y:S02]  /*15e30*/  LEA R184, P0, R229, R0.reuse, 0x2 ;  /* 0x00000000e5b87211 */ /* 0x080fe400078010ff */
[----:B------:R-:W-:-:S02]  /*15e40*/  LEA R180, P6, R231, R0, 0x2 ;  /* 0x00000000e7b47211 */ /* 0x000fc400078c10ff */
[-C--:B------:R-:W-:Y:S02]  /*15e50*/  LEA.HI.X.SX32 R183, R230, R250.reuse, 0x2, P2 ;  /* 0x000000fae6b77211 */ /* 0x080fe400010f16ff */
[-C--:B------:R-:W-:Y:S01]  /*15e60*/  LEA.HI.X.SX32 R181, R231, R250.reuse, 0x2, P6 ;  /* 0x000000fae7b57211 */ /* 0x080fe200030f16ff */
[----:B----4-:R-:W-:Y:S02]  /*15e70*/  IMAD.MOV.U32 R213, RZ, RZ, R209 ;  /* 0x000000ffffd57224 */ /* 0x010fe400078e00d1 */
[----:B------:R-:W4:Y:S01]  /*15e80*/  LDL.LU R209, [R1+0x3bc] ;  /* 0x0003bc0001d17983 */ /* 0x000f220000300800 */
[----:B------:R-:W-:-:S03]  /*15e90*/  LEA.HI.X.SX32 R185, R229, R250, 0x2, P0 ;  /* 0x000000fae5b97211 */ /* 0x000fc600000f16ff */
[----:B------:R1:W-:Y:S04]  /*15ea0*/  STL.64 [R1+0x1b0], R180 ;  /* 0x0001b0b401007387 */ /* 0x0003e80000100a00 */
[----:B------:R2:W-:Y:S04]  /*15eb0*/  STL.64 [R1+0x1a8], R182 ;  /* 0x0001a8b601007387 */ /* 0x0005e80000100a00 */
[----:B------:R3:W-:Y:S01]  /*15ec0*/  STL.64 [R1+0x1a0], R184 ;  /* 0x0001a0b801007387 */ /* 0x0007e20000100a00 */
[-C--:B-1----:R-:W-:Y:S02]  /*15ed0*/  LEA R180, P6, R228, R0.reuse, 0x2 ;  /* 0x00000000e4b47211 */ /* 0x082fe400078c10ff */
[----:B--2---:R-:W-:-:S02]  /*15ee0*/  LEA R182, P2, R227, R0, 0x2 ;  /* 0x00000000e3b67211 */ /* 0x004fc400078410ff */
[----:B------:R-:W-:Y:S02]  /*15ef0*/  LEA.HI.X.SX32 R181, R228, R250, 0x2, P6 ;  /* 0x000000fae4b57211 */ /* 0x000fe400030f16ff */
[C---:B---3--:R-:W-:Y:S02]  /*15f00*/  LEA R184, P0, R226.reuse, R0, 0x2 ;  /* 0x00000000e2b87211 */ /* 0x048fe400078010ff */
[-C--:B------:R-:W-:Y:S02]  /*15f10*/  LEA.HI.X.SX32 R183, R227, R250.reuse, 0x2, P2 ;  /* 0x000000fae3b77211 */ /* 0x080fe400010f16ff */
[----:B------:R-:W-:Y:S01]  /*15f20*/  LEA.HI.X.SX32 R185, R226, R250, 0x2, P0 ;  /* 0x000000fae2b97211 */ /* 0x000fe200000f16ff */
[----:B------:R1:W-:Y:S04]  /*15f30*/  STL.64 [R1+0x198], R180 ;  /* 0x000198b401007387 */ /* 0x0003e80000100a00 */
[----:B------:R2:W-:Y:S04]  /*15f40*/  STL.64 [R1+0x190], R182 ;  /* 0x000190b601007387 */ /* 0x0005e80000100a00 */
[----:B------:R3:W-:Y:S01]  /*15f50*/  STL.64 [R1+0x188], R184 ;  /* 0x000188b801007387 */ /* 0x0007e20000100a00 */
[----:B-1----:R-:W-:-:S02]  /*15f60*/  LEA R180, P6, R225, R0, 0x2 ;  /* 0x00000000e1b47211 */ /* 0x002fc400078c10ff */
[C---:B--2---:R-:W-:Y:S02]  /*15f70*/  LEA R182, P2, R224.reuse, R0, 0x2 ;  /* 0x00000000e0b67211 */ /* 0x044fe400078410ff */
        /* <DEDUP_REMOVED lines=31> */
[----:B------:R1:W-:Y:S01]  /*16170*/  STL.64 [R1+0x138], R180 ;  /* 0x000138b401007387 */ /* 0x0003e20000100a00 */
[----:B------:R-:W-:-:S03]  /*16180*/  IMAD.MOV.U32 R2, RZ, RZ, R76 ;  /* 0x000000ffff027224 */ /* 0x000fc600078e004c */
[----:B------:R-:W-:Y:S04]  /*16190*/  STL.64 [R1+0x130], R182 ;  /* 0x000130b601007387 */ /* 0x000fe80000100a00 */
[----:B------:R2:W-:Y:S01]  /*161a0*/  STL.64 [R1+0x128], R184 ;  /* 0x000128b801007387 */ /* 0x0005e20000100a00 */
[----:B------:R-:W-:Y:S02]  /*161b0*/  IMAD R8, R103, c[0x0][0x190], RZ ;  /* 0x0000640067087a24 */ /* 0x000fe400078e02ff */
[----:B------:R-:W-:Y:S01]  /*161c0*/  IMAD R39, R190, c[0x0][0x190], RZ ;  /* 0x00006400be277a24 */ /* 0x000fe200078e02ff */
[-C--:B-1----:R-:W-:Y:S01]  /*161d0*/  LEA R180, P6, R213, R0.reuse, 0x2 ;  /* 0x00000000d5b47211 */ /* 0x082fe200078c10ff */
[----:B------:R-:W-:Y:S01]  /*161e0*/  IMAD R103, R212, c[0x0][0x190], RZ ;  /* 0x00006400d4677a24 */ /* 0x000fe200078e02ff */
[----:B--2---:R-:W-:Y:S01]  /*161f0*/  LEA R184, P0, R211, R0, 0x2 ;  /* 0x00000000d3b87211 */ /* 0x004fe200078010ff */
[----:B------:R-:W-:-:S03]  /*16200*/  IMAD.MOV.U32 R212, RZ, RZ, R60 ;  /* 0x000000ffffd47224 */ /* 0x000fc600078e003c */
[----:B------:R-:W-:Y:S01]  /*16210*/  LEA.HI.X.SX32 R185, R211, R250, 0x2, P0 ;  /* 0x000000fad3b97211 */ /* 0x000fe200000f16ff */
[----:B------:R-:W-:Y:S01]  /*16220*/  IMAD.MOV.U32 R179, RZ, RZ, R40 ;  /* 0x000000ffffb37224 */ /* 0x000fe200078e0028 */
[----:B------:R-:W-:Y:S01]  /*16230*/  LEA R190, P0, R2, R0, 0x2 ;  /* 0x0000000002be7211 */ /* 0x000fe200078010ff */
[----:B------:R-:W-:Y:S01]  /*16240*/  IMAD R41, R41, c[0x0][0x190], RZ ;  /* 0x0000640029297a24 */ /* 0x000fe200078e02ff */
[----:B------:R-:W-:Y:S01]  /*16250*/  LEA.HI.X.SX32 R181, R213, R250, 0x2, P6 ;  /* 0x000000fad5b57211 */ /* 0x000fe200030f16ff */
[----:B------:R-:W-:Y:S01]  /*16260*/  IMAD R38, R191, c[0x0][0x190], RZ ;  /* 0x00006400bf267a24 */ /* 0x000fe200078e02ff */
[----:B------:R-:W-:Y:S01]  /*16270*/  LEA R186, P6, R210, R0, 0x2 ;  /* 0x00000000d2ba7211 */ /* 0x000fe200078c10ff */
[----:B------:R-:W-:Y:S01]  /*16280*/  IMAD.MOV.U32 R173, RZ, RZ, R77 ;  /* 0x000000ffffad7224 */ /* 0x000fe200078e004d */
[----:B------:R-:W-:Y:S01]  /*16290*/  LEA.HI.X.SX32 R191, R2, R250, 0x2, P0 ;  /* 0x000000fa02bf7211 */ /* 0x000fe200000f16ff */
[----:B------:R-:W-:Y:S01]  /*162a0*/  IMAD.MOV.U32 R2, RZ, RZ, R179 ;  /* 0x000000ffff027224 */ /* 0x000fe200078e00b3 */
[----:B------:R-:W-:Y:S01]  /*162b0*/  LEA R182, P2, R212, R0, 0x2 ;  /* 0x00000000d4b67211 */ /* 0x000fe200078410ff */
[----:B------:R-:W-:Y:S01]  /*162c0*/  IMAD.MOV.U32 R179, RZ, RZ, R178 ;  /* 0x000000ffffb37224 */ /* 0x000fe200078e00b2 */
[----:B------:R-:W-:Y:S01]  /*162d0*/  LEA.HI.X.SX32 R187, R210, R250, 0x2, P6 ;  /* 0x000000fad2bb7211 */ /* 0x000fe200030f16ff */
[----:B------:R-:W-:Y:S01]  /*162e0*/  IMAD.MOV.U32 R174, RZ, RZ, R41 ;  /* 0x000000ffffae7224 */ /* 0x000fe200078e0029 */
[----:B------:R-:W2:Y:S01]  /*162f0*/  LDL.LU R178, [R1+0x3dc] ;  /* 0x0003dc0001b27983 */ /* 0x000ea20000300800 */
[----:B------:R-:W-:Y:S01]  /*16300*/  IMAD R41, R192, c[0x0][0x190], RZ ;  /* 0x00006400c0297a24 */ /* 0x000fe200078e02ff */
[----:B------:R-:W-:Y:S01]  /*16310*/  LEA R192, P6, R173, R0, 0x2 ;  /* 0x00000000adc07211 */ /* 0x000fe200078c10ff */
[----:B------:R-:W-:Y:S01]  /*16320*/  IMAD R51, R51, c[0x0][0x190], RZ ;  /* 0x0000640033337a24 */ /* 0x000fe200078e02ff */
[-C--:B------:R-:W-:Y:S01]  /*16330*/  LEA.HI.X.SX32 R183, R212, R250.reuse, 0x2, P2 ;  /* 0x000000fad4b77211 */ /* 0x080fe200010f16ff */
[----:B------:R-:W-:Y:S01]  /*16340*/  IMAD R40, R193, c[0x0][0x190], RZ ;  /* 0x00006400c1287a24 */ /* 0x000fe200078e02ff */
[----:B------:R-:W-:Y:S01]  /*16350*/  LEA.HI.X.SX32 R193, R173, R250, 0x2, P6 ;  /* 0x000000faadc17211 */ /* 0x000fe200030f16ff */
[----:B------:R-:W-:Y:S01]  /*16360*/  IMAD.MOV.U32 R175, RZ, RZ, R51 ;  /* 0x000000ffffaf7224 */ /* 0x000fe200078e0033 */
[----:B------:R-:W3:Y:S01]  /*16370*/  LDL.LU R173, [R1+0x3d8] ;  /* 0x0003d80001ad7983 */ /* 0x000ee20000300800 */
[----:B------:R-:W-:-:S02]  /*16380*/  IMAD R47, R194, c[0x0][0x190], RZ ;  /* 0x00006400c22f7a24 */ /* 0x000fc400078e02ff */
[----:B------:R-:W-:Y:S01]  /*16390*/  IMAD R51, R196, c[0x0][0x190], RZ ;  /* 0x00006400c4337a24 */ /* 0x000fe200078e02ff */
[C---:B------:R-:W-:Y:S01]  /*163a0*/  LEA R196, P0, R174.reuse, R0, 0x2 ;  /* 0x00000000aec47211 */ /* 0x040fe200078010ff */
[----:B------:R-:W-:Y:S02]  /*163b0*/  IMAD R46, R195, c[0x0][0x190], RZ ;  /* 0x00006400c32e7a24 */ /* 0x000fe400078e02ff */
[----:B------:R-:W-:Y:S01]  /*163c0*/  IMAD R50, R197, c[0x0][0x190], RZ ;  /* 0x00006400c5327a24 */ /* 0x000fe200078e02ff */
[----:B------:R-:W-:Y:S01]  /*163d0*/  LEA.HI.X.SX32 R197, R174, R250, 0x2, P0 ;  /* 0x000000faaec57211 */ /* 0x000fe200000f16ff */
[----:B------:R-:W-:Y:S02]  /*163e0*/  IMAD.MOV.U32 R177, RZ, RZ, R56 ;  /* 0x000000ffffb17224 */ /* 0x000fe400078e0038 */
[----:B------:R-:W-:Y:S02]  /*163f0*/  IMAD.MOV.U32 R176, RZ, RZ, R61 ;  /* 0x000000ffffb07224 */ /* 0x000fe400078e003d */
[----:B------:R-:W-:Y:S01]  /*16400*/  IMAD R57, R198, c[0x0][0x190], RZ ;  /* 0x00006400c6397a24 */ /* 0x000fe200078e02ff */
[----:B------:R-:W-:Y:S01]  /*16410*/  LEA R198, P6, R177, R0, 0x2 ;  /* 0x00000000b1c67211 */ /* 0x000fe200078c10ff */
[----:B------:R-:W-:-:S02]  /*16420*/  IMAD R61, R200, c[0x0][0x190], RZ ;  /* 0x00006400c83d7a24 */ /* 0x000fc400078e02ff */
[----:B------:R-:W-:Y:S02]  /*16430*/  IMAD.MOV.U32 R167, RZ, RZ, R67 ;  /* 0x000000ffffa77224 */ /* 0x000fe400078e0043 */
[----:B------:R-:W-:Y:S01]  /*16440*/  IMAD R56, R199, c[0x0][0x190], RZ ;  /* 0x00006400c7387a24 */ /* 0x000fe200078e02ff */
[----:B------:R-:W-:Y:S01]  /*16450*/  LEA.HI.X.SX32 R199, R177, R250, 0x2, P6 ;  /* 0x000000fab1c77211 */ /* 0x000fe200030f16ff */
[----:B------:R-:W-:Y:S02]  /*16460*/  IMAD R60, R201, c[0x0][0x190], RZ ;  /* 0x00006400c93c7a24 */ /* 0x000fe400078e02ff */
[----:B------:R-:W-:Y:S01]  /*16470*/  IMAD R67, R204, c[0x0][0x190], RZ ;  /* 0x00006400cc437a24 */ /* 0x000fe200078e02ff */
[----:B------:R-:W-:Y:S01]  /*16480*/  LEA R204, P6, R167, R0, 0x2 ;  /* 0x00000000a7cc7211 */ /* 0x000fe200078c10ff */
[----:B------:R-:W-:-:S03]  /*16490*/  IMAD R66, R205, c[0x0][0x190], RZ ;  /* 0x00006400cd427a24 */ /* 0x000fc600078e02ff */
[----:B------:R-:W-:Y:S02]  /*164a0*/  LEA.HI.X.SX32 R205, R167, R250, 0x2, P6 ;  /* 0x000000faa7cd7211 */ /* 0x000fe400030f16ff */
[----:B------:R-:W-:-:S04]  /*164b0*/  LEA R210, P6, R168, R0, 0x2 ;  /* 0x00000000a8d27211 */ /* 0x000fc800078c10ff */
[----:B------:R-:W-:Y:S02]  /*164c0*/  LEA.HI.X.SX32 R211, R168, R250, 0x2, P6 ;  /* 0x000000faa8d37211 */ /* 0x000fe400030f16ff */
[----:B------:R-:W-:-:S04]  /*164d0*/  LEA R216, P6, R3, R0, 0x2 ;  /* 0x0000000003d87211 */ /* 0x000fc800078c10ff */
[----:B------:R-:W-:Y:S02]  /*164e0*/  LEA.HI.X.SX32 R217, R3, R250, 0x2, P6 ;  /* 0x000000fa03d97211 */ /* 0x000fe400030f16ff */
[----:B------:R-:W-:-:S04]  /*164f0*/  LEA R222, P6, R175, R0, 0x2 ;  /* 0x00000000afde7211 */ /* 0x000fc800078c10ff */
[----:B------:R-:W-:Y:S02]  /*16500*/  LEA.HI.X.SX32 R223, R175, R250, 0x2, P6 ;  /* 0x000000faafdf7211 */ /* 0x000fe400030f16ff */
[----:B----4-:R-:W-:-:S04]  /*16510*/  LEA R188, P2, R209, R0, 0x2 ;  /* 0x00000000d1bc7211 */ /* 0x010fc800078410ff */
[----:B------:R-:W-:Y:S02]  /*16520*/  LEA.HI.X.SX32 R189, R209, R250, 0x2, P2 ;  /* 0x000000fad1bd7211 */ /* 0x000fe400010f16ff */
[----:B------:R-:W-:-:S04]  /*16530*/  LEA R194, P2, R172, R0, 0x2 ;  /* 0x00000000acc27211 */ /* 0x000fc800078410ff */
[----:B------:R-:W-:Y:S02]  /*16540*/  LEA.HI.X.SX32 R195, R172, R250, 0x2, P2 ;  /* 0x000000faacc37211 */ /* 0x000fe400010f16ff */
[----:B------:R-:W4:Y:S04]  /*16550*/  LDL.LU R172, [R1+0x3d4] ;  /* 0x0003d40001ac7983 */ /* 0x000f280000300800 */
[----:B------:R-:W4:Y:S01]  /*16560*/  LDL.LU R174, [R1+0x3cc] ;  /* 0x0003cc0001ae7983 */ /* 0x000f220000300800 */
[----:B------:R-:W-:-:S03]  /*16570*/  LEA R200, P2, R176, R0, 0x2 ;  /* 0x00000000b0c87211 */ /* 0x000fc600078410ff */
[----:B------:R-:W4:Y:S01]  /*16580*/  LDL.LU R177, [R1+0x3c8] ;  /* 0x0003c80001b17983 */ /* 0x000f220000300800 */
[----:B------:R-:W-:-:S03]  /*16590*/  LEA.HI.X.SX32 R201, R176, R250, 0x2, P2 ;  /* 0x000000fab0c97211 */ /* 0x000fc600010f16ff */
[----:B------:R-:W4:Y:S04]  /*165a0*/  LDL.LU R176, [R1+0x3c4] ;  /* 0x0003c40001b07983 */ /* 0x000f280000300800 */
[----:B------:R-:W4:Y:S01]  /*165b0*/  LDL.LU R175, [R1+0x3a4] ;  /* 0x0003a40001af7983 */ /* 0x000f220000300800 */
[----:B------:R-:W-:Y:S01]  /*165c0*/  IMAD R5, R202, c[0x0][0x190], RZ ;  /* 0x00006400ca057a24 */ /* 0x000fe200078e02ff */
[----:B------:R-:W-:Y:S01]  /*165d0*/  LEA R202, P0, R164, R0, 0x2 ;  /* 0x00000000a4ca7211 */ /* 0x000fe200078010ff */
[----:B------:R-:W-:-:S03]  /*165e0*/  IMAD R13, R203, c[0x0][0x190], RZ ;  /* 0x00006400cb0d7a24 */ /* 0x000fc600078e02ff */
[----:B------:R-:W-:Y:S02]  /*165f0*/  LEA.HI.X.SX32 R203, R164, R250, 0x2, P0 ;  /* 0x000000faa4cb7211 */ /* 0x000fe400000f16ff */
[----:B------:R-:W4:Y:S01]  /*16600*/  LDL.LU R164, [R1+0x3a0] ;  /* 0x0003a00001a47983 */ /* 0x000f220000300800 */
[----:B------:R-:W-:Y:S01]  /*16610*/  IMAD R71, R206, c[0x0][0x190], RZ ;  /* 0x00006400ce477a24 */ /* 0x000fe200078e02ff */
[C---:B------:R-:W-:Y:S02]  /*16620*/  LEA R206, P2, R166.reuse, R0, 0x2 ;  /* 0x00000000a6ce7211 */ /* 0x040fe400078410ff */
[----:B------:R-:W4:Y:S01]  /*16630*/  LDL.LU R167, [R1+0x39c] ;  /* 0x00039c0001a77983 */ /* 0x000f220000300800 */
[----:B------:R-:W-:Y:S01]  /*16640*/  IMAD R70, R207, c[0x0][0x190], RZ ;  /* 0x00006400cf467a24 */ /* 0x000fe200078e02ff */
[----:B------:R-:W-:Y:S01]  /*16650*/  LEA.HI.X.SX32 R207, R166, R250, 0x2, P2 ;  /* 0x000000faa6cf7211 */ /* 0x000fe200010f16ff */
[----:B------:R-:W-:Y:S01]  /*16660*/  IMAD R77, R208, c[0x0][0x190], RZ ;  /* 0x00006400d04d7a24 */ /* 0x000fe200078e02ff */
[----:B------:R-:W4:Y:S01]  /*16670*/  LDL.LU R166, [R1+0x398] ;  /* 0x0003980001a67983 */ /* 0x000f220000300800 */
[----:B------:R-:W-:-:S04]  /*16680*/  LEA R208, P0, R169, R0, 0x2 ;  /* 0x00000000a9d07211 */ /* 0x000fc800078010ff */
[----:B------:R-:W-:Y:S02]  /*16690*/  LEA.HI.X.SX32 R209, R169, R250, 0x2, P0 ;  /* 0x000000faa9d17211 */ /* 0x000fe400000f16ff */
[----:B------:R-:W4:Y:S01]  /*166a0*/  LDL.LU R169, [R1+0x38c] ;  /* 0x00038c0001a97983 */ /* 0x000f220000300800 */
[----:B------:R-:W-:-:S03]  /*166b0*/  LEA R212, P2, R171, R0, 0x2 ;  /* 0x00000000abd47211 */ /* 0x000fc600078410ff */
[----:B------:R-:W4:Y:S01]  /*166c0*/  LDL.LU R168, [R1+0x384] ;  /* 0x0003840001a87983 */ /* 0x000f220000300800 */
[----:B------:R-:W-:-:S03]  /*166d0*/  LEA.HI.X.SX32 R213, R171, R250, 0x2, P2 ;  /* 0x000000faabd57211 */ /* 0x000fc600010f16ff */
        /* <DEDUP_REMOVED lines=30> */
[----:B------:R-:W-:Y:S01]  /*168c0*/  IMAD R86, R241, c[0x0][0x190], RZ ;  /* 0x00006400f1567a24 */ /* 0x000fe200078e02ff */
[----:B--2---:R-:W-:-:S04]  /*168d0*/  LEA R224, P2, R178, R0, 0x2 ;  /* 0x00000000b2e07211 */ /* 0x004fc800078410ff */
[----:B------:R-:W-:Y:S02]  /*168e0*/  LEA.HI.X.SX32 R225, R178, R250, 0x2, P2 ;  /* 0x000000fab2e17211 */ /* 0x000fe400010f16ff */
[----:B------:R-:W2:Y:S01]  /*168f0*/  LDL.LU R178, [R1+0x368] ;  /* 0x0003680001b27983 */ /* 0x000ea20000300800 */
[----:B---3--:R-:W-:-:S04]  /*16900*/  LEA R226, P0, R173, R0, 0x2 ;  /* 0x00000000ade27211 */ /* 0x008fc800078010ff */
[----:B------:R-:W-:Y:S02]  /*16910*/  LEA.HI.X.SX32 R227, R173, R250, 0x2, P0 ;  /* 0x000000faade37211 */ /* 0x000fe400000f16ff */
[----:B------:R-:W3:Y:S01]  /*16920*/  LDL.LU R173, [R1+0x364] ;  /* 0x0003640001ad7983 */ /* 0x000ee20000300800 */
[-C--:B----4-:R-:W-:Y:S02]  /*16930*/  LEA R228, P6, R172, R0.reuse, 0x2 ;  /* 0x00000000ace47211 */ /* 0x090fe400078c10ff */
[----:B------:R-:W-:Y:S02]  /*16940*/  LEA R230, P2, R174, R0, 0x2 ;  /* 0x00000000aee67211 */ /* 0x000fe400078410ff */
[-C--:B------:R-:W-:Y:S02]  /*16950*/  LEA.HI.X.SX32 R229, R172, R250.reuse, 0x2, P6 ;  /* 0x000000faace57211 */ /* 0x080fe400030f16ff */
[----:B------:R-:W-:Y:S01]  /*16960*/  LEA.HI.X.SX32 R231, R174, R250, 0x2, P2 ;  /* 0x000000faaee77211 */ /* 0x000fe200010f16ff */
[----:B------:R-:W4:Y:S01]  /*16970*/  LDL.LU R172, [R1+0x35c] ;  /* 0x00035c0001ac7983 */ /* 0x000f220000300800 */
[----:B------:R-:W-:-:S04]  /*16980*/  LEA R236, P2, R31, R0, 0x2 ;  /* 0x000000001fec7211 */ /* 0x000fc800078410ff */
[----:B------:R-:W-:Y:S01]  /*16990*/  LEA.HI.X.SX32 R237, R31, R250, 0x2, P2 ;  /* 0x000000fa1fed7211 */ /* 0x000fe200010f16ff */
[----:B------:R-:W-:Y:S02]  /*169a0*/  IMAD.MOV.U32 R31, RZ, RZ, R5 ;  /* 0x000000ffff1f7224 */ /* 0x000fe400078e0005 */
[----:B------:R-:W4:Y:S01]  /*169b0*/  LDL.LU R5, [R1+0x358] ;  /* 0x0003580001057983 */ /* 0x000f220000300800 */
[----:B------:R-:W-:-:S04]  /*169c0*/  LEA R234, P6, R176, R0, 0x2 ;  /* 0x00000000b0ea7211 */ /* 0x000fc800078c10ff */
[----:B------:R-:W-:Y:S02]  /*169d0*/  LEA.HI.X.SX32 R235, R176, R250, 0x2, P6 ;  /* 0x000000fab0eb7211 */ /* 0x000fe400030f16ff */
[----:B------:R-:W4:Y:S01]  /*169e0*/  LDL.LU R176, [R1+0x354] ;  /* 0x0003540001b07983 */ /* 0x000f220000300800 */
[----:B------:R-:W-:-:S04]  /*169f0*/  LEA R232, P0, R177, R0, 0x2 ;  /* 0x00000000b1e87211 */ /* 0x000fc800078010ff */
[----:B------:R-:W-:Y:S02]  /*16a00*/  LEA.HI.X.SX32 R233, R177, R250, 0x2, P0 ;  /* 0x000000fab1e97211 */ /* 0x000fe400000f16ff */
[----:B------:R-:W4:Y:S01]  /*16a10*/  LDL.LU R177, [R1+0x350] ;  /* 0x0003500001b17983 */ /* 0x000f220000300800 */
[CC--:B------:R-:W-:Y:S02]  /*16a20*/  LEA R238, P0, R30.reuse, R0.reuse, 0x2 ;  /* 0x000000001eee7211 */ /* 0x0c0fe400078010ff */
[C---:B------:R-:W-:Y:S01]  /*16a30*/  LEA R240, P6, R29.reuse, R0, 0x2 ;  /* 0x000000001df07211 */ /* 0x040fe200078c10ff */
[----:B------:R-:W4:Y:S01]  /*16a40*/  LDL.LU R174, [R1+0x34c] ;  /* 0x00034c0001ae7983 */ /* 0x000f220000300800 */
[-C--:B------:R-:W-:Y:S02]  /*16a50*/  LEA.HI.X.SX32 R239, R30, R250.reuse, 0x2, P0 ;  /* 0x000000fa1eef7211 */ /* 0x080fe400000f16ff */
[----:B------:R-:W-:Y:S02]  /*16a60*/  LEA.HI.X.SX32 R241, R29, R250, 0x2, P6 ;  /* 0x000000fa1df17211 */ /* 0x000fe400030f16ff */
[----:B------:R-:W-:Y:S01]  /*16a70*/  LEA R30, P6, R175, R0, 0x2 ;  /* 0x00000000af1e7211 */ /* 0x000fe200078c10ff */
[----:B------:R-:W-:-:S02]  /*16a80*/  IMAD.MOV.U32 R29, RZ, RZ, R13 ;  /* 0x000000ffff1d7224 */ /* 0x000fc400078e000d */
[----:B------:R-:W-:Y:S01]  /*16a90*/  IMAD.MOV.U32 R13, RZ, RZ, R31 ;  /* 0x000000ffff0d7224 */ /* 0x000fe200078e001f */
[----:B------:R-:W-:Y:S02]  /*16aa0*/  LEA.HI.X.SX32 R31, R175, R250, 0x2, P6 ;  /* 0x000000faaf1f7211 */ /* 0x000fe400030f16ff */
[----:B------:R-:W4:Y:S01]  /*16ab0*/  LDL.LU R175, [R1+0x344] ;  /* 0x0003440001af7983 */ /* 0x000f220000300800 */
[----:B------:R-:W-:Y:S02]  /*16ac0*/  IMAD R28, R28, c[0x0][0x190], RZ ;  /* 0x000064001c1c7a24 */ /* 0x000fe400078e02ff */
[----:B------:R-:W-:-:S03]  /*16ad0*/  IMAD R87, R242, c[0x0][0x190], RZ ;  /* 0x00006400f2577a24 */ /* 0x000fc600078e02ff */
[----:B------:R-:W-:Y:S01]  /*16ae0*/  LEA R242, P2, R28, R0, 0x2 ;  /* 0x000000001cf27211 */ /* 0x000fe200078410ff */
[----:B------:R-:W-:Y:S02]  /*16af0*/  IMAD R12, R12, c[0x0][0x190], RZ ;  /* 0x000064000c0c7a24 */ /* 0x000fe400078e02ff */
[----:B------:R-:W-:Y:S01]  /*16b00*/  IMAD R80, R243, c[0x0][0x190], RZ ;  /* 0x00006400f3507a24 */ /* 0x000fe200078e02ff */
[----:B------:R-:W-:Y:S01]  /*16b10*/  LEA.HI.X.SX32 R243, R28, R250, 0x2, P2 ;  /* 0x000000fa1cf37211 */ /* 0x000fe200010f16ff */
[----:B------:R-:W-:Y:S01]  /*16b20*/  IMAD R81, R244, c[0x0][0x190], RZ ;  /* 0x00006400f4517a24 */ /* 0x000fe200078e02ff */
[-C--:B------:R-:W-:Y:S01]  /*16b30*/  LEA R28, P2, R164, R0.reuse, 0x2 ;  /* 0x00000000a41c7211 */ /* 0x080fe200078410ff */
[----:B------:R1:W-:Y:S01]  /*16b40*/  STL.64 [R1+0x1e0], R30 ;  /* 0x0001e01e01007387 */ /* 0x0003e20000100a00 */
[----:B------:R-:W-:Y:S01]  /*16b50*/  LEA R244, P0, R12, R0, 0x2 ;  /* 0x000000000cf47211 */ /* 0x000fe200078010ff */
[----:B------:R-:W-:-:S03]  /*16b60*/  IMAD R76, R245, c[0x0][0x190], RZ ;  /* 0x00006400f54c7a24 */ /* 0x000fc600078e02ff */
[----:B------:R-:W-:Y:S02]  /*16b70*/  LEA.HI.X.SX32 R245, R12, R250, 0x2, P0 ;  /* 0x000000fa0cf57211 */ /* 0x000fe400000f16ff */
[C---:B------:R-:W-:Y:S01]  /*16b80*/  LEA R12, P0, R167.reuse, R0, 0x2 ;  /* 0x00000000a70c7211 */ /* 0x040fe200078010ff */
[----:B-1----:R-:W-:Y:S01]  /*16b90*/  IMAD.MOV.U32 R31, RZ, RZ, R29 ;  /* 0x000000ffff1f7224 */ /* 0x002fe200078e001d */
[----:B------:R-:W-:Y:S02]  /*16ba0*/  LEA.HI.X.SX32 R29, R164, R250, 0x2, P2 ;  /* 0x000000faa41d7211 */ /* 0x000fe400010f16ff */
[----:B------:R-:W4:Y:S04]  /*16bb0*/  LDL.LU R164, [R1+0x1950] ;  /* 0x0019500001a47983 */ /* 0x000f280000300800 */
[----:B------:R1:W-:Y:S01]  /*16bc0*/  STL.64 [R1+0x1e8], R28 ;  /* 0x0001e81c01007387 */ /* 0x0003e20000100a00 */
[----:B------:R-:W-:Y:S01]  /*16bd0*/  LEA R30, P6, R166, R0, 0x2 ;  /* 0x00000000a61e7211 */ /* 0x000fe200078c10ff */
[----:B-1----:R-:W-:Y:S01]  /*16be0*/  IMAD.MOV.U32 R29, RZ, RZ, R13 ;  /* 0x000000ffff1d7224 */ /* 0x002fe200078e000d */
[----:B------:R-:W-:-:S02]  /*16bf0*/  LEA.HI.X.SX32 R13, R167, R250, 0x2, P0 ;  /* 0x000000faa70d7211 */ /* 0x000fc400000f16ff */
[----:B------:R-:W4:Y:S04]  /*16c00*/  LDL.LU R167, [R1+0x194c] ;  /* 0x00194c0001a77983 */ /* 0x000f280000300800 */
[----:B------:R1:W-:Y:S01]  /*16c10*/  STL.64 [R1+0x1f0], R12 ;  /* 0x0001f00c01007387 */ /* 0x0003e20000100a00 */
[C---:B------:R-:W-:Y:S02]  /*16c20*/  LEA R28, P2, R169.reuse, R0, 0x2 ;  /* 0x00000000a91c7211 */ /* 0x040fe400078410ff */
[----:B-1----:R-:W-:Y:S02]  /*16c30*/  MOV R13, R31 ;  /* 0x0000001f000d7202 */ /* 0x002fe40000000f00 */
        /* <DEDUP_REMOVED lines=33> */
[----:B--2---:R-:W-:Y:S01]  /*16e50*/  LEA R12, P0, R178, R0, 0x2 ;  /* 0x00000000b20c7211 */ /* 0x004fe200078010ff */
[----:B-1----:R-:W-:Y:S01]  /*16e60*/  IMAD.MOV.U32 R31, RZ, RZ, R29 ;  /* 0x000000ffff1f7224 */ /* 0x002fe200078e001d */
[----:B------:R-:W-:-:S02]  /*16e70*/  LEA.HI.X.SX32 R29, R179, R250, 0x2, P2 ;  /* 0x000000fab31d7211 */ /* 0x000fc400010f16ff */
[----:B------:R-:W2:Y:S04]  /*16e80*/  LDL.LU R179, [R1+0x192c] ;  /* 0x00192c0001b37983 */ /* 0x000ea80000300800 */
[----:B------:R1:W-:Y:S01]  /*16e90*/  STL.64 [R1+0x230], R28 ;  /* 0x0002301c01007387 */ /* 0x0003e20000100a00 */
[C---:B---3--:R-:W-:Y:S01]  /*16ea0*/  LEA R30, P6, R173.reuse, R0, 0x2 ;  /* 0x00000000ad1e7211 */ /* 0x048fe200078c10ff */
[----:B-1----:R-:W-:Y:S01]  /*16eb0*/  IMAD.MOV.U32 R29, RZ, RZ, R13 ;  /* 0x000000ffff1d7224 */ /* 0x002fe200078e000d */
[-C--:B------:R-:W-:Y:S02]  /*16ec0*/  LEA.HI.X.SX32 R13, R178, R250.reuse, 0x2, P0 ;  /* 0x000000fab20d7211 */ /* 0x080fe400000f16ff */
[----:B------:R-:W3:Y:S04]  /*16ed0*/  LDL.LU R178, [R1+0x1928] ;  /* 0x0019280001b27983 */ /* 0x000ee80000300800 */
[----:B------:R1:W-:Y:S02]  /*16ee0*/  STL.64 [R1+0x238], R12 ;  /* 0x0002380c01007387 */ /* 0x0003e40000100a00 */
[----:B-1----:R-:W-:Y:S01]  /*16ef0*/  IMAD.MOV.U32 R13, RZ, RZ, R31 ;  /* 0x000000ffff0d7224 */ /* 0x002fe200078e001f */
[----:B------:R-:W-:-:S02]  /*16f00*/  LEA.HI.X.SX32 R31, R173, R250, 0x2, P6 ;  /* 0x000000faad1f7211 */ /* 0x000fc400030f16ff */
[----:B------:R-:W2:Y:S04]  /*16f10*/  LDL.LU R173, [R1+0x1924] ;  /* 0x0019240001ad7983 */ /* 0x000ea80000300800 */
[----:B------:R1:W-:Y:S02]  /*16f20*/  STL.64 [R1+0x240], R30 ;  /* 0x0002401e01007387 */ /* 0x0003e40000100a00 */
[----:B-1----:R-:W-:Y:S02]  /*16f30*/  MOV R31, R29 ;  /* 0x0000001d001f7202 */ /* 0x002fe40000000f00 */
[----:B----4-:R-:W-:-:S04]  /*16f40*/  LEA R28, P2, R172, R0, 0x2 ;  /* 0x00000000ac1c7211 */ /* 0x010fc800078410ff */
[----:B------:R-:W-:Y:S02]  /*16f50*/  LEA.HI.X.SX32 R29, R172, R250, 0x2, P2 ;  /* 0x000000faac1d7211 */ /* 0x000fe400010f16ff */
[----:B------:R-:W4:Y:S01]  /*16f60*/  LDL.LU R172, [R1+0x1920] ;  /* 0x0019200001ac7983 */ /* 0x000f220000300800 */
[----:B------:R-:W-:-:S03]  /*16f70*/  LEA R12, P0, R5, R0, 0x2 ;  /* 0x00000000050c7211 */ /* 0x000fc600078010ff */
[----:B------:R1:W-:Y:S01]  /*16f80*/  STL.64 [R1+0x248], R28 ;  /* 0x0002481c01007387 */ /* 0x0003e20000100a00 */
[C---:B------:R-:W-:Y:S01]  /*16f90*/  LEA R30, P6, R176.reuse, R0, 0x2 ;  /* 0x00000000b01e7211 */ /* 0x040fe200078c10ff */
[----:B-1----:R-:W-:Y:S01]  /*16fa0*/  IMAD.MOV.U32 R29, RZ, RZ, R13 ;  /* 0x000000ffff1d7224 */ /* 0x002fe200078e000d */
[----:B------:R-:W-:Y:S02]  /*16fb0*/  LEA.HI.X.SX32 R13, R5, R250, 0x2, P0 ;  /* 0x000000fa050d7211 */ /* 0x000fe400000f16ff */
[----:B------:R-:W2:Y:S04]  /*16fc0*/  LDL.LU R5, [R1+0x191c] ;  /* 0x00191c0001057983 */ /* 0x000ea80000300800 */
[----:B------:R1:W-:Y:S01]  /*16fd0*/  STL.64 [R1+0x250], R12 ;  /* 0x0002500c01007387 */ /* 0x0003e20000100a00 */
[----:B------:R-:W-:Y:S01]  /*16fe0*/  LEA R28, P2, R177, R0, 0x2 ;  /* 0x00000000b11c7211 */ /* 0x000fe200078410ff */
[----:B-1----:R-:W-:Y:S01]  /*16ff0*/  IMAD.MOV.U32 R13, RZ, RZ, R31 ;  /* 0x000000ffff0d7224 */ /* 0x002fe200078e001f */
[----:B------:R-:W-:-:S02]  /*17000*/  LEA.HI.X.SX32 R31, R176, R250, 0x2, P6 ;  /* 0x000000fab01f7211 */ /* 0x000fc400030f16ff */
[----:B------:R-:W3:Y:S04]  /*17010*/  LDL.LU R176, [R1+0x1918] ;  /* 0x0019180001b07983 */ /* 0x000ee80000300800 */
        /* <DEDUP_REMOVED lines=10> */
[----:B------:R1:W-:Y:S02]  /*170c0*/  STL.64 [R1+0x268], R12 ;  /* 0x0002680c01007387 */ /* 0x0003e40000100a00 */
[----:B-1----:R-:W-:Y:S01]  /*170d0*/  IMAD.MOV.U32 R13, RZ, RZ, R31 ;  /* 0x000000ffff0d7224 */ /* 0x002fe200078e001f */
[----:B------:R-:W-:Y:S02]  /*170e0*/  LEA.HI.X.SX32 R31, R175, R250, 0x2, P6 ;  /* 0x000000faaf1f7211 */ /* 0x000fe400030f16ff */
[----:B------:R-:W4:Y:S04]  /*170f0*/  LDL.LU R175, [R1+0x190c] ;  /* 0x00190c0001af7983 */ /* 0x000f280000300800 */
[----:B------:R1:W-:Y:S02]  /*17100*/  STL.64 [R1+0x270], R30 ;  /* 0x0002701e01007387 */ /* 0x0003e40000100a00 */
[----:B-1----:R-:W-:Y:S01]  /*17110*/  IMAD.MOV.U32 R31, RZ, RZ, R29 ;  /* 0x000000ffff1f7224 */ /* 0x002fe200078e001d */
[----:B--2---:R-:W-:-:S04]  /*17120*/  LEA R28, P2, R5, R0, 0x2 ;  /* 0x00000000051c7211 */ /* 0x004fc800078410ff */
[----:B------:R-:W-:Y:S02]  /*17130*/  LEA.HI.X.SX32 R29, R5, R250, 0x2, P2 ;  /* 0x000000fa051d7211 */ /* 0x000fe400010f16ff */
[----:B------:R-:W2:Y:S04]  /*17140*/  LDL.LU R5, [R1+0x1908] ;  /* 0x0019080001057983 */ /* 0x000ea80000300800 */
[----:B------:R1:W-:Y:S01]  /*17150*/  STL.64 [R1+0x278], R28 ;  /* 0x0002781c01007387 */ /* 0x0003e20000100a00 */
[----:B---3--:R-:W-:Y:S01]  /*17160*/  LEA R12, P0, R176, R0, 0x2 ;  /* 0x00000000b00c7211 */ /* 0x008fe200078010ff */
[----:B-1----:R-:W-:-:S03]  /*17170*/  IMAD.MOV.U32 R29, RZ, RZ, R13 ;  /* 0x000000ffff1d7224 */ /* 0x002fc600078e000d */
[----:B------:R-:W-:Y:S02]  /*17180*/  LEA.HI.X.SX32 R13, R176, R250, 0x2, P0 ;  /* 0x000000fab00d7211 */ /* 0x000fe400000f16ff */
[----:B------:R1:W5:Y:S04]  /*17190*/  LDL.LU R176, [R1+0x1904] ;  /* 0x0019040001b07983 */ /* 0x0003680000300800 */
[----:B------:R3:W-:Y:S01]  /*171a0*/  STL.64 [R1+0x280], R12 ;  /* 0x0002800c01007387 */ /* 0x0007e20000100a00 */
[----:B----4-:R-:W-:Y:S01]  /*171b0*/  LEA R30, P6, R177, R0, 0x2 ;  /* 0x00000000b11e7211 */ /* 0x010fe200078c10ff */
[----:B---3--:R-:W-:-:S03]  /*171c0*/  IMAD.MOV.U32 R13, RZ, RZ, R31 ;  /* 0x000000ffff0d7224 */ /* 0x008fc600078e001f */
[----:B------:R-:W-:Y:S02]  /*171d0*/  LEA.HI.X.SX32 R31, R177, R250, 0x2, P6 ;  /* 0x000000fab11f7211 */ /* 0x000fe400030f16ff */
[----:B------:R1:W5:Y:S04]  /*171e0*/  LDL.LU R177, [R1+0x1900] ;  /* 0x0019000001b17983 */ /* 0x0003680000300800 */
[----:B------:R3:W-:Y:S01]  /*171f0*/  STL.64 [R1+0x288], R30 ;  /* 0x0002881e01007387 */ /* 0x0007e20000100a00 */
[----:B------:R-:W-:Y:S01]  /*17200*/  LEA R28, P2, R174, R0, 0x2 ;  /* 0x00000000ae1c7211 */ /* 0x000fe200078410ff */
[----:B---3--:R-:W-:-:S03]  /*17210*/  IMAD.MOV.U32 R31, RZ, RZ, R29 ;  /* 0x000000ffff1f7224 */ /* 0x008fc600078e001d */
[----:B------:R-:W-:Y:S02]  /*17220*/  LEA.HI.X.SX32 R29, R174, R250, 0x2, P2 ;  /* 0x000000faae1d7211 */ /* 0x000fe400010f16ff */
[----:B------:R1:W5:Y:S04]  /*17230*/  LDL.LU R174, [R1+0x18fc] ;  /* 0x0018fc0001ae7983 */ /* 0x0003680000300800 */
[----:B------:R3:W-:Y:S01]  /*17240*/  STL.64 [R1+0x290], R28 ;  /* 0x0002901c01007387 */ /* 0x0007e20000100a00 */
[-C--:B------:R-:W-:Y:S02]  /*17250*/  LEA R30, P6, R172, R0.reuse, 0x2 ;  /* 0x00000000ac1e7211 */ /* 0x080fe400078c10ff */
[----:B------:R-:W-:Y:S02]  /*17260*/  LEA R12, P0, R175, R0, 0x2 ;  /* 0x00000000af0c7211 */ /* 0x000fe400078010ff */
[----:B---3--:R-:W-:-:S02]  /*17270*/  MOV R29, R13 ;  /* 0x0000000d001d7202 */ /* 0x008fc40000000f00 */
[----:B------:R-:W-:Y:S02]  /*17280*/  LEA.HI.X.SX32 R13, R175, R250, 0x2, P0 ;  /* 0x000000faaf0d7211 */ /* 0x000fe400000f16ff */
[----:B------:R1:W5:Y:S04]  /*17290*/  LDL.LU R175, [R1+0x18f8] ;  /* 0x0018f80001af7983 */ /* 0x0003680000300800 */
[----:B------:R3:W-:Y:S01]  /*172a0*/  STL.64 [R1+0x298], R12 ;  /* 0x0002980c01007387 */ /* 0x0007e20000100a00 */
[C---:B------:R-:W-:Y:S01]  /*172b0*/  LEA R28, P2, R173.reuse, R0, 0x2 ;  /* 0x00000000ad1c7211 */ /* 0x040fe200078410ff */
[----:B---3--:R-:W-:Y:S01]  /*172c0*/  IMAD.MOV.U32 R13, RZ, RZ, R31 ;  /* 0x000000ffff0d7224 */ /* 0x008fe200078e001f */
[----:B------:R-:W-:Y:S02]  /*172d0*/  LEA.HI.X.SX32 R31, R172, R250, 0x2, P6 ;  /* 0x000000faac1f7211 */ /* 0x000fe400030f16ff */
[----:B------:R1:W5:Y:S04]  /*172e0*/  LDL.LU R172, [R1+0x18f4] ;  /* 0x0018f40001ac7983 */ /* 0x0003680000300800 */
[----:B------:R3:W-:Y:S01]  /*172f0*/  STL.64 [R1+0x2a0], R30 ;  /* 0x0002a01e01007387 */ /* 0x0007e20000100a00 */
[----:B------:R-:W-:Y:S01]  /*17300*/  LEA R12, P0, R178, R0, 0x2 ;  /* 0x00000000b20c7211 */ /* 0x000fe200078010ff */
[----:B---3--:R-:W-:Y:S01]  /*17310*/  IMAD.MOV.U32 R31, RZ, RZ, R29 ;  /* 0x000000ffff1f7224 */ /* 0x008fe200078e001d */
[----:B------:R-:W-:-:S02]  /*17320*/  LEA.HI.X.SX32 R29, R173, R250, 0x2, P2 ;  /* 0x000000faad1d7211 */ /* 0x000fc400010f16ff */
[----:B------:R1:W5:Y:S04]  /*17330*/  LDL.LU R173, [R1+0x18f0] ;  /* 0x0018f00001ad7983 */ /* 0x0003680000300800 */
[----:B------:R3:W-:Y:S01]  /*17340*/  STL.64 [R1+0x2a8], R28 ;  /* 0x0002a81c01007387 */ /* 0x0007e20000100a00 */
[C---:B------:R-:W-:Y:S01]  /*17350*/  LEA R30, P6, R179.reuse, R0, 0x2 ;  /* 0x00000000b31e7211 */ /* 0x040fe200078c10ff */
[----:B---3--:R-:W-:Y:S01]  /*17360*/  IMAD.MOV.U32 R29, RZ, RZ, R13 ;  /* 0x000000ffff1d7224 */ /* 0x008fe200078e000d */
[----:B------:R-:W-:Y:S02]  /*17370*/  LEA.HI.X.SX32 R13, R178, R250, 0x2, P0 ;  /* 0x000000fab20d7211 */ /* 0x000fe400000f16ff */
[----:B------:R-:W3:Y:S04]  /*17380*/  LDL.LU R178, [R1+0x18ec] ;  /* 0x0018ec0001b27983 */ /* 0x000ee80000300800 */
[----:B------:R4:W-:Y:S01]  /*17390*/  STL.64 [R1+0x2b0], R12 ;  /* 0x0002b00c01007387 */ /* 0x0009e20000100a00 */
[----:B------:R-:W-:Y:S01]  /*173a0*/  LEA R28, P2, R2, R0, 0x2 ;  /* 0x00000000021c7211 */ /* 0x000fe200078410ff */
[----:B----4-:R-:W-:Y:S01]  /*173b0*/  IMAD.MOV.U32 R13, RZ, RZ, R31 ;  /* 0x000000ffff0d7224 */ /* 0x010fe200078e001f */
[----:B------:R-:W-:-:S02]  /*173c0*/  LEA.HI.X.SX32 R31, R179, R250, 0x2, P6 ;  /* 0x000000fab31f7211 */ /* 0x000fc400030f16ff */
[----:B------:R-:W3:Y:S04]  /*173d0*/  LDL.LU R179, [R1+0x18e8] ;  /* 0x0018e80001b37983 */ /* 0x000ee80000300800 */
[----:B------:R4:W-:Y:S01]  /*173e0*/  STL.64 [R1+0x2b8], R30 ;  /* 0x0002b81e01007387 */ /* 0x0009e20000100a00 */
[C---:B------:R-:W-:Y:S01]  /*173f0*/  LEA R12, P0, R3.reuse, R0, 0x2 ;  /* 0x00000000030c7211 */ /* 0x040fe200078010ff */
[----:B----4-:R-:W-:Y:S01]  /*17400*/  IMAD.MOV.U32 R31, RZ, RZ, R29 ;  /* 0x000000ffff1f7224 */ /* 0x010fe200078e001d */
[----:B------:R-:W-:Y:S02]  /*17410*/  LEA.HI.X.SX32 R29, R2, R250, 0x2, P2 ;  /* 0x000000fa021d7211 */ /* 0x000fe400010f16ff */
[----:B------:R1:W5:Y:S04]  /*17420*/  LDL.LU R2, [R1+0x18e4] ;  /* 0x0018e40001027983 */ /* 0x0003680000300800 */
[----:B------:R4:W-:Y:S01]  /*17430*/  STL.64 [R1+0x2c0], R28 ;  /* 0x0002c01c01007387 */ /* 0x0009e20000100a00 */
[----:B------:R-:W-:Y:S01]  /*17440*/  LEA R30, P6, R170, R0, 0x2 ;  /* 0x00000000aa1e7211 */ /* 0x000fe200078c10ff */
[----:B----4-:R-:W-:Y:S01]  /*17450*/  IMAD.MOV.U32 R29, RZ, RZ, R13 ;  /* 0x000000ffff1d7224 */ /* 0x010fe200078e000d */
[----:B------:R-:W-:-:S02]  /*17460*/  LEA.HI.X.SX32 R13, R3, R250, 0x2, P0 ;  /* 0x000000fa030d7211 */ /* 0x000fc400000f16ff */
[----:B------:R1:W5:Y:S04]  /*17470*/  LDL.LU R3, [R1+0x18e0] ;  /* 0x0018e00001037983 */ /* 0x0003680000300800 */
        /* <DEDUP_REMOVED lines=11> */
[----:B------:R-:W-:Y:S01]  /*17530*/  LEA R30, P6, R169, R0, 0x2 ;  /* 0x00000000a91e7211 */ /* 0x000fe200078c10ff */
[----:B----4-:R-:W-:Y:S01]  /*17540*/  IMAD.MOV.U32 R29, RZ, RZ, R13 ;  /* 0x000000ffff1d7224 */ /* 0x010fe200078e000d */
[----:B------:R-:W-:Y:S02]  /*17550*/  LEA.HI.X.SX32 R13, R168, R250, 0x2, P0 ;  /* 0x000000faa80d7211 */ /* 0x000fe400000f16ff */
[----:B------:R1:W5:Y:S04]  /*17560*/  LDL.LU R168, [R1+0x18d4] ;  /* 0x0018d40001a87983 */ /* 0x0003680000300800 */
[----:B------:R4:W-:Y:S01]  /*17570*/  STL.64 [R1+0x2e0], R12 ;  /* 0x0002e00c01007387 */ /* 0x0009e20000100a00 */
[----:B------:R-:W-:-:S02]  /*17580*/  LEA R28, P2, R166, R0, 0x2 ;  /* 0x00000000a61c7211 */ /* 0x000fc400078410ff */
[----:B----4-:R-:W-:Y:S02]  /*17590*/  MOV R13, R31 ;  /* 0x0000001f000d7202 */ /* 0x010fe40000000f00 */
        /* <DEDUP_REMOVED lines=48> */
[C---:B------:R-:W-:Y:S02]  /*178a0*/  LEA R12, P0, R156.reuse, R0, 0x2 ;  /* 0x000000009c0c7211 */ /* 0x040fe400078010ff */
        /* <DEDUP_REMOVED lines=644> */
[----:B------:R-:W-:Y:S01]  /*1a0f0*/  LEA R12, P0, R67, R0, 0x2 ;  /* 0x00000000430c7211 */ /* 0x000fe200078010ff */
[----:B------:R-:W-:-:S02]  /*1a100*/  IMAD R251, R251, c[0x0][0x190], RZ ;  /* 0x00006400fbfb7a24 */ /* 0x000fc400078e02ff */
[----:B----4-:R-:W-:Y:S01]  /*1a110*/  IMAD.MOV.U32 R31, RZ, RZ, R29 ;  /* 0x000000ffff1f7224 */ /* 0x010fe200078e001d */
[----:B------:R-:W-:Y:S02]  /*1a120*/  LEA.HI.X.SX32 R29, R66, R250, 0x2, P2 ;  /* 0x000000fa421d7211 */ /* 0x000fe400010f16ff */
[----:B------:R1:W5:Y:S04]  /*1a130*/  LDL.LU R66, [R1+0x16a4] ;  /* 0x0016a40001427983 */ /* 0x0003680000300800 */
[----:B------:R4:W-:Y:S01]  /*1a140*/  STL.64 [R1+0x750], R28 ;  /* 0x0007501c01007387 */ /* 0x0009e20000100a00 */
[-C--:B------:R-:W-:Y:S02]  /*1a150*/  LEA R30, P6, R251, R0.reuse, 0x2 ;  /* 0x00000000fb1e7211 */ /* 0x080fe400078c10ff */
[----:B----4-:R-:W-:-:S02]  /*1a160*/  LEA R28, P2, R13, R0, 0x2 ;  /* 0x000000000d1c7211 */ /* 0x010fc400078410ff */
[----:B------:R-:W-:Y:S02]  /*1a170*/  MOV R29, R13 ;  /* 0x0000000d001d7202 */ /* 0x000fe40000000f00 */
[-C--:B------:R-:W-:Y:S02]  /*1a180*/  LEA.HI.X.SX32 R13, R67, R250.reuse, 0x2, P0 ;  /* 0x000000fa430d7211 */ /* 0x080fe400000f16ff */
[----:B------:R1:W5:Y:S04]  /*1a190*/  LDL.LU R67, [R1+0x16a0] ;  /* 0x0016a00001437983 */ /* 0x0003680000300800 */
[----:B------:R4:W-:Y:S01]  /*1a1a0*/  STL.64 [R1+0x758], R12 ;  /* 0x0007580c01007387 */ /* 0x0009e20000100a00 */
[----:B------:R-:W-:Y:S02]  /*1a1b0*/  LEA.HI.X.SX32 R29, R29, R250, 0x2, P2 ;  /* 0x000000fa1d1d7211 */ /* 0x000fe400010f16ff */
[----:B----4-:R-:W-:Y:S01]  /*1a1c0*/  LEA R12, P0, R31, R0, 0x2 ;  /* 0x000000001f0c7211 */ /* 0x010fe200078010ff */
[----:B------:R-:W-:Y:S01]  /*1a1d0*/  IMAD.MOV.U32 R13, RZ, RZ, R31 ;  /* 0x000000ffff0d7224 */ /* 0x000fe200078e001f */
[----:B------:R-:W-:-:S04]  /*1a1e0*/  LEA.HI.X.SX32 R31, R251, R250, 0x2, P6 ;  /* 0x000000fafb1f7211 */ /* 0x000fc800030f16ff */
[----:B------:R-:W-:Y:S01]  /*1a1f0*/  LEA.HI.X.SX32 R13, R13, R250, 0x2, P0 ;  /* 0x000000fa0d0d7211 */ /* 0x000fe200000f16ff */
[----:B------:R4:W-:Y:S04]  /*1a200*/  STL.64 [R1+0x760], R30 ;  /* 0x0007601e01007387 */ /* 0x0009e80000100a00 */
[----:B------:R1:W-:Y:S04]  /*1a210*/  STL.64 [R1+0x768], R28 ;  /* 0x0007681c01007387 */ /* 0x0003e80000100a00 */
[----:B------:R2:W-:Y:S01]  /*1a220*/  STL.64 [R1+0x770], R12 ;  /* 0x0007700c01007387 */ /* 0x0005e20000100a00 */
[----:B----4-:R-:W-:-:S02]  /*1a230*/  LEA R30, P6, R60, R0, 0x2 ;  /* 0x000000003c1e7211 */ /* 0x010fc400078c10ff */
[C---:B-1----:R-:W-:Y:S02]  /*1a240*/  LEA R28, P2, R61.reuse, R0, 0x2 ;  /* 0x000000003d1c7211 */ /* 0x042fe400078410ff */
[----:B------:R-:W-:Y:S02]  /*1a250*/  LEA.HI.X.SX32 R31, R60, R250, 0x2, P6 ;  /* 0x000000fa3c1f7211 */ /* 0x000fe400030f16ff */
[C---:B--2---:R-:W-:Y:S01]  /*1a260*/  LEA R12, P0, R56.reuse, R0, 0x2 ;  /* 0x00000000380c7211 */ /* 0x044fe200078010ff */
[----:B------:R1:W5:Y:S01]  /*1a270*/  LDL.LU R60, [R1+0x169c] ;  /* 0x00169c00013c7983 */ /* 0x0003620000300800 */
[-C--:B------:R-:W-:Y:S02]  /*1a280*/  LEA.HI.X.SX32 R29, R61, R250.reuse, 0x2, P2 ;  /* 0x000000fa3d1d7211 */ /* 0x080fe400010f16ff */
[----:B------:R-:W-:Y:S01]  /*1a290*/  LEA.HI.X.SX32 R13, R56, R250, 0x2, P0 ;  /* 0x000000fa380d7211 */ /* 0x000fe200000f16ff */
[----:B------:R2:W-:Y:S04]  /*1a2a0*/  STL.64 [R1+0x778], R30 ;  /* 0x0007781e01007387 */ /* 0x0005e80000100a00 */
[----:B------:R1:W5:Y:S04]  /*1a2b0*/  LDL.LU R61, [R1+0x1698] ;  /* 0x00169800013d7983 */ /* 0x0003680000300800 */
[----:B------:R4:W-:Y:S01]  /*1a2c0*/  STL.64 [R1+0x780], R28 ;  /* 0x0007801c01007387 */ /* 0x0009e20000100a00 */
[----:B--2---:R-:W-:-:S03]  /*1a2d0*/  LEA R30, P6, R57, R0, 0x2 ;  /* 0x00000000391e7211 */ /* 0x004fc600078c10ff */
[----:B------:R1:W5:Y:S01]  /*1a2e0*/  LDL.LU R56, [R1+0x1694] ;  /* 0x0016940001387983 */ /* 0x0003620000300800 */
[----:B------:R-:W-:-:S03]  /*1a2f0*/  LEA.HI.X.SX32 R31, R57, R250, 0x2, P6 ;  /* 0x000000fa391f7211 */ /* 0x000fc600030f16ff */
[----:B------:R2:W-:Y:S01]  /*1a300*/  STL.64 [R1+0x788], R12 ;  /* 0x0007880c01007387 */ /* 0x0005e20000100a00 */
[----:B----4-:R-:W-:-:S03]  /*1a310*/  LEA R28, P2, R50, R0, 0x2 ;  /* 0x00000000321c7211 */ /* 0x010fc600078410ff */
[----:B------:R1:W5:Y:S01]  /*1a320*/  LDL.LU R57, [R1+0x1690] ;  /* 0x0016900001397983 */ /* 0x0003620000300800 */
[----:B------:R-:W-:-:S03]  /*1a330*/  LEA.HI.X.SX32 R29, R50, R250, 0x2, P2 ;  /* 0x000000fa321d7211 */ /* 0x000fc600010f16ff */
        /* <DEDUP_REMOVED lines=11> */
[----:B------:R-:W-:Y:S02]  /*1a3f0*/  LEA.HI.X.SX32 R29, R47, R250, 0x2, P2 ;  /* 0x000000fa2f1d7211 */ /* 0x000fe400010f16ff */
[C---:B----4-:R-:W-:Y:S01]  /*1a400*/  LEA R12, P0, R40.reuse, R0, 0x2 ;  /* 0x00000000280c7211 */ /* 0x050fe200078010ff */
[----:B------:R2:W-:Y:S03]  /*1a410*/  STL.64 [R1+0x7a8], R30 ;  /* 0x0007a81e01007387 */ /* 0x0005e60000100a00 */
[----:B------:R-:W-:Y:S01]  /*1a420*/  LEA.HI.X.SX32 R13, R40, R250, 0x2, P0 ;  /* 0x000000fa280d7211 */ /* 0x000fe200000f16ff */
        /* <DEDUP_REMOVED lines=43> */
[----:B------:R2:W-:Y:S01]  /*1a6e0*/  STL.64 [R1+0x808], R30 ;  /* 0x0008081e01007387 */ /* 0x0005e20000100a00 */
[----:B------:R-:W-:Y:S02]  /*1a6f0*/  LEA R4, P6, R252, R0, 0x2 ;  /* 0x00000000fc047211 */ /* 0x000fe400078c10ff */
[----:B------:R-:W-:Y:S02]  /*1a700*/  LEA.HI.X.SX32 R29, R20, R250, 0x2, P2 ;  /* 0x000000fa141d7211 */ /* 0x000fe400010f16ff */
[----:B----4-:R-:W-:Y:S02]  /*1a710*/  IADD3 R13, R5, -0x8d, RZ ;  /* 0xffffff73050d7810 */ /* 0x010fe40007ffe0ff */
[----:B------:R-:W-:Y:S02]  /*1a720*/  LEA R12, P0, R21, R0, 0x2 ;  /* 0x00000000150c7211 */ /* 0x000fe400078010ff */
[----:B------:R-:W-:Y:S01]  /*1a730*/  ISETP.GE.U32.AND P2, PT, R13, 0x7ffffef4, PT ;  /* 0x7ffffef40d00780c */ /* 0x000fe20003f46070 */
[----:B--2---:R1:W5:Y:S01]  /*1a740*/  LDL.LU.64 R30, [R1+0x1650] ;  /* 0x00165000011e7983 */ /* 0x0043620000300a00 */
[----:B------:R-:W-:-:S02]  /*1a750*/  LEA.HI.X.SX32 R13, R21, R250, 0x2, P0 ;  /* 0x000000fa150d7211 */ /* 0x000fc400000f16ff */
[----:B------:R-:W-:Y:S01]  /*1a760*/  LEA.HI.X.SX32 R5, R252, R250, 0x2, P6 ;  /* 0x000000fafc057211 */ /* 0x000fe200030f16ff */
[----:B------:R1:W5:Y:S04]  /*1a770*/  LDL.LU R20, [R1+0x1648] ;  /* 0x0016480001147983 */ /* 0x0003680000300800 */
[----:B------:R2:W-:Y:S04]  /*1a780*/  STL.64 [R1+0x810], R28 ;  /* 0x0008101c01007387 */ /* 0x0005e80000100a00 */
[----:B--2---:R1:W5:Y:S04]  /*1a790*/  LDL.LU.64 R28, [R1+0x1640] ;  /* 0x00164000011c7983 */ /* 0x0043680000300a00 */
[----:B------:R1:W5:Y:S04]  /*1a7a0*/  LDL.LU R21, [R1+0x1638] ;  /* 0x0016380001157983 */ /* 0x0003680000300800 */
[----:B------:R2:W-:Y:S04]  /*1a7b0*/  STL.64 [R1+0x820], R12 ;  /* 0x0008200c01007387 */ /* 0x0005e80000100a00 */
[----:B--2---:R1:W5:Y:S04]  /*1a7c0*/  LDL.LU.64 R12, [R1+0x1630] ;  /* 0x00163000010c7983 */ /* 0x0043680000300a00 */
[----:B------:R2:W-:Y:S04]  /*1a7d0*/  STL.64 [R1+0x818], R4 ;  /* 0x0008180401007387 */ /* 0x0005e80000100a00 */
[----:B--2---:R1:W5:Y:S04]  /*1a7e0*/  LDL.LU.64 R4, [R1+0x1628] ;  /* 0x0016280001047983 */ /* 0x0043680000300a00 */
[----:B------:R-:W2:Y:S04]  /*1a7f0*/  S2R R252, SR_TID.X ;  /* 0x0000000000fc7919 */ /* 0x000ea80000002100 */
[----:B------:R-:W4:Y:S01]  /*1a800*/  S2R R0, SR_TID.X ;  /* 0x0000000000007919 */ /* 0x000f220000002100 */
[----:B------:R-:W-:-:S05]  /*1a810*/  IMAD.MOV.U32 R251, RZ, RZ, 0x7f ;  /* 0x0000007ffffb7424 */ /* 0x000fca00078e00ff */
[----:B------:R-:W-:-:S04]  /*1a820*/  IADD3 R251, R251, c[0x0][0x180], RZ ;  /* 0x00006000fbfb7a10 */ /* 0x000fc80007ffe0ff */
[----:B------:R-:W-:Y:S01]  /*1a830*/  ISETP.GT.AND P0, PT, R251, 0x7f, PT ;  /* 0x0000007ffb00780c */ /* 0x000fe20003f04270 */
[----:B------:R-:W-:Y:S01]  /*1a840*/  IMAD.MOV.U32 R251, RZ, RZ, c[0x0][0x180] ;  /* 0x00006000fffb7624 */ /* 0x000fe200078e00ff */
[----:B--2---:R-:W-:-:S04]  /*1a850*/  LOP3.LUT R252, R252, 0x7f, RZ, 0xc0, !PT ;  /* 0x0000007ffcfc7812 */ /* 0x004fc800078ec0ff */
[----:B------:R-:W-:Y:S02]  /*1a860*/  IADD3 R251, R251, -0x91, RZ ;  /* 0xffffff6ffbfb7810 */ /* 0x000fe40007ffe0ff */
[----:B----4-:R-:W-:Y:S01]  /*1a870*/  LOP3.LUT R0, R0, 0x7f, RZ, 0xc0, !PT ;  /* 0x0000007f00007812 */ /* 0x010fe200078ec0ff */
[----:B------:R-:W-:-:S03]  /*1a880*/  IMAD.SHL.U32 R252, R252, 0x4, RZ ;  /* 0x00000004fcfc7824 */ /* 0x000fc600078e00ff */
[----:B------:R-:W-:Y:S02]  /*1a890*/  ISETP.GE.AND P6, PT, R0, c[0x0][0x180], PT ;  /* 0x0000600000007a0c */ /* 0x000fe40003fc6270 */
[----:B------:R-:W-:Y:S02]  /*1a8a0*/  SEL R0, RZ, 0x4, !P0 ;  /* 0x00000004ff007807 */ /* 0x000fe40004000000 */
[----:B------:R-:W-:Y:S01]  /*1a8b0*/  ISETP.GE.U32.AND P0, PT, R251, 0x7ffffef0, PT ;  /* 0x7ffffef0fb00780c */ /* 0x000fe20003f06070 */
[----:B------:R-:W-:Y:S01]  /*1a8c0*/  IMAD.MOV.U32 R251, RZ, RZ, c[0x0][0x180] ;  /* 0x00006000fffb7624 */ /* 0x000fe200078e00ff */
[----:B------:R-:W-:-:S04]  /*1a8d0*/  LOP3.LUT R250, R252, 0x60, RZ, 0x3c, !PT ;  /* 0x00000060fcfa7812 */ /* 0x000fc800078e3cff */
[----:B------:R-:W-:Y:S02]  /*1a8e0*/  IADD3 R250, R250, 0x100000, RZ ;  /* 0x00100000fafa7810 */ /* 0x000fe40007ffe0ff */
[----:B------:R-:W-:Y:S02]  /*1a8f0*/  IADD3 R251, R251, -0x95, RZ ;  /* 0xffffff6bfbfb7810 */ /* 0x000fe40007ffe0ff */
[----:B------:R-:W-:Y:S01]  /*1a900*/  SEL R0, R0, RZ, !P6 ;  /* 0x000000ff00007207 */ /* 0x000fe20007000000 */
[----:B---3--:R2:W-:Y:S01]  /*1a910*/  LDGSTS.E [R250+-0x50200], [R178.64], !P4 ;  /* 0xafe00000b2fa7fae */ /* 0x0085e2000e121848 */
[----:B------:R-:W-:Y:S01]  /*1a920*/  ISETP.GE.U32.AND P6, PT, R251, 0x7ffffeec, PT ;  /* 0x7ffffeecfb00780c */ /* 0x000fe20003fc6070 */
[----:B------:R-:W-:Y:S01]  /*1a930*/  IMAD.MOV.U32 R251, RZ, RZ, c[0x0][0x188] ;  /* 0x00006200fffb7624 */ /* 0x000fe200078e00ff */
[----:B------:R-:W-:-:S03]  /*1a940*/  ISETP.NE.U32.AND P4, PT, R0, RZ, PT ;  /* 0x000000ff0000720c */ /* 0x000fc60003f85070 */
[----:B------:R-:W-:Y:S02]  /*1a950*/  IMAD.SHL.U32 R0, R251, 0x80, RZ ;  /* 0x00000080fb007824 */ /* 0x000fe400078e00ff */
[----:B--2---:R-:W-:-:S05]  /*1a960*/  IMAD.MOV.U32 R250, RZ, RZ, c[0x0][0x180] ;  /* 0x00006000fffa7624 */ /* 0x004fca00078e00ff */
[----:B------:R-:W-:Y:S02]  /*1a970*/  IADD3 R251, R250, -0x99, RZ ;  /* 0xffffff67fafb7810 */ /* 0x000fe40007ffe0ff */
[----:B-1---5:R-:W-:Y:S04]  /*1a980*/  STL.64 [R1+0x1bf8], R142 ;  /* 0x001bf88e01007387 */ /* 0x022fe80000100a00 */
[----:B------:R1:W-:Y:S04]  /*1a990*/  STL.64 [R1+0x1bf0], R144 ;  /* 0x001bf09001007387 */ /* 0x0003e80000100a00 */
[----:B------:R-:W0:Y:S04]  /*1a9a0*/  LDGDEPBAR ;  /* 0x00000000000079af */ /* 0x000e280000000000 */
[----:B-1----:R-:W2:Y:S04]  /*1a9b0*/  LDL.64 R144, [R1+0x158] ;  /* 0x0001580001907983 */ /* 0x002ea80000100a00 */
[----:B------:R-:W-:Y:S04]  /*1a9c0*/  STL.64 [R1+0x1be8], R146 ;  /* 0x001be89201007387 */ /* 0x000fe80000100a00 */
[----:B------:R1:W-:Y:S04]  /*1a9d0*/  STL.64 [R1+0x1be0], R150 ;  /* 0x001be09601007387 */ /* 0x0003e80000100a00 */
[----:B-1----:R-:W3:Y:S04]  /*1a9e0*/  LDL.64 R150, [R1+0x198] ;  /* 0x0001980001967983 */ /* 0x002ee80000100a00 */
[----:B------:R1:W-:Y:S04]  /*1a9f0*/  STL.64 [R1+0x1bd8], R246 ;  /* 0x001bd8f601007387 */ /* 0x0003e80000100a00 */
[----:B-1----:R-:W4:Y:S01]  /*1aa00*/  LDL.64 R246, [R1+0x1d8] ;  /* 0x0001d80001f67983 */ /* 0x002f220000100a00 */
[----:B------:R-:W-:-:S02]  /*1aa10*/  LOP3.LUT R146, R252, 0x10, RZ, 0x3c, !PT ;  /* 0x00000010fc927812 */ /* 0x000fc400078e3cff */
[C---:B------:R-:W-:Y:S01]  /*1aa20*/  LOP3.LUT R142, R252.reuse, 0x30, RZ, 0x3c, !PT ;  /* 0x00000030fc8e7812 */ /* 0x040fe200078e3cff */
[----:B------:R-:W-:Y:S01]  /*1aa30*/  STL.64 [R1+0x1bd0], R10 ;  /* 0x001bd00a01007387 */ /* 0x000fe20000100a00 */
[C---:B------:R-:W-:Y:S02]  /*1aa40*/  LOP3.LUT R143, R252.reuse, 0x50, RZ, 0x3c, !PT ;  /* 0x00000050fc8f7812 */ /* 0x040fe400078e3cff */
[----:B------:R-:W-:Y:S01]  /*1aa50*/  IADD3 R250, R252, 0x100000, RZ ;  /* 0x00100000fcfa7810 */ /* 0x000fe20007ffe0ff */
[----:B------:R-:W-:Y:S04]  /*1aa60*/  STL.64 [R1+0x1bc8], R18 ;  /* 0x001bc81201007387 */ /* 0x000fe80000100a00 */
        /* <DEDUP_REMOVED lines=16> */
[----:B------:R1:W-:Y:S04]  /*1ab70*/  STL.64 [R1+0x1b40], R172 ;  /* 0x001b40ac01007387 */ /* 0x0003e80000100a00 */
[----:B------:R1:W-:Y:S04]  /*1ab80*/  STL.64 [R1+0x1b38], R174 ;  /* 0x001b38ae01007387 */ /* 0x0003e80000100a00 */
[----:B------:R-:W-:Y:S01]  /*1ab90*/  STL.64 [R1+0x1b30], R176 ;  /* 0x001b30b001007387 */ /* 0x000fe20000100a00 */
[----:B-1----:R-:W-:-:S03]  /*1aba0*/  IMAD.WIDE R172, R0, 0x4, R2 ;  /* 0x0000000400ac7825 */ /* 0x002fc600078e0202 */
[----:B------:R1:W-:Y:S01]  /*1abb0*/  STL.64 [R1+0x1b28], R178 ;  /* 0x001b28b201007387 */ /* 0x0003e20000100a00 */
[C---:B------:R-:W-:Y:S02]  /*1abc0*/  LOP3.LUT R147, R252.reuse, 0x20, RZ, 0x3c, !PT ;  /* 0x00000020fc937812 */ /* 0x040fe400078e3cff */
[C---:B------:R-:W-:Y:S01]  /*1abd0*/  LOP3.LUT R175, R252.reuse, 0x70, RZ, 0x3c, !PT ;  /* 0x00000070fcaf7812 */ /* 0x040fe200078e3cff */
[----:B------:R-:W-:Y:S04]  /*1abe0*/  STL.64 [R1+0xd00], R172 ;  /* 0x000d00ac01007387 */ /* 0x000fe80000100a00 */
[----:B------:R-:W2:Y:S04]  /*1abf0*/  LDL.64 R2, [R1+0x2e0] ;  /* 0x0002e00001027983 */ /* 0x000ea80000100a00 */
[----:B-1----:R-:W2:Y:S04]  /*1ac00*/  LDL.64 R178, [R1+0x320] ;  /* 0x0003200001b27983 */ /* 0x002ea80000100a00 */
[----:B------:R-:W2:Y:S04]  /*1ac10*/  LDL.64 R176, [R1+0x360] ;  /* 0x0003600001b07983 */ /* 0x000ea80000100a00 */
        /* <DEDUP_REMOVED lines=18> */
[----:B----4-:R1:W-:Y:S04]  /*1ad40*/  LDGSTS.E [R252], [R246.64], P4 ;  /* 0x00000000f6fc7fae */ /* 0x0103e8000a121848 */
[----:B---3--:R3:W-:Y:S04]  /*1ad50*/  LDGSTS.E [R252+0x1000], [R150.64], P4 ;  /* 0x0100000096fc7fae */ /* 0x0087e8000a121848 */
[----:B--2---:R2:W-:Y:S04]  /*1ad60*/  LDGSTS.E [R252+0x2000], [R144.64], P4 ;  /* 0x0200000090fc7fae */ /* 0x0045e8000a121848 */
[----:B-1----:R-:W4:Y:S04]  /*1ad70*/  LDL.64 R246, [R1+0x1d0] ;  /* 0x0001d00001f67983 */ /* 0x002f280000100a00 */
[----:B---3--:R-:W3:Y:S04]  /*1ad80*/  LDL.64 R150, [R1+0x190] ;  /* 0x0001900001967983 */ /* 0x008ee80000100a00 */
[----:B--2---:R-:W2:Y:S04]  /*1ad90*/  LDL.64 R144, [R1+0x150] ;  /* 0x0001500001907983 */ /* 0x004ea80000100a00 */
[----:B------:R1:W-:Y:S04]  /*1ada0*/  LDGSTS.E [R252+0x3000], [R182.64], P4 ;  /* 0x03000000b6fc7fae */ /* 0x0003e8000a121848 */
[----:B------:R1:W-:Y:S04]  /*1adb0*/  STL.64 [R1+0x1ad0], R182 ;  /* 0x001ad0b601007387 */ /* 0x0003e80000100a00 */
[----:B------:R1:W-:Y:S04]  /*1adc0*/  LDGSTS.E [R252+0x4000], [R198.64], P4 ;  /* 0x04000000c6fc7fae */ /* 0x0003e8000a121848 */
[----:B------:R1:W-:Y:S04]  /*1add0*/  LDGSTS.E [R252+0x5000], [R214.64], P4 ;  /* 0x05000000d6fc7fae */ /* 0x0003e8000a121848 */
[----:B-1----:R-:W2:Y:S04]  /*1ade0*/  LDL.64 R182, [R1+0x2a0] ;  /* 0x0002a00001b67983 */ /* 0x002ea80000100a00 */
[----:B------:R1:W-:Y:S04]  /*1adf0*/  STL.64 [R1+0x1ab8], R198 ;  /* 0x001ab8c601007387 */ /* 0x0003e80000100a00 */
[----:B------:R1:W-:Y:S04]  /*1ae00*/  LDGSTS.E [R252+0x6000], [R230.64], P4 ;  /* 0x06000000e6fc7fae */ /* 0x0003e8000a121848 */
[----:B-1----:R-:W2:Y:S04]  /*1ae10*/  LDL.64 R198, [R1+0x260] ;  /* 0x0002600001c67983 */ /* 0x002ea80000100a00 */
[----:B------:R1:W-:Y:S04]  /*1ae20*/  STL.64 [R1+0x1ac0], R214 ;  /* 0x001ac0d601007387 */ /* 0x0003e80000100a00 */
[----:B-1----:R-:W2:Y:S04]  /*1ae30*/  LDL.64 R214, [R1+0x220] ;  /* 0x0002200001d67983 */ /* 0x002ea80000100a00 */
[----:B------:R1:W-:Y:S04]  /*1ae40*/  STL.64 [R1+0x1ac8], R230 ;  /* 0x001ac8e601007387 */ /* 0x0003e80000100a00 */
[----:B-1----:R-:W2:Y:S04]  /*1ae50*/  LDL.64 R230, [R1+0x1e0] ;  /* 0x0001e00001e67983 */ /* 0x002ea80000100a00 */
[----:B--2---:R1:W-:Y:S04]  /*1ae60*/  LDGSTS.E [R252+0x7000], [R230.64], P4 ;  /* 0x07000000e6fc7fae */ /* 0x0043e8000a121848 */
[----:B------:R2:W-:Y:S04]  /*1ae70*/  LDGSTS.E [R252+0x8000], [R214.64], P4 ;  /* 0x08000000d6fc7fae */ /* 0x0005e8000a121848 */
[----:B------:R1:W-:Y:S04]  /*1ae80*/  LDGSTS.E [R252+0x9000], [R198.64], P4 ;  /* 0x09000000c6fc7fae */ /* 0x0003e8000a121848 */
[----:B------:R3:W-:Y:S04]  /*1ae90*/  LDGSTS.E [R252+0xa000], [R182.64], P4 ;  /* 0x0a000000b6fc7fae */ /* 0x0007e8000a121848 */
[----:B--2---:R-:W2:Y:S04]  /*1aea0*/  LDL.64 R214, [R1+0x1e8] ;  /* 0x0001e80001d67983 */ /* 0x004ea80000100a00 */
[----:B-1----:R-:W2:Y:S04]  /*1aeb0*/  LDL.64 R198, [R1+0x228] ;  /* 0x0002280001c67983 */ /* 0x002ea80000100a00 */
[----:B---3--:R-:W3:Y:S04]  /*1aec0*/  LDL.64 R182, [R1+0x268] ;  /* 0x0002680001b67983 */ /* 0x008ee80000100a00 */
[----:B------:R1:W-:Y:S04]  /*1aed0*/  LDGSTS.E [R252+0xb000], [R2.64], P4 ;  /* 0x0b00000002fc7fae */ /* 0x0003e8000a121848 */
[----:B------:R4:W-:Y:S04]  /*1aee0*/  LDGSTS.E [R252+0xc000], [R178.64], P4 ;  /* 0x0c000000b2fc7fae */ /* 0x0009e8000a121848 */
[----:B------:R4:W-:Y:S04]  /*1aef0*/  LDGSTS.E [R252+0xd000], [R176.64], P4 ;  /* 0x0d000000b0fc7fae */ /* 0x0009e8000a121848 */
[----:B-1----:R-:W3:Y:S04]  /*1af00*/  LDL.64 R2, [R1+0x2a8] ;  /* 0x0002a80001027983 */ /* 0x002ee80000100a00 */
[----:B----4-:R-:W4:Y:S04]  /*1af10*/  LDL.64 R178, [R1+0x2e8] ;  /* 0x0002e80001b27983 */ /* 0x010f280000100a00 */
[----:B------:R1:W-:Y:S04]  /*1af20*/  LDGSTS.E [R252+0xe000], [R170.64], P4 ;  /* 0x0e000000aafc7fae */ /* 0x0003e8000a121848 */
[----:B------:R-:W4:Y:S04]  /*1af30*/  LDL.64 R176, [R1+0x328] ;  /* 0x0003280001b07983 */ /* 0x000f280000100a00 */
[----:B------:R1:W-:Y:S04]  /*1af40*/  LDGSTS.E [R252+0xf000], [R168.64], P4 ;  /* 0x0f000000a8fc7fae */ /* 0x0003e8000a121848 */
[----:B-1----:R-:W4:Y:S04]  /*1af50*/  LDL.64 R170, [R1+0x368] ;  /* 0x0003680001aa7983 */ /* 0x002f280000100a00 */
        /* <DEDUP_REMOVED lines=40> */
[----:B------:R1:W-:Y:S04]  /*1b1e0*/  STL.64 [R1+0x1ad8], R184 ;  /* 0x001ad8b801007387 */ /* 0x0003e80000100a00 */
[----:B------:R2:W-:Y:S04]  /*1b1f0*/  LDGSTS.E [R146+0x4200], [R200.64], P4 ;  /* 0x04200000c8927fae */ /* 0x0005e8000a121848 */
[----:B------:R2:W-:Y:S04]  /*1b200*/  LDGSTS.E [R146+0x5200], [R216.64], P4 ;  /* 0x05200000d8927fae */ /* 0x0005e8000a121848 */
[----:B-1----:R-:W4:Y:S04]  /*1b210*/  LDL.LU.64 R184, [R1+0x148] ;  /* 0x0001480001b87983 */ /* 0x002f280000300a00 */
[----:B------:R1:W-:Y:S04]  /*1b220*/  LDGSTS.E [R146+0x6200], [R232.64], P4 ;  /* 0x06200000e8927fae */ /* 0x0003e8000a121848 */
[----:B------:R-:W-:Y:S04]  /*1b230*/  STL.64 [R1+0x1ae0], R200 ;  /* 0x001ae0c801007387 */ /* 0x000fe80000100a00 */
[----:B------:R-:W-:Y:S04]  /*1b240*/  STL.64 [R1+0x1ae8], R216 ;  /* 0x001ae8d801007387 */ /* 0x000fe80000100a00 */
[----:B------:R-:W-:Y:S04]  /*1b250*/  STL.64 [R1+0x1af0], R232 ;  /* 0x001af0e801007387 */ /* 0x000fe80000100a00 */
[----:B--2---:R2:W-:Y:S04]  /*1b260*/  LDGSTS.E [R146+0x7200], [R214.64], P4 ;  /* 0x07200000d6927fae */ /* 0x0045e8000a121848 */
[----:B------:R1:W-:Y:S04]  /*1b270*/  LDGSTS.E [R146+0x8200], [R198.64], P4 ;  /* 0x08200000c6927fae */ /* 0x0003e8000a121848 */
[----:B---3--:R3:W-:Y:S04]  /*1b280*/  LDGSTS.E [R146+0x9200], [R182.64], P4 ;  /* 0x09200000b6927fae */ /* 0x0087e8000a121848 */
[----:B---3--:R-:W3:Y:S04]  /*1b290*/  LDL.LU.64 R182, [R1+0x140] ;  /* 0x0001400001b67983 */ /* 0x008ee80000300a00 */
[----:B--2---:R-:W2:Y:S04]  /*1b2a0*/  LDL.64 R214, [R1+0x1f0] ;  /* 0x0001f00001d67983 */ /* 0x004ea80000100a00 */
[----:B------:R4:W-:Y:S04]  /*1b2b0*/  LDGSTS.E [R146+0xa200], [R2.64], P4 ;  /* 0x0a20000002927fae */ /* 0x0009e8000a121848 */
[----:B-1----:R-:W3:Y:S04]  /*1b2c0*/  LDL.64 R198, [R1+0x230] ;  /* 0x0002300001c67983 */ /* 0x002ee80000100a00 */
[----:B----4-:R1:W-:Y:S04]  /*1b2d0*/  LDGSTS.E [R146+0xb200], [R178.64], P4 ;  /* 0x0b200000b2927fae */ /* 0x0103e8000a121848 */
        /* <DEDUP_REMOVED lines=47> */
[----:B------:R-:W-:Y:S04]  /*1b5d0*/  STL.64 [R1+0x1af8], R184 ;  /* 0x001af8b801007387 */ /* 0x000fe80000100a00 */
[----:B------:R1:W-:Y:S04]  /*1b5e0*/  LDGSTS.E [R147+0x3400], [R186.64], P4 ;  /* 0x03400000ba937fae */ /* 0x0003e8000a121848 */
[----:B------:R1:W-:Y:S04]  /*1b5f0*/  STL.64 [R1+0x1b00], R186 ;  /* 0x001b00ba01007387 */ /* 0x0003e80000100a00 */
[----:B------:R2:W-:Y:S04]  /*1b600*/  LDGSTS.E [R147+0x4400], [R202.64], P4 ;  /* 0x04400000ca937fae */ /* 0x0005e8000a121848 */
[----:B------:R2:W-:Y:S04]  /*1b610*/  LDGSTS.E [R147+0x5400], [R218.64], P4 ;  /* 0x05400000da937fae */ /* 0x0005e8000a121848 */
[----:B-1----:R-:W4:Y:S04]  /*1b620*/  LDL.LU.64 R186, [R1+0x180] ;  /* 0x0001800001ba7983 */ /* 0x002f280000300a00 */
[----:B------:R-:W-:Y:S04]  /*1b630*/  STL.64 [R1+0x1b08], R202 ;  /* 0x001b08ca01007387 */ /* 0x000fe80000100a00 */
[----:B------:R-:W-:Y:S04]  /*1b640*/  STL.64 [R1+0x1b10], R218 ;  /* 0x001b10da01007387 */ /* 0x000fe80000100a00 */
[----:B------:R1:W-:Y:S04]  /*1b650*/  LDGSTS.E [R147+0x6400], [R234.64], P4 ;  /* 0x06400000ea937fae */ /* 0x0003e8000a121848 */
[----:B------:R-:W-:Y:S04]  /*1b660*/  STL.64 [R1+0x1b18], R234 ;  /* 0x001b18ea01007387 */ /* 0x000fe80000100a00 */
[----:B------:R-:W4:Y:S04]  /*1b670*/  LDL.LU.64 R184, [R1+0x178] ;  /* 0x0001780001b87983 */ /* 0x000f280000300a00 */
[----:B------:R-:W4:Y:S04]  /*1b680*/  LDL.LU.64 R230, [R1+0x138] ;  /* 0x0001380001e67983 */ /* 0x000f280000300a00 */
[----:B--2---:R1:W-:Y:S04]  /*1b690*/  LDGSTS.E [R147+0x7400], [R214.64], P4 ;  /* 0x07400000d6937fae */ /* 0x0043e8000a121848 */
[----:B---3--:R1:W-:Y:S04]  /*1b6a0*/  LDGSTS.E [R147+0x8400], [R198.64], P4 ;  /* 0x08400000c6937fae */ /* 0x0083e8000a121848 */
[----:B----4-:R2:W-:Y:S04]  /*1b6b0*/  LDGSTS.E [R147+0x9400], [R2.64], P4 ;  /* 0x0940000002937fae */ /* 0x0105e8000a121848 */
[----:B------:R3:W-:Y:S04]  /*1b6c0*/  LDGSTS.E [R147+0xa400], [R178.64], P4 ;  /* 0x0a400000b2937fae */ /* 0x0007e8000a121848 */
[----:B--2---:R-:W2:Y:S04]  /*1b6d0*/  LDL.64 R2, [R1+0x1f8] ;  /* 0x0001f80001027983 */ /* 0x004ea80000100a00 */
[----:B------:R4:W-:Y:S04]  /*1b6e0*/  LDGSTS.E [R147+0xb400], [R176.64], P4 ;  /* 0x0b400000b0937fae */ /* 0x0009e8000a121848 */
[----:B---3--:R-:W3:Y:S04]  /*1b6f0*/  LDL.64 R178, [R1+0x238] ;  /* 0x0002380001b27983 */ /* 0x008ee80000100a00 */
[----:B------:R1:W-:Y:S04]  /*1b700*/  LDGSTS.E [R147+0xc400], [R170.64], P4 ;  /* 0x0c400000aa937fae */ /* 0x0003e8000a121848 */
[----:B----4-:R-:W4:Y:S04]  /*1b710*/  LDL.64 R176, [R1+0x278] ;  /* 0x0002780001b07983 */ /* 0x010f280000100a00 */
        /* <DEDUP_REMOVED lines=40> */
[----:B------:R-:W4:Y:S04]  /*1b9a0*/  LDL.64 R146, [R1+0x7c8] ;  /* 0x0007c80001927983 */ /* 0x000f280000100a00 */
[----:B-1----:R-:W4:Y:S04]  /*1b9b0*/  LDL.64 R144, [R1+0x808] ;  /* 0x0008080001907983 */ /* 0x002f280000100a00 */
[----:B------:R1:W-:Y:S04]  /*1b9c0*/  LDGSTS.E [R142+0x1600], [R186.64], P4 ;  /* 0x01600000ba8e7fae */ /* 0x0003e8000a121848 */
[----:B------:R1:W-:Y:S04]  /*1b9d0*/  STL.64 [R1+0x1b20], R186 ;  /* 0x001b20ba01007387 */ /* 0x0003e80000100a00 */
[----:B------:R2:W-:Y:S04]  /*1b9e0*/  LDGSTS.E [R142+0x2600], [R182.64], P4 ;  /* 0x02600000b68e7fae */ /* 0x0005e8000a121848 */
[----:B------:R2:W-:Y:S04]  /*1b9f0*/  LDGSTS.E [R142+0x3600], [R188.64], P4 ;  /* 0x03600000bc8e7fae */ /* 0x0005e8000a121848 */
[----:B-1----:R-:W4:Y:S04]  /*1ba00*/  LDL.LU.64 R186, [R1+0x1b8] ;  /* 0x0001b80001ba7983 */ /* 0x002f280000300a00 */
[----:B------:R1:W-:Y:S04]  /*1ba10*/  LDGSTS.E [R142+0x4600], [R204.64], P4 ;  /* 0x04600000cc8e7fae */ /* 0x0003e8000a121848 */
[----:B------:R1:W-:Y:S04]  /*1ba20*/  LDGSTS.E [R142+0x5600], [R220.64], P4 ;  /* 0x05600000dc8e7fae */ /* 0x0003e8000a121848 */
[----:B------:R1:W-:Y:S04]  /*1ba30*/  LDGSTS.E [R142+0x6600], [R236.64], P4 ;  /* 0x06600000ec8e7fae */ /* 0x0003e8000a121848 */
[----:B--2---:R2:W-:Y:S04]  /*1ba40*/  LDGSTS.E [R142+0x7600], [R2.64], P4 ;  /* 0x07600000028e7fae */ /* 0x0045e8000a121848 */
[----:B---3--:R3:W-:Y:S04]  /*1ba50*/  LDGSTS.E [R142+0x8600], [R178.64], P4 ;  /* 0x08600000b28e7fae */ /* 0x0087e8000a121848 */
[----:B--2---:R-:W2:Y:S04]  /*1ba60*/  LDL.64 R2, [R1+0x200] ;  /* 0x0002000001027983 */ /* 0x004ea80000100a00 */
[----:B----4-:R4:W-:Y:S04]  /*1ba70*/  LDGSTS.E [R142+0x9600], [R176.64], P4 ;  /* 0x09600000b08e7fae */ /* 0x0109e8000a121848 */
        /* <DEDUP_REMOVED lines=45> */
[----:B------:R-:W4:Y:S01]  /*1bd50*/  LDL.64 R144, [R1+0x810] ;  /* 0x0008100001907983 */ /* 0x000f220000100a00 */
[----:B------:R-:W-:-:S03]  /*1bd60*/  LOP3.LUT R142, R252, 0x40, RZ, 0x3c, !PT ;  /* 0x00000040fc8e7812 */ /* 0x000fc600078e3cff */
[----:B------:R-:W4:Y:S04]  /*1bd70*/  LDL.LU.64 R234, [R1+0x1b0] ;  /* 0x0001b00001ea7983 */ /* 0x000f280000300a00 */
[----:B------:R1:W-:Y:S04]  /*1bd80*/  LDGSTS.E [R142+0x800], [R186.64], P4 ;  /* 0x00800000ba8e7fae */ /* 0x0003e8000a121848 */
[----:B------:R1:W-:Y:S04]  /*1bd90*/  LDGSTS.E [R142+0x1800], [R184.64], P4 ;  /* 0x01800000b88e7fae */ /* 0x0003e8000a121848 */
[----:B------:R1:W-:Y:S04]  /*1bda0*/  LDGSTS.E [R142+0x2800], [R230.64], P4 ;  /* 0x02800000e68e7fae */ /* 0x0003e8000a121848 */
[----:B------:R-:W4:Y:S04]  /*1bdb0*/  LDL.LU.64 R232, [R1+0x170] ;  /* 0x0001700001e87983 */ /* 0x000f280000300a00 */
[----:B------:R1:W-:Y:S04]  /*1bdc0*/  LDGSTS.E [R142+0x3800], [R190.64], P4 ;  /* 0x03800000be8e7fae */ /* 0x0003e8000a121848 */
[----:B------:R-:W4:Y:S04]  /*1bdd0*/  LDL.LU.64 R214, [R1+0x130] ;  /* 0x0001300001d67983 */ /* 0x000f280000300a00 */
        /* <DEDUP_REMOVED lines=54> */
[----:B------:R-:W4:Y:S04]  /*1c140*/  LDL.LU.64 R218, [R1+0x1a8] ;  /* 0x0001a80001da7983 */ /* 0x000f280000300a00 */
[----:B------:R1:W-:Y:S04]  /*1c150*/  LDGSTS.E [R143+0x1a00], [R232.64], P4 ;  /* 0x01a00000e88f7fae */ /* 0x0003e8000a121848 */
[----:B------:R-:W4:Y:S04]  /*1c160*/  LDL.LU.64 R216, [R1+0x168] ;  /* 0x0001680001d87983 */ /* 0x000f280000300a00 */
[----:B------:R1:W-:Y:S04]  /*1c170*/  LDGSTS.E [R143+0x2a00], [R214.64], P4 ;  /* 0x02a00000d68f7fae */ /* 0x0003e8000a121848 */
[----:B------:R1:W-:Y:S04]  /*1c180*/  LDGSTS.E [R143+0x3a00], [R192.64], P4 ;  /* 0x03a00000c08f7fae */ /* 0x0003e8000a121848 */
[----:B------:R1:W-:Y:S04]  /*1c190*/  LDGSTS.E [R143+0x4a00], [R208.64], P4 ;  /* 0x04a00000d08f7fae */ /* 0x0003e8000a121848 */
[----:B------:R1:W-:Y:S04]  /*1c1a0*/  LDGSTS.E [R143+0x5a00], [R224.64], P4 ;  /* 0x05a00000e08f7fae */ /* 0x0003e8000a121848 */
[----:B------:R1:W-:Y:S04]  /*1c1b0*/  LDGSTS.E [R143+0x6a00], [R240.64], P4 ;  /* 0x06a00000f08f7fae */ /* 0x0003e8000a121848 */
[----:B------:R-:W4:Y:S04]  /*1c1c0*/  LDL.LU.64 R198, [R1+0x128] ;  /* 0x0001280001c67983 */ /* 0x000f280000300a00 */
        /* <DEDUP_REMOVED lines=8> */
[----:B-1----:R-:W2:Y:S04]  /*1c250*/  LDL.64 R170, [R1+0x310] ;  /* 0x0003100001aa7983 */ /* 0x002ea80000100a00 */
[----:B------:R1:W-:Y:S04]  /*1c260*/  LDGSTS.E [R143+0xca00], [R166.64], P4 ;  /* 0x0ca00000a68f7fae */ /* 0x0003e8000a121848 */
[----:B------:R-:W2:Y:S04]  /*1c270*/  LDL.64 R168, [R1+0x350] ;  /* 0x0003500001a87983 */ /* 0x000ea80000100a00 */
        /* <DEDUP_REMOVED lines=34> */
[----:B------:R-:W2:Y:S04]  /*1c4a0*/  LDL.64 R150, [R1+0x7e0] ;  /* 0x0007e00001967983 */ /* 0x000ea80000100a00 */
[----:B------:R1:W-:Y:S04]  /*1c4b0*/  LDGSTS.E [R143+0x1ea00], [R144.64], P4 ;  /* 0x1ea00000908f7fae */ /* 0x0003e8000a121848 */
[----:B------:R1:W-:Y:S04]  /*1c4c0*/  LDGSTS.E [R143+0x1fa00], [R146.64], P4 ;  /* 0x1fa00000928f7fae */ /* 0x0003e8000a121848 */
[----:B-1----:R-:W2:Y:S04]  /*1c4d0*/  LDL.64 R142, [R1+0x210] ;  /* 0x00021000018e7983 */ /* 0x002ea80000100a00 */
[----:B------:R-:W3:Y:S01]  /*1c4e0*/  LDL.64 R146, [R1+0x818] ;  /* 0x0008180001927983 */ /* 0x000ee20000100a00 */
[----:B------:R-:W-:-:S03]  /*1c4f0*/  LOP3.LUT R145, R252, 0x60, RZ, 0x3c, !PT ;  /* 0x00000060fc917812 */ /* 0x000fc600078e3cff */
[----:B------:R-:W3:Y:S04]  /*1c500*/  LDL.LU.64 R202, [R1+0x1a0] ;  /* 0x0001a00001ca7983 */ /* 0x000ee80000300a00 */
[----:B------:R1:W-:Y:S04]  /*1c510*/  LDGSTS.E [R145+0xc00], [R218.64], P4 ;  /* 0x00c00000da917fae */ /* 0x0003e8000a121848 */
[----:B------:R1:W-:Y:S04]  /*1c520*/  LDGSTS.E [R145+0x1c00], [R216.64], P4 ;  /* 0x01c00000d8917fae */ /* 0x0003e8000a121848 */
[----:B------:R1:W-:Y:S04]  /*1c530*/  LDGSTS.E [R145+0x2c00], [R198.64], P4 ;  /* 0x02c00000c6917fae */ /* 0x0003e8000a121848 */
[----:B------:R1:W-:Y:S04]  /*1c540*/  LDGSTS.E [R145+0x3c00], [R194.64], P4 ;  /* 0x03c00000c2917fae */ /* 0x0003e8000a121848 */
[----:B------:R1:W-:Y:S04]  /*1c550*/  LDGSTS.E [R145+0x4c00], [R210.64], P4 ;  /* 0x04c00000d2917fae */ /* 0x0003e8000a121848 */
[----:B------:R1:W-:Y:S04]  /*1c560*/  LDGSTS.E [R145+0x5c00], [R226.64], P4 ;  /* 0x05c00000e2917fae */ /* 0x0003e8000a121848 */
[----:B------:R1:W-:Y:S04]  /*1c570*/  LDGSTS.E [R145+0x6c00], [R242.64], P4 ;  /* 0x06c00000f2917fae */ /* 0x0003e8000a121848 */
[----:B------:R-:W4:Y:S04]  /*1c580*/  LDL.LU.64 R200, [R1+0x160] ;  /* 0x0001600001c87983 */ /* 0x000f280000300a00 */
[----:B--2---:R2:W-:Y:S04]  /*1c590*/  LDGSTS.E [R145+0x7c00], [R142.64], P4 ;  /* 0x07c000008e917fae */ /* 0x0045e8000a121848 */
[----:B------:R1:W-:Y:S04]  /*1c5a0*/  LDGSTS.E [R145+0x8c00], [R2.64], P4 ;  /* 0x08c0000002917fae */ /* 0x0003e8000a121848 */
[----:B---3--:R1:W-:Y:S04]  /*1c5b0*/  LDGSTS.E [R145+0x9c00], [R178.64], P4 ;  /* 0x09c00000b2917fae */ /* 0x0083e8000a121848 */
[----:B----4-:R1:W-:Y:S04]  /*1c5c0*/  LDGSTS.E [R145+0xac00], [R176.64], P4 ;  /* 0x0ac00000b0917fae */ /* 0x0103e8000a121848 */
[----:B------:R1:W-:Y:S04]  /*1c5d0*/  LDGSTS.E [R145+0xbc00], [R170.64], P4 ;  /* 0x0bc00000aa917fae */ /* 0x0003e8000a121848 */
        /* <DEDUP_REMOVED lines=19> */
[----:B--2---:R-:W2:Y:S04]  /*1c710*/  LDL.LU.64 R142, [R1+0x1bf8] ;  /* 0x001bf800018e7983 */ /* 0x004ea80000300a00 */
[----:B------:R1:W-:Y:S04]  /*1c720*/  LDGSTS.E [R145+0x1fc00], [R146.64], P4 ;  /* 0x1fc0000092917fae */ /* 0x0003e8000a121848 */
[----:B----4-:R-:W4:Y:S04]  /*1c730*/  LDL.64 R150, [R1+0x298] ;  /* 0x0002980001967983 */ /* 0x010f280000100a00 */
[----:B---3--:R-:W3:Y:S04]  /*1c740*/  LDL.64 R246, [R1+0x2d8] ;  /* 0x0002d80001f67983 */ /* 0x008ee80000100a00 */
[----:B-1----:R-:W2:Y:S04]  /*1c750*/  LDL.64 R144, [R1+0x218] ;  /* 0x0002180001907983 */ /* 0x002ea80000100a00 */
[----:B------:R-:W3:Y:S04]  /*1c760*/  LDL.64 R146, [R1+0x258] ;  /* 0x0002580001927983 */ /* 0x000ee80000100a00 */
[----:B------:R-:W4:Y:S04]  /*1c770*/  LDL.64 R10, [R1+0x318] ;  /* 0x00031800010a7983 */ /* 0x000f280000100a00 */
        /* <DEDUP_REMOVED lines=20> */
[----:B------:R1:W-:Y:S04]  /*1c8c0*/  LDGSTS.E [R175+0xe00], [R202.64], P4 ;  /* 0x00e00000caaf7fae */ /* 0x0003e8000a121848 */
[----:B------:R1:W-:Y:S04]  /*1c8d0*/  LDGSTS.E [R175+0x1e00], [R200.64], P4 ;  /* 0x01e00000c8af7fae */ /* 0x0003e8000a121848 */
[----:B------:R1:W-:Y:S04]  /*1c8e0*/  LDGSTS.E [R175+0x2e00], [R180.64], P4 ;  /* 0x02e00000b4af7fae */ /* 0x0003e8000a121848 */
[----:B------:R1:W-:Y:S04]  /*1c8f0*/  LDGSTS.E [R175+0x3e00], [R196.64], P4 ;  /* 0x03e00000c4af7fae */ /* 0x0003e8000a121848 */
[----:B------:R1:W-:Y:S04]  /*1c900*/  LDGSTS.E [R175+0x4e00], [R212.64], P4 ;  /* 0x04e00000d4af7fae */ /* 0x0003e8000a121848 */
[----:B------:R1:W-:Y:S04]  /*1c910*/  LDGSTS.E [R175+0x5e00], [R228.64], P4 ;  /* 0x05e00000e4af7fae */ /* 0x0003e8000a121848 */
[----:B------:R1:W-:Y:S04]  /*1c920*/  LDGSTS.E [R175+0x6e00], [R244.64], P4 ;  /* 0x06e00000f4af7fae */ /* 0x0003e8000a121848 */
[----:B--2---:R2:W-:Y:S04]  /*1c930*/  LDGSTS.E [R175+0x7e00], [R144.64], P4 ;  /* 0x07e0000090af7fae */ /* 0x0045e8000a121848 */
[----:B---3--:R3:W-:Y:S04]  /*1c940*/  LDGSTS.E [R175+0x8e00], [R146.64], P4 ;  /* 0x08e0000092af7fae */ /* 0x0087e8000a121848 */
[----:B----4-:R4:W-:Y:S04]  /*1c950*/  LDGSTS.E [R175+0x9e00], [R150.64], P4 ;  /* 0x09e0000096af7fae */ /* 0x0109e8000a121848 */
[----:B--2---:R-:W2:Y:S04]  /*1c960*/  LDL.LU.64 R144, [R1+0x1bf0] ;  /* 0x001bf00001907983 */ /* 0x004ea80000300a00 */
[----:B---3--:R-:W3:Y:S04]  /*1c970*/  LDL.LU.64 R146, [R1+0x1be8] ;  /* 0x001be80001927983 */ /* 0x008ee80000300a00 */
[----:B----4-:R-:W4:Y:S04]  /*1c980*/  LDL.LU.64 R150, [R1+0x1be0] ;  /* 0x001be00001967983 */ /* 0x010f280000300a00 */
[----:B------:R1:W-:Y:S04]  /*1c990*/  LDGSTS.E [R175+0xae00], [R246.64], P4 ;  /* 0x0ae00000f6af7fae */ /* 0x0003e8000a121848 */
[----:B------:R1:W-:Y:S04]  /*1c9a0*/  LDGSTS.E [R175+0xbe00], [R10.64], P4 ;  /* 0x0be000000aaf7fae */ /* 0x0003e8000a121848 */
[----:B------:R1:W-:Y:S04]  /*1c9b0*/  LDGSTS.E [R175+0xce00], [R18.64], P4 ;  /* 0x0ce0000012af7fae */ /* 0x0003e8000a121848 */
[----:B-1----:R-:W2:Y:S04]  /*1c9c0*/  LDL.LU.64 R246, [R1+0x1bd8] ;  /* 0x001bd80001f67983 */ /* 0x002ea80000300a00 */
[----:B------:R-:W2:Y:S04]  /*1c9d0*/  LDL.LU.64 R10, [R1+0x1bd0] ;  /* 0x001bd000010a7983 */ /* 0x000ea80000300a00 */
[----:B------:R-:W2:Y:S04]  /*1c9e0*/  LDL.LU.64 R18, [R1+0x1bc8] ;  /* 0x001bc80001127983 */ /* 0x000ea80000300a00 */
[----:B------:R1:W-:Y:S04]  /*1c9f0*/  LDGSTS.E [R175+0xde00], [R26.64], P4 ;  /* 0x0de000001aaf7fae */ /* 0x0003e8000a121848 */
[----:B------:R1:W-:Y:S04]  /*1ca00*/  LDGSTS.E [R175+0xee00], [R178.64], P4 ;  /* 0x0ee00000b2af7fae */ /* 0x0003e8000a121848 */
[----:B------:R1:W-:Y:S04]  /*1ca10*/  LDGSTS.E [R175+0xfe00], [R176.64], P4 ;  /* 0x0fe00000b0af7fae */ /* 0x0003e8000a121848 */
[----:B-1----:R-:W2:Y:S04]  /*1ca20*/  LDL.LU.64 R26, [R1+0x1bc0] ;  /* 0x001bc000011a7983 */ /* 0x002ea80000300a00 */
[----:B------:R-:W2:Y:S04]  /*1ca30*/  LDL.LU.64 R178, [R1+0x108] ;  /* 0x0001080001b27983 */ /* 0x000ea80000300a00 */
        /* <DEDUP_REMOVED lines=13> */
[----:B-1----:R-:W4:Y:S04]  /*1cb10*/  LDL.LU.64 R48, [R1+0x1bb8] ;  /* 0x001bb80001307983 */ /* 0x002f280000300a00 */
[----:B------:R1:W-:Y:S04]  /*1cb20*/  LDGSTS.E [R175+0x1ce00], [R162.64], P4 ;  /* 0x1ce00000a2af7fae */ /* 0x0003e8000a121848 */
[----:B------:R-:W4:Y:S04]  /*1cb30*/  LDL.LU.64 R58, [R1+0x1bb0] ;  /* 0x001bb000013a7983 */ /* 0x000f280000300a00 */
[----:B------:R1:W-:Y:S04]  /*1cb40*/  LDGSTS.E [R175+0x1de00], [R170.64], P4 ;  /* 0x1de00000aaaf7fae */ /* 0x0003e8000a121848 */
[----:B------:R-:W4:Y:S04]  /*1cb50*/  LDL.LU.64 R68, [R1+0x1ba8] ;  /* 0x001ba80001447983 */ /* 0x000f280000300a00 */
[----:B------:R1:W-:Y:S04]  /*1cb60*/  LDGSTS.E [R175+0x1ee00], [R164.64], P4 ;  /* 0x1ee00000a4af7fae */ /* 0x0003e8000a121848 */
[----:B------:R-:W4:Y:S04]  /*1cb70*/  LDL.LU.64 R78, [R1+0x1ba0] ;  /* 0x001ba000014e7983 */ /* 0x000f280000300a00 */
[----:B------:R1:W-:Y:S04]  /*1cb80*/  LDGSTS.E [R175+0x1fe00], [R2.64], P4 ;  /* 0x1fe0000002af7fae */ /* 0x0003e8000a121848 */
[----:B------:R-:W4:Y:S04]  /*1cb90*/  LDL.LU.64 R148, [R1+0x1b98] ;  /* 0x001b980001947983 */ /* 0x000f280000300a00 */
[----:B------:R-:W0:Y:S04]  /*1cba0*/  LDGDEPBAR ;  /* 0x00000000000079af */ /* 0x000e280000000000 */
[----:B------:R-:W4:Y:S04]  /*1cbb0*/  LDL.LU.64 R152, [R1+0x1b90] ;  /* 0x001b900001987983 */ /* 0x000f280000300a00 */
[----:B------:R-:W-:Y:S06]  /*1cbc0*/  BAR.SYNC.DEFER_BLOCKING 0x0 ;  /* 0x0000000000007b1d */ /* 0x000fec0000010000 */
[----:B------:R-:W4:Y:S04]  /*1cbd0*/  LDL.LU.64 R154, [R1+0x1b88] ;  /* 0x001b8800019a7983 */ /* 0x000f280000300a00 */
[----:B------:R-:W4:Y:S04]  /*1cbe0*/  LDL.LU.64 R156, [R1+0x1b80] ;  /* 0x001b8000019c7983 */ /* 0x000f280000300a00 */
[----:B------:R-:W4:Y:S04]  /*1cbf0*/  LDL.LU.64 R158, [R1+0x1b78] ;  /* 0x001b7800019e7983 */ /* 0x000f280000300a00 */
[----:B------:R-:W4:Y:S04]  /*1cc00*/  LDL.LU.64 R160, [R1+0x1b70] ;  /* 0x001b700001a07983 */ /* 0x000f280000300a00 */
[----:B------:R-:W4:Y:S04]  /*1cc10*/  LDL.LU.64 R166, [R1+0xc8] ;  /* 0x0000c80001a67983 */ /* 0x000f280000300a00 */
[----:B------:R-:W4:Y:S04]  /*1cc20*/  LDL.LU.64 R168, [R1+0xa8] ;  /* 0x0000a80001a87983 */ /* 0x000f280000300a00 */
[----:B-1----:R-:W4:Y:S04]  /*1cc30*/  LDL.LU.64 R162, [R1+0x1b68] ;  /* 0x001b680001a27983 */ /* 0x002f280000300a00 */
[----:B------:R-:W4:Y:S01]  /*1cc40*/  LDL.LU.64 R170, [R1+0x88] ;  /* 0x0000880001aa7983 */ /* 0x000f220000300a00 */
[----:B------:R-:W-:-:S03]  /*1cc50*/  IMAD.MOV.U32 R3, RZ, RZ, c[0x0][0x180] ;  /* 0x00006000ff037624 */ /* 0x000fc600078e00ff */
[----:B------:R-:W4:Y:S01]  /*1cc60*/  LDL.LU.64 R164, [R1+0x1b60] ;  /* 0x001b600001a47983 */ /* 0x000f220000300a00 */
[----:B------:R-:W-:-:S03]  /*1cc70*/  ISETP.GE.U32.AND P4, PT, R251, 0x7ffffee8, PT ;  /* 0x7ffffee8fb00780c */ /* 0x000fc60003f86070 */
[----:B------:R-:W-:Y:S01]  /*1cc80*/  @!PT LDS RZ, [RZ] ;  /* 0x00000000fffff984 */ /* 0x000fe20000000800 */
[----:B------:R-:W-:Y:S01]  /*1cc90*/  @!PT LDS RZ, [RZ] ;  /* 0x00000000fffff984 */ /* 0x000fe20000000800 */
[----:B------:R-:W-:Y:S01]  /*1cca0*/  @!PT LDS RZ, [RZ] ;  /* 0x00000000fffff984 */ /* 0x000fe20000000800 */
[----:B------:R1:W-:Y:S01]  /*1ccb0*/  LDGSTS.E [R250+-0x50000], [R172.64], !P3 ;  /* 0xb0000000acfa7fae */ /* 0x0003e2000d921848 */
[C---:B------:R-:W-:Y:S02]  /*1ccc0*/  IADD3 R251, R3.reuse, -0xa1, RZ ;  /* 0xffffff5f03fb7810 */ /* 0x040fe40007ffe0ff */
[C---:B------:R-:W-:Y:S01]  /*1ccd0*/  IADD3 R2, R252.reuse, 0x100000, RZ ;  /* 0x00100000fc027810 */ /* 0x040fe20007ffe0ff */
[----:B-1----:R-:W4:Y:S01]  /*1cce0*/  LDL.LU.64 R172, [R1+0x68] ;  /* 0x0000680001ac7983 */ /* 0x002f220000300a00 */
[----:B------:R-:W-:Y:S02]  /*1ccf0*/  IADD3 R250, R3, -0x9d, RZ ;  /* 0xffffff6303fa7810 */ /* 0x000fe40007ffe0ff */
[----:B------:R-:W-:Y:S01]  /*1cd00*/  IADD3 R3, R252, 0x100000, RZ ;  /* 0x00100000fc037810 */ /* 0x000fe20007ffe0ff */
[----:B------:R-:W4:Y:S01]  /*1cd10*/  LDL.LU.64 R174, [R1+0x48] ;  /* 0x0000480001ae7983 */ /* 0x000f220000300a00 */
[----:B--2---:R-:W-:-:S04]  /*1cd20*/  IMAD.WIDE R178, R0, 0x4, R178 ;  /* 0x0000000400b27825 */ /* 0x004fc800078e02b2 */
[----:B---3--:R-:W-:Y:S01]  /*1cd30*/  IMAD.WIDE R176, R0, 0x4, R176 ;  /* 0x0000000400b07825 */ /* 0x008fe200078e02b0 */
[----:B------:R-:W-:Y:S04]  /*1cd40*/  STL.64 [R1+0xcf0], R178 ;  /* 0x000cf0b201007387 */ /* 0x000fe80000100a00 */
[----:B------:R1:W-:Y:S04]  /*1cd50*/  LDGSTS.E [R3+-0x4f800], [R178.64], !P1 ;  /* 0xb0800000b2037fae */ /* 0x0003e8000c921848 */
[----:B------:R2:W-:Y:S04]  /*1cd60*/  STL.64 [R1+0xce8], R176 ;  /* 0x000ce8b001007387 */ /* 0x0005e80000100a00 */
[----:B------:R2:W-:Y:S04]  /*1cd70*/  LDGSTS.E [R2+-0x4f000], [R176.64], !P5 ;  /* 0xb1000000b0027fae */ /* 0x0005e8000e921848 */
[----:B--2---:R-:W2:Y:S04]  /*1cd80*/  LDL.LU.64 R176, [R1+0x28] ;  /* 0x0000280001b07983 */ /* 0x004ea80000300a00 */
[----:B-1----:R-:W3:Y:S01]  /*1cd90*/  LDL.LU.64 R178, [R1+0x8] ;  /* 0x0000080001b27983 */ /* 0x002ee20000300a00 */
[----:B------:R-:W-:-:S02]  /*1cda0*/  ISETP.GE.U32.AND P3, PT, R250, 0x7ffffee4, PT ;  /* 0x7ffffee4fa00780c */ /* 0x000fc40003f66070 */
[----:B------:R-:W-:-:S04]  /*1cdb0*/  MOV R250, c[0x0][0x180] ;  /* 0x0000600000fa7a02 */ /* 0x000fc80000000f00 */
[----:B------:R-:W-:Y:S01]  /*1cdc0*/  IADD3 R250, R250, -0xa5, RZ ;  /* 0xffffff5bfafa7810 */ /* 0x000fe20007ffe0ff */
[----:B------:R-:W-:-:S03]  /*1cdd0*/  IMAD.MOV.U32 R3, RZ, RZ, c[0x0][0x180] ;  /* 0x00006000ff037624 */ /* 0x000fc600078e00ff */
[----:B------:R-:W-:Y:S02]  /*1cde0*/  ISETP.GE.U32.AND P5, PT, R250, 0x7ffffedc, PT ;  /* 0x7ffffedcfa00780c */ /* 0x000fe40003fa6070 */
[C---:B------:R-:W-:Y:S02]  /*1cdf0*/  IADD3 R250, R252.reuse, 0x100000, RZ ;  /* 0x00100000fcfa7810 */ /* 0x040fe40007ffe0ff */
[----:B------:R-:W-:Y:S02]  /*1ce00*/  ISETP.GE.U32.AND P1, PT, R251, 0x7ffffee0, PT ;  /* 0x7ffffee0fb00780c */ /* 0x000fe40003f26070 */
[----:B------:R-:W-:Y:S02]  /*1ce10*/  IADD3 R251, R3, -0xad, RZ ;  /* 0xffffff5303fb7810 */ /* 0x000fe40007ffe0ff */
[----:B------:R-:W-:Y:S01]  /*1ce20*/  IADD3 R3, R252, 0x100000, RZ ;  /* 0x00100000fc037810 */ /* 0x000fe20007ffe0ff */
[----:B------:R-:W-:-:S04]  /*1ce30*/  IMAD.WIDE R4, R0, 0x4, R4 ;  /* 0x0000000400047825 */ /* 0x000fc800078e0204 */
[----:B------:R-:W-:-:S04]  /*1ce40*/  IMAD.WIDE R20, R0, 0x4, R20 ;  /* 0x0000000400147825 */ /* 0x000fc800078e0214 */
[----:B------:R-:W-:-:S04]  /*1ce50*/  IMAD.WIDE R28, R0, 0x4, R28 ;  /* 0x00000004001c7825 */ /* 0x000fc800078e021c */
[----:B------:R-:W-:-:S04]  /*1ce60*/  IMAD.WIDE R30, R0, 0x4, R30 ;  /* 0x00000004001e7825 */ /* 0x000fc800078e021e */
[----:B----4-:R-:W-:-:S04]  /*1ce70*/  IMAD.WIDE R166, R0, 0x4, R166 ;  /* 0x0000000400a67825 */ /* 0x010fc800078e02a6 */
[----:B------:R-:W-:Y:S01]  /*1ce80*/  IMAD.WIDE R168, R0, 0x4, R168 ;  /* 0x0000000400a87825 */ /* 0x000fe200078e02a8 */
[----:B------:R1:W-:Y:S04]  /*1ce90*/  LDGSTS.E [R250+-0x4e800], [R166.64], !P2 ;  /* 0xb1800000a6fa7fae */ /* 0x0003e8000d121848 */
[----:B------:R4:W-:Y:S01]  /*1cea0*/  LDGSTS.E [R3+-0x4e000], [R168.64], !P0 ;  /* 0xb2000000a8037fae */ /* 0x0009e2000c121848 */
[----:B-1----:R-:W-:Y:S02]  /*1ceb0*/  IMAD.MOV.U32 R250, RZ, RZ, c[0x0][0x180] ;  /* 0x00006000fffa7624 */ /* 0x002fe400078e00ff */
[----:B----4-:R-:W-:-:S03]  /*1cec0*/  IMAD.MOV.U32 R3, RZ, RZ, c[0x0][0x180] ;  /* 0x00006000ff037624 */ /* 0x010fc600078e00ff */
[----:B------:R-:W-:Y:S01]  /*1ced0*/  IADD3 R250, R250, -0xa9, RZ ;  /* 0xffffff57fafa7810 */ /* 0x000fe20007ffe0ff */
[----:B------:R-:W-:-:S03]  /*1cee0*/  IMAD.WIDE R170, R0, 0x4, R170 ;  /* 0x0000000400aa7825 */ /* 0x000fc600078e02aa */
[----:B------:R-:W-:Y:S02]  /*1cef0*/  ISETP.GE.U32.AND P2, PT, R250, 0x7ffffed8, PT ;  /* 0x7ffffed8fa00780c */ /* 0x000fe40003f46070 */
[----:B------:R-:W-:Y:S01]  /*1cf00*/  IADD3 R250, R3, -0xb1, RZ ;  /* 0xffffff4f03fa7810 */ /* 0x000fe20007ffe0ff */
[----:B------:R1:W-:Y:S01]  /*1cf10*/  LDGSTS.E [R2+-0x4d800], [R170.64], !P6 ;  /* 0xb2800000aa027fae */ /* 0x0003e2000f121848 */
[----:B------:R-:W-:Y:S02]  /*1cf20*/  ISETP.GE.U32.AND P0, PT, R251, 0x7ffffed4, PT ;  /* 0x7ffffed4fb00780c */ /* 0x000fe40003f06070 */
[----:B------:R-:W-:Y:S01]  /*1cf30*/  IADD3 R251, R3, -0xb5, RZ ;  /* 0xffffff4b03fb7810 */ /* 0x000fe20007ffe0ff */
[----:B------:R-:W-:Y:S01]  /*1cf40*/  IMAD.WIDE R172, R0, 0x4, R172 ;  /* 0x0000000400ac7825 */ /* 0x000fe200078e02ac */
[----:B------:R-:W-:Y:S02]  /*1cf50*/  IADD3 R3, R252, 0x100000, RZ ;  /* 0x00100000fc037810 */ /* 0x000fe40007ffe0ff */
[----:B------:R-:W-:Y:S01]  /*1cf60*/  ISETP.GE.U32.AND P6, PT, R250, 0x7ffffed0, PT ;  /* 0x7ffffed0fa00780c */ /* 0x000fe20003fc6070 */
[----:B------:R-:W-:-:S02]  /*1cf70*/  IMAD.MOV.U32 R250, RZ, RZ, c[0x0][0x180] ;  /* 0x00006000fffa7624 */ /* 0x000fc400078e00ff */
[----:B------:R-:W-:Y:S01]  /*1cf80*/  IMAD.WIDE R174, R0, 0x4, R174 ;  /* 0x0000000400ae7825 */ /* 0x000fe200078e02ae */
[----:B------:R4:W-:Y:S02]  /*1cf90*/  LDGSTS.E [R3+-0x4d000], [R172.64], !P4 ;  /* 0xb3000000ac037fae */ /* 0x0009e4000e121848 */
[----:B------:R-:W-:Y:S02]  /*1cfa0*/  IADD3 R250, R250, -0xb9, RZ ;  /* 0xffffff47fafa7810 */ /* 0x000fe40007ffe0ff */
[----:B------:R1:W-:Y:S01]  /*1cfb0*/  LDGSTS.E [R2+-0x4c800], [R174.64], !P3 ;  /* 0xb3800000ae027fae */ /* 0x0003e2000d921848 */
[----:B------:R-:W-:Y:S02]  /*1cfc0*/  ISETP.GE.U32.AND P4, PT, R251, 0x7ffffecc, PT ;  /* 0x7ffffeccfb00780c */ /* 0x000fe40003f86070 */
[----:B------:R-:W-:Y:S01]  /*1cfd0*/  ISETP.GE.U32.AND P3, PT, R250, 0x7ffffec8, PT ;  /* 0x7ffffec8fa00780c */ /* 0x000fe20003f66070 */
[----:B------:R1:W-:Y:S01]  /*1cfe0*/  STL.64 [R1+0xce0], R166 ;  /* 0x000ce0a601007387 */ /* 0x0003e20000100a00 */
[----:B----4-:R-:W-:Y:S01]  /*1cff0*/  IMAD.MOV.U32 R3, RZ, RZ, c[0x0][0x180] ;  /* 0x00006000ff037624 */ /* 0x010fe200078e00ff */
[----:B------:R-:W-:-:S04]  /*1d000*/  IADD3 R250, R252, 0x100000, RZ ;  /* 0x00100000fcfa7810 */ /* 0x000fc80007ffe0ff */
[----:B------:R-:W-:Y:S02]  /*1d010*/  IADD3 R251, R3, -0xc1, RZ ;  /* 0xffffff3f03fb7810 */ /* 0x000fe40007ffe0ff */
[----:B------:R-:W-:Y:S01]  /*1d020*/  IADD3 R3, R252, 0x100000, RZ ;  /* 0x00100000fc037810 */ /* 0x000fe20007ffe0ff */
[----:B-1----:R-:W4:Y:S04]  /*1d030*/  LDL.LU.64 R166, [R1+0x1b58] ;  /* 0x001b580001a67983 */ /* 0x002f280000300a00 */
[----:B------:R1:W-:Y:S04]  /*1d040*/  STL.64 [R1+0xcd8], R168 ;  /* 0x000cd8a801007387 */ /* 0x0003e80000100a00 */
[----:B-1----:R-:W4:Y:S04]  /*1d050*/  LDL.LU.64 R168, [R1+0x1b50] ;  /* 0x001b500001a87983 */ /* 0x002f280000300a00 */
[----:B------:R1:W-:Y:S04]  /*1d060*/  STL.64 [R1+0xcd0], R170 ;  /* 0x000cd0aa01007387 */ /* 0x0003e80000100a00 */
[----:B-1----:R-:W4:Y:S04]  /*1d070*/  LDL.LU.64 R170, [R1+0x1b48] ;  /* 0x001b480001aa7983 */ /* 0x002f280000300a00 */
[----:B------:R1:W-:Y:S04]  /*1d080*/  STL.64 [R1+0xcc8], R172 ;  /* 0x000cc8ac01007387 */ /* 0x0003e80000100a00 */
[----:B-1----:R-:W4:Y:S04]  /*1d090*/  LDL.LU.64 R172, [R1+0x1b40] ;  /* 0x001b400001ac7983 */ /* 0x002f280000300a00 */
[----:B------:R1:W-:Y:S04]  /*1d0a0*/  STL.64 [R1+0xcc0], R174 ;  /* 0x000cc0ae01007387 */ /* 0x0003e80000100a00 */
[----:B-1----:R-:W4:Y:S01]  /*1d0b0*/  LDL.LU.64 R174, [R1+0x1b38] ;  /* 0x001b380001ae7983 */ /* 0x002f220000300a00 */
[----:B--2---:R-:W-:-:S04]  /*1d0c0*/  IMAD.WIDE R176, R0, 0x4, R176 ;  /* 0x0000000400b07825 */ /* 0x004fc800078e02b0 */
[----:B---3--:R-:W-:Y:S01]  /*1d0d0*/  IMAD.WIDE R178, R0, 0x4, R178 ;  /* 0x0000000400b27825 */ /* 0x008fe200078e02b2 */
[----:B------:R1:W-:Y:S04]  /*1d0e0*/  LDGSTS.E [R250+-0x4c000], [R176.64], !P1 ;  /* 0xb4000000b0fa7fae */ /* 0x0003e8000c921848 */
[----:B------:R2:W-:Y:S01]  /*1d0f0*/  LDGSTS.E [R3+-0x4b800], [R178.64], !P5 ;  /* 0xb4800000b2037fae */ /* 0x0005e2000e921848 */
[----:B------:R-:W-:Y:S01]  /*1d100*/  ISETP.GE.U32.AND P5, PT, R251, 0x7ffffec0, PT ;  /* 0x7ffffec0fb00780c */ /* 0x000fe20003fa6070 */
[----:B------:R-:W-:Y:S02]  /*1d110*/  IMAD.MOV.U32 R251, RZ, RZ, c[0x0][0x180] ;  /* 0x00006000fffb7624 */ /* 0x000fe400078e00ff */
[----:B------:R3:W-:Y:S01]  /*1d120*/  STL.64 [R1+0xcb8], R176 ;  /* 0x000cb8b001007387 */ /* 0x0007e20000100a00 */
[----:B-1----:R-:W-:-:S03]  /*1d130*/  IMAD.MOV.U32 R250, RZ, RZ, c[0x0][0x180] ;  /* 0x00006000fffa7624 */ /* 0x002fc600078e00ff */
[----:B------:R1:W-:Y:S04]  /*1d140*/  LDGSTS.E [R2+-0x4b000], [R4.64], !P2 ;  /* 0xb500000004027fae */ /* 0x0003e8000d121848 */
[----:B---3--:R-:W3:Y:S01]  /*1d150*/  LDL.LU.64 R176, [R1+0x1b30] ;  /* 0x001b300001b07983 */ /* 0x008ee20000300a00 */
[----:B------:R-:W-:-:S03]  /*1d160*/  IADD3 R250, R250, -0xbd, RZ ;  /* 0xffffff43fafa7810 */ /* 0x000fc60007ffe0ff */
[----:B------:R2:W-:Y:S04]  /*1d170*/  STL.64 [R1+0xcb0], R178 ;  /* 0x000cb0b201007387 */ /* 0x0005e80000100a00 */
[----:B------:R1:W-:Y:S01]  /*1d180*/  STL.64 [R1+0xca8], R4 ;  /* 0x000ca80401007387 */ /* 0x0003e20000100a00 */
[----:B------:R-:W-:Y:S01]  /*1d190*/  ISETP.GE.U32.AND P1, PT, R250, 0x7ffffec4, PT ;  /* 0x7ffffec4fa00780c */ /* 0x000fe20003f26070 */
[----:B--2---:R-:W-:Y:S01]  /*1d1a0*/  IMAD.WIDE R178, R0, 0x4, R12 ;  /* 0x0000000400b27825 */ /* 0x004fe200078e020c */
[----:B-1----:R-:W-:-:S03]  /*1d1b0*/  IADD3 R4, R251, -0xc5, RZ ;  /* 0xffffff3bfb047810 */ /* 0x002fc60007ffe0ff */
[----:B------:R-:W-:Y:S01]  /*1d1c0*/  IMAD.MOV.U32 R13, RZ, RZ, c[0x0][0x180] ;  /* 0x00006000ff0d7624 */ /* 0x000fe200078e00ff */
[----:B------:R1:W-:Y:S01]  /*1d1d0*/  LDGSTS.E [R3+-0x4a800], [R178.64], !P0 ;  /* 0xb5800000b2037fae */ /* 0x0003e2000c121848 */
[----:B------:R-:W-:-:S03]  /*1d1e0*/  ISETP.GE.U32.AND P2, PT, R4, 0x7ffffebc, PT ;  /* 0x7ffffebc0400780c */ /* 0x000fc60003f46070 */
[----:B------:R-:W-:Y:S01]  /*1d1f0*/  IADD3 R4, R13, -0xcd, RZ ;  /* 0xffffff330d047810 */ /* 0x000fe20007ffe0ff */
[----:B------:R2:W-:Y:S03]  /*1d200*/  LDGSTS.E [R2+-0x4a000], [R20.64], !P6 ;  /* 0xb600000014027fae */ /* 0x0005e6000f121848 */
[----:B------:R-:W-:Y:S01]  /*1d210*/  ISETP.GE.U32.AND P6, PT, R4, 0x7ffffeb4, PT ;  /* 0x7ffffeb40400780c */ /* 0x000fe20003fc6070 */
[----:B------:R1:W-:Y:S01]  /*1d220*/  STL.64 [R1+0xca0], R178 ;  /* 0x000ca0b201007387 */ /* 0x0003e20000100a00 */
[----:B------:R-:W-:Y:S02]  /*1d230*/  IADD3 R4, R252, 0x100000, RZ ;  /* 0x00100000fc047810 */ /* 0x000fe40007ffe0ff */
[----:B------:R-:W-:-:S03]  /*1d240*/  IADD3 R5, R251, -0xc9, RZ ;  /* 0xffffff37fb057810 */ /* 0x000fc60007ffe0ff */
[----:B------:R2:W-:Y:S04]  /*1d250*/  LDGSTS.E [R4+-0x49800], [R28.64], !P4 ;  /* 0xb68000001c047fae */ /* 0x0005e8000e121848 */
[----:B-1----:R-:W3:Y:S04]  /*1d260*/  LDL.LU.64 R178, [R1+0x1b28] ;  /* 0x001b280001b27983 */ /* 0x002ee80000300a00 */
[----:B------:R1:W-:Y:S01]  /*1d270*/  STL.64 [R1+0xc98], R20 ;  /* 0x000c981401007387 */ /* 0x0003e20000100a00 */
[C---:B------:R-:W-:Y:S02]  /*1d280*/  IADD3 R12, R13.reuse, -0xd1, RZ ;  /* 0xffffff2f0d0c7810 */ /* 0x040fe40007ffe0ff */
[----:B--2---:R-:W-:Y:S01]  /*1d290*/  IADD3 R4, R13, -0xd9, RZ ;  /* 0xffffff270d047810 */ /* 0x004fe20007ffe0ff */
[----:B------:R2:W-:Y:S01]  /*1d2a0*/  STL.64 [R1+0xc90], R28 ;  /* 0x000c901c01007387 */ /* 0x0005e20000100a00 */
[----:B------:R-:W-:-:S03]  /*1d2b0*/  ISETP.GE.U32.AND P0, PT, R5, 0x7ffffeb8, PT ;  /* 0x7ffffeb80500780c */ /* 0x000fc60003f06070 */
[----:B------:R-:W-:Y:S01]  /*1d2c0*/  STL.64 [R1+0xc88], R30 ;  /* 0x000c881e01007387 */ /* 0x000fe20000100a00 */
[----:B-1----:R-:W-:-:S03]  /*1d2d0*/  IMAD.WIDE R20, R0, 0x4, R32 ;  /* 0x0000000400147825 */ /* 0x002fc600078e0220 */
[----:B------:R1:W-:Y:S01]  /*1d2e0*/  LDGSTS.E [R3+-0x49000], [R30.64], !P3 ;  /* 0xb70000001e037fae */ /* 0x0003e2000d921848 */
[----:B--2---:R-:W-:-:S03]  /*1d2f0*/  IMAD.WIDE R28, R0, 0x4, R34 ;  /* 0x00000004001c7825 */ /* 0x004fc600078e0222 */
[----:B------:R2:W-:Y:S01]  /*1d300*/  STL.64 [R1+0xc80], R20 ;  /* 0x000c801401007387 */ /* 0x0005e20000100a00 */
[----:B------:R-:W-:-:S03]  /*1d310*/  ISETP.GE.U32.AND P4, PT, R12, 0x7ffffeb0, PT ;  /* 0x7ffffeb00c00780c */ /* 0x000fc60003f86070 */
[----:B------:R2:W-:Y:S01]  /*1d320*/  LDGSTS.E [R2+-0x48800], [R20.64], !P1 ;  /* 0xb780000014027fae */ /* 0x0005e2000c921848 */
[----:B------:R-:W-:Y:S02]  /*1d330*/  ISETP.GE.U32.AND P1, PT, R4, 0x7ffffea8, PT ;  /* 0x7ffffea80400780c */ /* 0x000fe40003f26070 */
[C---:B------:R-:W-:Y:S01]  /*1d340*/  IADD3 R4, R13.reuse, -0xe1, RZ ;  /* 0xffffff1f0d047810 */ /* 0x040fe20007ffe0ff */
[----:B------:R1:W-:Y:S01]  /*1d350*/  LDGSTS.E [R3+-0x48000], [R28.64], !P5 ;  /* 0xb80000001c037fae */ /* 0x0003e2000e921848 */
[----:B------:R-:W-:Y:S01]  /*1d360*/  IADD3 R5, R13, -0xd5, RZ ;  /* 0xffffff2b0d057810 */ /* 0x000fe20007ffe0ff */
[----:B--2---:R-:W-:-:S03]  /*1d370*/  IMAD.WIDE R20, R0, 0x4, R36 ;  /* 0x0000000400147825 */ /* 0x004fc600078e0224 */
[----:B------:R-:W-:Y:S01]  /*1d380*/  ISETP.GE.U32.AND P3, PT, R5, 0x7ffffeac, PT ;  /* 0x7ffffeac0500780c */ /* 0x000fe20003f66070 */
[----:B------:R2:W-:Y:S01]  /*1d390*/  STL.64 [R1+0xc78], R28 ;  /* 0x000c781c01007387 */ /* 0x0005e20000100a00 */
[----:B-1----:R-:W-:-:S03]  /*1d3a0*/  IMAD.WIDE R30, R0, 0x4, R38 ;  /* 0x00000004001e7825 */ /* 0x002fc600078e0226 */
[----:B------:R1:W-:Y:S01]  /*1d3b0*/  LDGSTS.E [R2+-0x47800], [R20.64], !P2 ;  /* 0xb880000014027fae */ /* 0x0003e2000d121848 */
[----:B------:R-:W-:Y:S02]  /*1d3c0*/  ISETP.GE.U32.AND P2, PT, R4, 0x7ffffea0, PT ;  /* 0x7ffffea00400780c */ /* 0x000fe40003f46070 */
[----:B------:R-:W-:Y:S01]  /*1d3d0*/  IADD3 R4, R252, 0x100000, RZ ;  /* 0x00100000fc047810 */ /* 0x000fe20007ffe0ff */
[----:B------:R1:W-:Y:S01]  /*1d3e0*/  STL.64 [R1+0xc70], R20 ;  /* 0x000c701401007387 */ /* 0x0003e20000100a00 */
[C---:B------:R-:W-:Y:S01]  /*1d3f0*/  IADD3 R5, R13.reuse, -0xdd, RZ ;  /* 0xffffff230d057810 */ /* 0x040fe20007ffe0ff */
[----:B--2---:R-:W-:Y:S02]  /*1d400*/  IMAD.WIDE R28, R0, 0x4, R40 ;  /* 0x00000004001c7825 */ /* 0x004fe400078e0228 */
[----:B------:R2:W-:Y:S01]  /*1d410*/  LDGSTS.E [R4+-0x47000], [R30.64], !P0 ;  /* 0xb90000001e047fae */ /* 0x0005e2000c121848 */
[----:B------:R-:W-:-:S03]  /*1d420*/  IADD3 R12, R13, -0xe5, RZ ;  /* 0xffffff1b0d0c7810 */ /* 0x000fc60007ffe0ff */
[----:B------:R-:W-:Y:S01]  /*1d430*/  STL.64 [R1+0xc68], R30 ;  /* 0x000c681e01007387 */ /* 0x000fe20000100a00 */
[----:B-1----:R-:W-:-:S03]  /*1d440*/  IMAD.WIDE R20, R0, 0x4, R46 ;  /* 0x0000000400147825 */ /* 0x002fc600078e022e */
[----:B------:R1:W-:Y:S01]  /*1d450*/  STL.64 [R1+0xc60], R28 ;  /* 0x000c601c01007387 */ /* 0x0003e20000100a00 */
[----:B------:R-:W-:Y:S02]  /*1d460*/  ISETP.GE.U32.AND P5, PT, R5, 0x7ffffea4, PT ;  /* 0x7ffffea40500780c */ /* 0x000fe40003fa6070 */
[----:B--2---:R-:W-:Y:S01]  /*1d470*/  IADD3 R4, R13, -0xed, RZ ;  /* 0xffffff130d047810 */ /* 0x004fe20007ffe0ff */
[----:B------:R1:W-:Y:S01]  /*1d480*/  LDGSTS.E [R3+-0x46800], [R28.64], !P6 ;  /* 0xb98000001c037fae */ /* 0x0003e2000f121848 */
[----:B------:R-:W-:-:S03]  /*1d490*/  ISETP.GE.U32.AND P0, PT, R12, 0x7ffffe9c, PT ;  /* 0x7ffffe9c0c00780c */ /* 0x000fc60003f06070 */
[----:B------:R2:W-:Y:S04]  /*1d4a0*/  STL.64 [R1+0xc58], R20 ;  /* 0x000c581401007387 */ /* 0x0005e80000100a00 */
[----:B------:R2:W-:Y:S01]  /*1d4b0*/  LDGSTS.E [R2+-0x46000], [R20.64], !P4 ;  /* 0xba00000014027fae */ /* 0x0005e2000e121848 */
[----:B------:R-:W-:Y:S01]  /*1d4c0*/  ISETP.GE.U32.AND P4, PT, R4, 0x7ffffe94, PT ;  /* 0x7ffffe940400780c */ /* 0x000fe20003f86070 */
[C---:B-1----:R-:W-:Y:S01]  /*1d4d0*/  IMAD.WIDE R28, R0.reuse, 0x4, R50 ;  /* 0x00000004001c7825 */ /* 0x042fe200078e0232 */
[C---:B------:R-:W-:Y:S02]  /*1d4e0*/  IADD3 R4, R13.reuse, -0xf5, RZ ;  /* 0xffffff0b0d047810 */ /* 0x040fe40007ffe0ff */
[----:B------:R-:W-:Y:S02]  /*1d4f0*/  IADD3 R5, R13, -0xe9, RZ ;  /* 0xffffff170d057810 */ /* 0x000fe40007ffe0ff */
[----:B------:R1:W-:Y:S01]  /*1d500*/  LDGSTS.E [R3+-0x45800], [R28.64], !P3 ;  /* 0xba8000001c037fae */ /* 0x0003e2000d921848 */
[----:B--2---:R-:W-:Y:S01]  /*1d510*/  IMAD.WIDE R20, R0, 0x4, R56 ;  /* 0x0000000400147825 */ /* 0x004fe200078e0238 */
[----:B------:R-:W-:-:S02]  /*1d520*/  ISETP.GE.U32.AND P6, PT, R5, 0x7ffffe98, PT ;  /* 0x7ffffe980500780c */ /* 0x000fc40003fc6070 */
[----:B------:R1:W-:Y:S01]  /*1d530*/  STL.64 [R1+0xc50], R28 ;  /* 0x000c501c01007387 */ /* 0x0003e20000100a00 */
[----:B------:R-:W-:-:S03]  /*1d540*/  IMAD.WIDE R30, R0, 0x4, R60 ;  /* 0x00000004001e7825 */ /* 0x000fc600078e023c */
[----:B------:R2:W-:Y:S01]  /*1d550*/  LDGSTS.E [R2+-0x45000], [R20.64], !P1 ;  /* 0xbb00000014027fae */ /* 0x0005e2000c921848 */
[----:B------:R-:W-:Y:S02]  /*1d560*/  ISETP.GE.U32.AND P1, PT, R4, 0x7ffffe8c, PT ;  /* 0x7ffffe8c0400780c */ /* 0x000fe40003f26070 */
[----:B------:R-:W-:Y:S01]  /*1d570*/  IADD3 R4, R252, 0x100000, RZ ;  /* 0x00100000fc047810 */ /* 0x000fe20007ffe0ff */
[----:B------:R2:W-:Y:S01]  /*1d580*/  STL.64 [R1+0xc48], R20 ;  /* 0x000c481401007387 */ /* 0x0005e20000100a00 */
[----:B-1----:R-:W-:-:S03]  /*1d590*/  IMAD.WIDE R28, R0, 0x4, R66 ;  /* 0x00000004001c7825 */ /* 0x002fc600078e0242 */
[----:B------:R-:W-:Y:S04]  /*1d5a0*/  STL.64 [R1+0xc40], R30 ;  /* 0x000c401e01007387 */ /* 0x000fe80000100a00 */
[----:B------:R1:W-:Y:S01]  /*1d5b0*/  LDGSTS.E [R4+-0x44800], [R30.64], !P5 ;  /* 0xbb8000001e047fae */ /* 0x0003e2000e921848 */
[----:B--2---:R-:W-:-:S03]  /*1d5c0*/  IMAD.WIDE R20, R0, 0x4, R70 ;  /* 0x0000000400147825 */ /* 0x004fc600078e0246 */
[----:B------:R2:W-:Y:S04]  /*1d5d0*/  STL.64 [R1+0xc38], R28 ;  /* 0x000c381c01007387 */ /* 0x0005e80000100a00 */
[----:B------:R2:W-:Y:S04]  /*1d5e0*/  LDGSTS.E [R3+-0x44000], [R28.64], !P2 ;  /* 0xbc0000001c037fae */ /* 0x0005e8000d121848 */
[----:B------:R1:W-:Y:S04]  /*1d5f0*/  STL.64 [R1+0xc30], R20 ;  /* 0x000c301401007387 */ /* 0x0003e80000100a00 */
[----:B------:R1:W-:Y:S01]  /*1d600*/  LDGSTS.E [R2+-0x43800], [R20.64], !P0 ;  /* 0xbc80000014027fae */ /* 0x0003e2000c121848 */
[----:B--2---:R-:W-:-:S03]  /*1d610*/  IMAD.WIDE R28, R0, 0x4, R76 ;  /* 0x00000004001c7825 */ /* 0x004fc600078e024c */
[----:B-1----:R-:W2:Y:S01]  /*1d620*/  LDL.LU.64 R30, [R1+0x120] ;  /* 0x00012000011e7983 */ /* 0x002ea20000300a00 */
[----:B------:R-:W-:-:S04]  /*1d630*/  IMAD.WIDE R36, R0, 0x4, R86 ;  /* 0x0000000400247825 */ /* 0x000fc800078e0256 */
[C---:B------:R-:W-:Y:S01]  /*1d640*/  IMAD.WIDE R20, R0.reuse, 0x4, R80 ;  /* 0x0000000400147825 */ /* 0x040fe200078e0250 */
[----:B------:R1:W-:Y:S03]  /*1d650*/  STL.64 [R1+0xc28], R28 ;  /* 0x000c281c01007387 */ /* 0x0003e60000100a00 */
[----:B------:R-:W-:Y:S01]  /*1d660*/  IMAD.WIDE R34, R0, 0x4, R90 ;  /* 0x0000000400227825 */ /* 0x000fe200078e025a */
[----:B------:R1:W-:Y:S04]  /*1d670*/  LDGSTS.E [R3+-0x43000], [R28.64], !P6 ;  /* 0xbd0000001c037fae */ /* 0x0003e8000f121848 */
[----:B------:R4:W-:Y:S04]  /*1d680*/  STL.64 [R1+0xc20], R20 ;  /* 0x000c201401007387 */ /* 0x0009e80000100a00 */
[----:B------:R4:W-:Y:S04]  /*1d690*/  LDGSTS.E [R2+-0x42800], [R20.64], !P4 ;  /* 0xbd80000014027fae */ /* 0x0009e8000e121848 */
[----:B-1----:R-:W3:Y:S04]  /*1d6a0*/  LDL.LU.64 R28, [R1+0x100] ;  /* 0x00010000011c7983 */ /* 0x002ee80000300a00 */
[----:B----4-:R-:W4:Y:S04]  /*1d6b0*/  LDL.LU.64 R20, [R1+0xe0] ;  /* 0x0000e00001147983 */ /* 0x010f280000300a00 */
[----:B------:R-:W-:Y:S04]  /*1d6c0*/  STL.64 [R1+0xc18], R36 ;  /* 0x000c182401007387 */ /* 0x000fe80000100a00 */
[----:B------:R1:W-:Y:S04]  /*1d6d0*/  STL.64 [R1+0xc10], R34 ;  /* 0x000c102201007387 */ /* 0x0003e80000100a00 */
[----:B------:R-:W4:Y:S01]  /*1d6e0*/  LDL.LU.64 R40, [R1+0xc0] ;  /* 0x0000c00001287983 */ /* 0x000f220000300a00 */
[----:B------:R-:W-:-:S02]  /*1d6f0*/  IADD3 R5, R13, -0xf1, RZ ;  /* 0xffffff0f0d057810 */ /* 0x000fc40007ffe0ff */
[C---:B------:R-:W-:Y:S02]  /*1d700*/  IADD3 R12, R13.reuse, -0xf9, RZ ;  /* 0xffffff070d0c7810 */ /* 0x040fe40007ffe0ff */
[----:B------:R-:W-:Y:S02]  /*1d710*/  IADD3 R4, R13, -0x82, RZ ;  /* 0xffffff7e0d047810 */ /* 0x000fe40007ffe0ff */
[----:B------:R-:W-:Y:S02]  /*1d720*/  ISETP.GE.U32.AND P3, PT, R5, 0x7ffffe90, PT ;  /* 0x7ffffe900500780c */ /* 0x000fe40003f66070 */
[----:B------:R-:W-:Y:S02]  /*1d730*/  ISETP.GE.U32.AND P5, PT, R12, 0x7ffffe88, PT ;  /* 0x7ffffe880c00780c */ /* 0x000fe40003fa6070 */
[----:B------:R-:W-:Y:S02]  /*1d740*/  ISETP.GE.U32.AND P0, PT, R4, 0x7ffffeff, PT ;  /* 0x7ffffeff0400780c */ /* 0x000fe40003f06070 */
[----:B------:R-:W-:-:S02]  /*1d750*/  IADD3 R4, R13, -0x8a, RZ ;  /* 0xffffff760d047810 */ /* 0x000fc40007ffe0ff */
[----:B------:R-:W-:Y:S02]  /*1d760*/  IADD3 R5, R13, -0xfd, RZ ;  /* 0xffffff030d057810 */ /* 0x000fe40007ffe0ff */
[----:B------:R-:W-:Y:S02]  /*1d770*/  ISETP.GE.U32.AND P4, PT, R4, 0x7ffffef7, PT ;  /* 0x7ffffef70400780c */ /* 0x000fe40003f86070 */
[----:B------:R-:W-:Y:S01]  /*1d780*/  IADD3 R4, R252, 0x100000, RZ ;  /* 0x00100000fc047810 */ /* 0x000fe20007ffe0ff */
[----:B------:R-:W-:Y:S01]  /*1d790*/  IMAD.WIDE R32, R0, 0x4, R94 ;  /* 0x0000000400207825 */ /* 0x000fe200078e025e */
[----:B------:R-:W-:-:S03]  /*1d7a0*/  ISETP.GE.U32.AND P2, PT, R5, 0x7ffffe84, PT ;  /* 0x7ffffe840500780c */ /* 0x000fc60003f46070 */
[----:B------:R1:W-:Y:S01]  /*1d7b0*/  LDGSTS.E [R4+-0x42000], [R36.64], !P3 ;  /* 0xbe00000024047fae */ /* 0x0003e2000d921848 */
[----:B------:R-:W-:-:S03]  /*1d7c0*/  IADD3 R5, R13, -0x86, RZ ;  /* 0xffffff7a0d057810 */ /* 0x000fc60007ffe0ff */
[----:B------:R1:W-:Y:S04]  /*1d7d0*/  LDGSTS.E [R3+-0x41800], [R34.64], !P1 ;  /* 0xbe80000022037fae */ /* 0x0003e8000c921848 */
[----:B------:R1:W-:Y:S04]  /*1d7e0*/  STL.64 [R1+0xc08], R32 ;  /* 0x000c082001007387 */ /* 0x0003e80000100a00 */
[----:B------:R1:W-:Y:S02]  /*1d7f0*/  LDGSTS.E [R2+-0x41000], [R32.64], !P5 ;  /* 0xbf00000020027fae */ /* 0x0003e4000e921848 */
[----:B-1----:R-:W-:-:S02]  /*1d800*/  IADD3 R4, R13, -0x96, RZ ;  /* 0xffffff6a0d047810 */ /* 0x002fc40007ffe0ff */
[----:B------:R-:W-:Y:S01]  /*1d810*/  ISETP.GE.U32.AND P6, PT, R5, 0x7ffffefb, PT ;  /* 0x7ffffefb0500780c */ /* 0x000fe20003fc6070 */
[----:B------:R-:W4:Y:S01]  /*1d820*/  LDL.LU.64 R38, [R1+0xa0] ;  /* 0x0000a00001267983 */ /* 0x000f220000300a00 */
[----:B------:R-:W-:Y:S01]  /*1d830*/  IMAD.WIDE R34, R0, 0x4, R96 ;  /* 0x0000000400227825 */ /* 0x000fe200078e0260 */
[----:B------:R-:W-:Y:S02]  /*1d840*/  ISETP.GE.U32.AND P5, PT, R4, 0x7ffffeeb, PT ;  /* 0x7ffffeeb0400780c */ /* 0x000fe40003fa6070 */
[----:B------:R-:W4:Y:S01]  /*1d850*/  LDL.LU.64 R36, [R1+0x80] ;  /* 0x0000800001247983 */ /* 0x000f220000300a00 */
[----:B------:R-:W-:-:S03]  /*1d860*/  LOP3.LUT R33, R252, 0x20, RZ, 0x3c, !PT ;  /* 0x00000020fc217812 */ /* 0x000fc600078e3cff */
[----:B------:R1:W-:Y:S01]  /*1d870*/  LDGSTS.E [R3+-0x40800], [R34.64], !P2 ;  /* 0xbf80000022037fae */ /* 0x0003e2000d121848 */
[----:B------:R-:W-:Y:S02]  /*1d880*/  IADD3 R4, R13, -0x9e, RZ ;  /* 0xffffff620d047810 */ /* 0x000fe40007ffe0ff */
[C---:B------:R-:W-:Y:S01]  /*1d890*/  IADD3 R2, R33.reuse, 0x100000, RZ ;  /* 0x0010000021027810 */ /* 0x040fe20007ffe0ff */
[----:B------:R2:W-:Y:S01]  /*1d8a0*/  STL.64 [R1+0xc00], R34 ;  /* 0x000c002201007387 */ /* 0x0005e20000100a00 */
[----:B-1----:R-:W-:Y:S01]  /*1d8b0*/  IADD3 R3, R33, 0x100000, RZ ;  /* 0x0010000021037810 */ /* 0x002fe20007ffe0ff */
[----:B--2---:R-:W-:-:S05]  /*1d8c0*/  IMAD.WIDE R30, R0, 0x4, R30 ;  /* 0x00000004001e7825 */ /* 0x004fca00078e021e */
[----:B------:R1:W-:Y:S04]  /*1d8d0*/  STL.64 [R1+0xcf8], R30 ;  /* 0x000cf81e01007387 */ /* 0x0003e80000100a00 */
[----:B------:R1:W-:Y:S01]  /*1d8e0*/  LDGSTS.E [R2+-0x4fe00], [R30.64], !P0 ;  /* 0xb02000001e027fae */ /* 0x0003e2000c121848 */
[----:B------:R-:W-:Y:S02]  /*1d8f0*/  ISETP.GE.U32.AND P0, PT, R4, 0x7ffffee3, PT ;  /* 0x7ffffee30400780c */ /* 0x000fe40003f06070 */
[----:B------:R-:W-:Y:S01]  /*1d900*/  IADD3 R4, R33, 0x100000, RZ ;  /* 0x0010000021047810 */ /* 0x000fe20007ffe0ff */
[----:B------:R-:W2:Y:S04]  /*1d910*/  LDL.LU.64 R34, [R1+0x60] ;  /* 0x0000600001227983 */ /* 0x000ea80000300a00 */
[----:B-1----:R-:W2:Y:S01]  /*1d920*/  LDL.LU.64 R30, [R1+0x40] ;  /* 0x00004000011e7983 */ /* 0x002ea20000300a00 */
[----:B---3--:R-:W-:-:S03]  /*1d930*/  IMAD.WIDE R46, R0, 0x4, R28 ;  /* 0x00000004002e7825 */ /* 0x008fc600078e021c */
[----:B------:R-:W3:Y:S01]  /*1d940*/  LDL.LU.64 R28, [R1+0x20] ;  /* 0x00002000011c7983 */ /* 0x000ee20000300a00 */
[----:B----4-:R-:W-:-:S03]  /*1d950*/  IMAD.WIDE R20, R0, 0x4, R20 ;  /* 0x0000000400147825 */ /* 0x010fc600078e0214 */
[----:B------:R-:W-:Y:S04]  /*1d960*/  STL.64 [R1+0xbf8], R46 ;  /* 0x000bf82e01007387 */ /* 0x000fe80000100a00 */
[----:B------:R1:W-:Y:S01]  /*1d970*/  LDGSTS.E [R4+-0x4f600], [R46.64], !P6 ;  /* 0xb0a000002e047fae */ /* 0x0003e2000f121848 */
[----:B------:R-:W-:-:S03]  /*1d980*/  IMAD.WIDE R40, R0, 0x4, R40 ;  /* 0x0000000400287825 */ /* 0x000fc600078e0228 */
[----:B------:R4:W-:Y:S04]  /*1d990*/  STL.64 [R1+0xbf0], R20 ;  /* 0x000bf01401007387 */ /* 0x0009e80000100a00 */
[----:B------:R4:W-:Y:S04]  /*1d9a0*/  LDGSTS.E [R3+-0x4ee00], [R20.64], !P4 ;  /* 0xb120000014037fae */ /* 0x0009e8000e121848 */
[----:B------:R-:W-:Y:S04]  /*1d9b0*/  STL.64 [R1+0xbe8], R40 ;  /* 0x000be82801007387 */ /* 0x000fe80000100a00 */
[----:B----4-:R-:W4:Y:S01]  /*1d9c0*/  LDL.LU.64 R20, [R1] ;  /* 0x0000000001147983 */ /* 0x010f220000300a00 */
[----:B------:R-:W-:-:S02]  /*1d9d0*/  IADD3 R12, R13, -0x8e, RZ ;  /* 0xffffff720d0c7810 */ /* 0x000fc40007ffe0ff */
[----:B------:R-:W-:Y:S02]  /*1d9e0*/  IADD3 R5, R13, -0x92, RZ ;  /* 0xffffff6e0d057810 */ /* 0x000fe40007ffe0ff */
[----:B------:R-:W-:Y:S02]  /*1d9f0*/  ISETP.GE.U32.AND P3, PT, R12, 0x7ffffef3, PT ;  /* 0x7ffffef30c00780c */ /* 0x000fe40003f66070 */
[----:B------:R-:W-:Y:S02]  /*1da00*/  ISETP.GE.U32.AND P1, PT, R5, 0x7ffffeef, PT ;  /* 0x7ffffeef0500780c */ /* 0x000fe40003f26070 */
[C---:B------:R-:W-:Y:S02]  /*1da10*/  IADD3 R5, R13.reuse, -0x9a, RZ ;  /* 0xffffff660d057810 */ /* 0x040fe40007ffe0ff */
[----:B-1----:R-:W-:Y:S02]  /*1da20*/  IADD3 R4, R13, -0xaa, RZ ;  /* 0xffffff560d047810 */ /* 0x002fe40007ffe0ff */
[----:B------:R-:W-:-:S02]  /*1da30*/  ISETP.GE.U32.AND P2, PT, R5, 0x7ffffee7, PT ;  /* 0x7ffffee70500780c */ /* 0x000fc40003f46070 */
[----:B------:R-:W-:-:S03]  /*1da40*/  IADD3 R12, R13, -0xa2, RZ ;  /* 0xffffff5e0d0c7810 */ /* 0x000fc60007ffe0ff */
[----:B------:R1:W-:Y:S01]  /*1da50*/  LDGSTS.E [R2+-0x4e600], [R40.64], !P3 ;  /* 0xb1a0000028027fae */ /* 0x0003e2000d921848 */
[----:B------:R-:W-:Y:S01]  /*1da60*/  ISETP.GE.U32.AND P3, PT, R4, 0x7ffffed7, PT ;  /* 0x7ffffed70400780c */ /* 0x000fe20003f66070 */
[----:B------:R-:W-:Y:S01]  /*1da70*/  IMAD.WIDE R38, R0, 0x4, R38 ;  /* 0x0000000400267825 */ /* 0x000fe200078e0226 */
[----:B------:R-:W-:-:S03]  /*1da80*/  IADD3 R4, R13, -0xb2, RZ ;  /* 0xffffff4e0d047810 */ /* 0x000fc60007ffe0ff */
[----:B------:R-:W-:Y:S01]  /*1da90*/  IMAD.WIDE R36, R0, 0x4, R36 ;  /* 0x0000000400247825 */ /* 0x000fe200078e0224 */
[----:B------:R-:W-:Y:S01]  /*1daa0*/  IADD3 R5, R13, -0xa6, RZ ;  /* 0xffffff5a0d057810 */ /* 0x000fe20007ffe0ff */
[----:B------:R1:W-:Y:S01]  /*1dab0*/  LDGSTS.E [R3+-0x4de00], [R38.64], !P1 ;  /* 0xb220000026037fae */ /* 0x0003e2000c921848 */
[----:B------:R-:W-:-:S03]  /*1dac0*/  ISETP.GE.U32.AND P6, PT, R12, 0x7ffffedf, PT ;  /* 0x7ffffedf0c00780c */ /* 0x000fc60003fc6070 */
[----:B------:R1:W-:Y:S01]  /*1dad0*/  LDGSTS.E [R2+-0x4d600], [R36.64], !P5 ;  /* 0xb2a0000024027fae */ /* 0x0003e2000e921848 */
[----:B------:R-:W-:Y:S02]  /*1dae0*/  ISETP.GE.U32.AND P5, PT, R4, 0x7ffffecf, PT ;  /* 0x7ffffecf0400780c */ /* 0x000fe40003fa6070 */
[----:B------:R-:W-:Y:S02]  /*1daf0*/  ISETP.GE.U32.AND P4, PT, R5, 0x7ffffedb, PT ;  /* 0x7ffffedb0500780c */ /* 0x000fe40003f86070 */
[----:B------:R-:W-:Y:S02]  /*1db00*/  IADD3 R4, R33, 0x100000, RZ ;  /* 0x0010000021047810 */ /* 0x000fe40007ffe0ff */
[C---:B------:R-:W-:Y:S01]  /*1db10*/  IADD3 R5, R13.reuse, -0xae, RZ ;  /* 0xffffff520d057810 */ /* 0x040fe20007ffe0ff */
[C---:B------:R-:W-:Y:S01]  /*1db20*/  IMAD.WIDE R6, R0.reuse, 0x4, R6 ;  /* 0x0000000400067825 */ /* 0x040fe200078e0206 */
[----:B------:R-:W-:Y:S02]  /*1db30*/  IADD3 R12, R13, -0xb6, RZ ;  /* 0xffffff4a0d0c7810 */ /* 0x000fe40007ffe0ff */
[----:B------:R-:W-:Y:S01]  /*1db40*/  ISETP.GE.U32.AND P1, PT, R5, 0x7ffffed3, PT ;  /* 0x7ffffed30500780c */ /* 0x000fe20003f26070 */
[----:B------:R-:W-:Y:S01]  /*1db50*/  STL.64 [R1+0xbe0], R38 ;  /* 0x000be02601007387 */ /* 0x000fe20000100a00 */
[----:B------:R-:W-:Y:S01]  /*1db60*/  IADD3 R5, R13, -0xba, RZ ;  /* 0xffffff460d057810 */ /* 0x000fe20007ffe0ff */
[----:B------:R-:W-:-:S02]  /*1db70*/  IMAD.WIDE R14, R0, 0x4, R14 ;  /* 0x00000004000e7825 */ /* 0x000fc400078e020e */
[----:B------:R-:W-:Y:S02]  /*1db80*/  STL.64 [R1+0xbd8], R36 ;  /* 0x000bd82401007387 */ /* 0x000fe40000100a00 */
[----:B------:R-:W-:-:S04]  /*1db90*/  IMAD.WIDE R22, R0, 0x4, R22 ;  /* 0x0000000400167825 */ /* 0x000fc800078e0216 */
[----:B--2---:R-:W-:-:S05]  /*1dba0*/  IMAD.WIDE R34, R0, 0x4, R34 ;  /* 0x0000000400227825 */ /* 0x004fca00078e0222 */
[----:B------:R2:W-:Y:S01]  /*1dbb0*/  LDGSTS.E [R4+-0x4ce00], [R34.64], !P2 ;  /* 0xb320000022047fae */ /* 0x0005e2000d121848 */
[----:B------:R-:W-:-:S04]  /*1dbc0*/  IMAD.WIDE R30, R0, 0x4, R30 ;  /* 0x00000004001e7825 */ /* 0x000fc800078e021e */
[----:B---3--:R-:W-:Y:S01]  /*1dbd0*/  IMAD.WIDE R28, R0, 0x4, R28 ;  /* 0x00000004001c7825 */ /* 0x008fe200078e021c */
[----:B------:R3:W-:Y:S01]  /*1dbe0*/  LDGSTS.E [R3+-0x4c600], [R30.64], !P0 ;  /* 0xb3a000001e037fae */ /* 0x0007e2000c121848 */
[----:B--2---:R-:W-:-:S03]  /*1dbf0*/  IADD3 R4, R13, -0xbe, RZ ;  /* 0xffffff420d047810 */ /* 0x004fc60007ffe0ff */
[----:B------:R2:W-:Y:S01]  /*1dc00*/  LDGSTS.E [R2+-0x4be00], [R28.64], !P6 ;  /* 0xb42000001c027fae */ /* 0x0005e2000f121848 */
[----:B------:R-:W-:Y:S02]  /*1dc10*/  ISETP.GE.U32.AND P2, PT, R12, 0x7ffffecb, PT ;  /* 0x7ffffecb0c00780c */ /* 0x000fe40003f46070 */
[----:B------:R-:W-:Y:S02]  /*1dc20*/  ISETP.GE.U32.AND P6, PT, R4, 0x7ffffec3, PT ;  /* 0x7ffffec30400780c */ /* 0x000fe40003fc6070 */
[----:B------:R-:W-:Y:S01]  /*1dc30*/  IADD3 R4, R13, -0xc6, RZ ;  /* 0xffffff3a0d047810 */ /* 0x000fe20007ffe0ff */
[----:B------:R-:W-:Y:S01]  /*1dc40*/  STL.64 [R1+0xbd0], R34 ;  /* 0x000bd02201007387 */ /* 0x000fe20000100a00 */
[----:B------:R-:W-:-:S03]  /*1dc50*/  ISETP.GE.U32.AND P0, PT, R5, 0x7ffffec7, PT ;  /* 0x7ffffec70500780c */ /* 0x000fc60003f06070 */
[----:B------:R-:W-:Y:S01]  /*1dc60*/  STL.64 [R1+0xbc8], R30 ;  /* 0x000bc81e01007387 */ /* 0x000fe20000100a00 */
[----:B------:R-:W-:-:S03]  /*1dc70*/  IADD3 R5, R13, -0xc2, RZ ;  /* 0xffffff3e0d057810 */ /* 0x000fc60007ffe0ff */
[----:B------:R-:W-:Y:S01]  /*1dc80*/  STL.64 [R1+0xbc0], R28 ;  /* 0x000bc01c01007387 */ /* 0x000fe20000100a00 */
[----:B----4-:R-:W-:-:S05]  /*1dc90*/  IMAD.WIDE R20, R0, 0x4, R20 ;  /* 0x0000000400147825 */ /* 0x010fca00078e0214 */
[----:B------:R4:W-:Y:S04]  /*1dca0*/  LDGSTS.E [R3+-0x4b600], [R20.64], !P4 ;  /* 0xb4a0000014037fae */ /* 0x0009e8000e121848 */
[----:B------:R1:W-:Y:S01]  /*1dcb0*/  LDGSTS.E [R2+-0x4ae00], [R6.64], !P3 ;  /* 0xb520000006027fae */ /* 0x0003e2000d921848 */
[----:B------:R-:W-:Y:S02]  /*1dcc0*/  ISETP.GE.U32.AND P3, PT, R4, 0x7ffffebb, PT ;  /* 0x7ffffebb0400780c */ /* 0x000fe40003f66070 */
[----:B------:R-:W-:Y:S01]  /*1dcd0*/  IADD3 R4, R33, 0x100000, RZ ;  /* 0x0010000021047810 */ /* 0x000fe20007ffe0ff */
[----:B------:R4:W-:Y:S04]  /*1dce0*/  STL.64 [R1+0xbb8], R20 ;  /* 0x000bb81401007387 */ /* 0x0009e80000100a00 */
[----:B------:R1:W-:Y:S01]  /*1dcf0*/  STL.64 [R1+0xbb0], R6 ;  /* 0x000bb00601007387 */ /* 0x0003e20000100a00 */
[----:B------:R-:W-:-:S03]  /*1dd00*/  ISETP.GE.U32.AND P4, PT, R5, 0x7ffffebf, PT ;  /* 0x7ffffebf0500780c */ /* 0x000fc60003f86070 */
[----:B------:R2:W-:Y:S01]  /*1dd10*/  LDGSTS.E [R4+-0x4a600], [R14.64], !P1 ;  /* 0xb5a000000e047fae */ /* 0x0005e2000c921848 */
[----:B----4-:R-:W-:-:S03]  /*1dd20*/  IMAD.WIDE R20, R0, 0x4, R42 ;  /* 0x0000000400147825 */ /* 0x010fc600078e022a */
[----:B------:R4:W-:Y:S01]  /*1dd30*/  STL.64 [R1+0xba8], R14 ;  /* 0x000ba80e01007387 */ /* 0x0009e20000100a00 */
[----:B-1----:R-:W-:-:S03]  /*1dd40*/  IADD3 R6, R13, -0xca, RZ ;  /* 0xffffff360d067810 */ /* 0x002fc60007ffe0ff */
[----:B------:R1:W-:Y:S01]  /*1dd50*/  LDGSTS.E [R3+-0x49e00], [R22.64], !P5 ;  /* 0xb620000016037fae */ /* 0x0003e2000e921848 */
[----:B--2---:R-:W-:-:S03]  /*1dd60*/  IADD3 R4, R13, -0xd2, RZ ;  /* 0xffffff2e0d047810 */ /* 0x004fc60007ffe0ff */
[----:B------:R2:W-:Y:S01]  /*1dd70*/  LDGSTS.E [R2+-0x49600], [R20.64], !P2 ;  /* 0xb6a0000014027fae */ /* 0x0005e2000d121848 */
[----:B------:R-:W-:Y:S01]  /*1dd80*/  ISETP.GE.U32.AND P1, PT, R6, 0x7ffffeb7, PT ;  /* 0x7ffffeb70600780c */ /* 0x000fe20003f26070 */
[----:B------:R-:W-:Y:S01]  /*1dd90*/  IMAD.WIDE R6, R0, 0x4, R62 ;  /* 0x0000000400067825 */ /* 0x000fe200078e023e */
[----:B------:R-:W-:-:S03]  /*1dda0*/  ISETP.GE.U32.AND P2, PT, R4, 0x7ffffeaf, PT ;  /* 0x7ffffeaf0400780c */ /* 0x000fc60003f46070 */
[----:B----4-:R-:W-:Y:S01]  /*1ddb0*/  IMAD.WIDE R14, R0, 0x4, R52 ;  /* 0x00000004000e7825 */ /* 0x010fe200078e0234 */
[C---:B------:R-:W-:Y:S02]  /*1ddc0*/  IADD3 R4, R13.reuse, -0xda, RZ ;  /* 0xffffff260d047810 */ /* 0x040fe40007ffe0ff */
[----:B------:R-:W-:Y:S02]  /*1ddd0*/  IADD3 R5, R13, -0xce, RZ ;  /* 0xffffff320d057810 */ /* 0x000fe40007ffe0ff */
[----:B------:R4:W-:Y:S02]  /*1dde0*/  LDGSTS.E [R3+-0x48e00], [R14.64], !P0 ;  /* 0xb72000000e037fae */ /* 0x0009e4000c121848 */
[----:B------:R-:W-:Y:S02]  /*1ddf0*/  ISETP.GE.U32.AND P5, PT, R5, 0x7ffffeb3, PT ;  /* 0x7ffffeb30500780c */ /* 0x000fe40003fa6070 */
[----:B------:R1:W-:Y:S01]  /*1de00*/  LDGSTS.E [R2+-0x48600], [R6.64], !P6 ;  /* 0xb7a0000006027fae */ /* 0x0003e2000f121848 */
[----:B------:R-:W-:-:S02]  /*1de10*/  ISETP.GE.U32.AND P6, PT, R4, 0x7ffffea7, PT ;  /* 0x7ffffea70400780c */ /* 0x000fc40003fc6070 */
[----:B------:R-:W-:Y:S01]  /*1de20*/  IADD3 R4, R33, 0x100000, RZ ;  /* 0x0010000021047810 */ /* 0x000fe20007ffe0ff */
[----:B------:R1:W-:Y:S04]  /*1de30*/  STL.64 [R1+0xba0], R22 ;  /* 0x000ba01601007387 */ /* 0x0003e80000100a00 */
[----:B------:R2:W-:Y:S01]  /*1de40*/  STL.64 [R1+0xb98], R20 ;  /* 0x000b981401007387 */ /* 0x0005e20000100a00 */
[----:B------:R-:W-:-:S03]  /*1de50*/  IADD3 R5, R13, -0xd6, RZ ;  /* 0xffffff2a0d057810 */ /* 0x000fc60007ffe0ff */
[----:B------:R4:W-:Y:S01]  /*1de60*/  STL.64 [R1+0xb90], R14 ;  /* 0x000b900e01007387 */ /* 0x0009e20000100a00 */
[----:B-1----:R-:W-:-:S03]  /*1de70*/  IMAD.WIDE R22, R0, 0x4, R72 ;  /* 0x0000000400167825 */ /* 0x002fc600078e0248 */
[----:B------:R1:W-:Y:S01]  /*1de80*/  STL.64 [R1+0xb88], R6 ;  /* 0x000b880601007387 */ /* 0x0003e20000100a00 */
[----:B--2---:R-:W-:-:S03]  /*1de90*/  IMAD.WIDE R20, R0, 0x4, R82 ;  /* 0x0000000400147825 */ /* 0x004fc600078e0252 */
[----:B------:R-:W-:Y:S01]  /*1dea0*/  STL.64 [R1+0xb80], R22 ;  /* 0x000b801601007387 */ /* 0x000fe20000100a00 */
[----:B----4-:R-:W-:-:S03]  /*1deb0*/  IMAD.WIDE R14, R0, 0x4, R88 ;  /* 0x00000004000e7825 */ /* 0x010fc600078e0258 */
[----:B------:R2:W-:Y:S01]  /*1dec0*/  LDGSTS.E [R4+-0x47e00], [R22.64], !P4 ;  /* 0xb820000016047fae */ /* 0x0005e2000e121848 */
[----:B-1----:R-:W-:-:S03]  /*1ded0*/  IADD3 R6, R13, -0xde, RZ ;  /* 0xffffff220d067810 */ /* 0x002fc60007ffe0ff */
[----:B------:R-:W-:Y:S01]  /*1dee0*/  STL.64 [R1+0xb78], R20 ;  /* 0x000b781401007387 */ /* 0x000fe20000100a00 */
[----:B------:R-:W-:-:S03]  /*1def0*/  ISETP.GE.U32.AND P0, PT, R5, 0x7ffffeab, PT ;  /* 0x7ffffeab0500780c */ /* 0x000fc60003f06070 */
[----:B------:R1:W-:Y:S01]  /*1df00*/  LDGSTS.E [R3+-0x47600], [R20.64], !P3 ;  /* 0xb8a0000014037fae */ /* 0x0003e2000d921848 */
[----:B------:R-:W-:Y:S02]  /*1df10*/  ISETP.GE.U32.AND P4, PT, R6, 0x7ffffea3, PT ;  /* 0x7ffffea30600780c */ /* 0x000fe40003f86070 */
[----:B--2---:R-:W-:Y:S01]  /*1df20*/  IADD3 R4, R13, -0xe6, RZ ;  /* 0xffffff1a0d047810 */ /* 0x004fe20007ffe0ff */
[----:B------:R2:W-:Y:S01]  /*1df30*/  STL.64 [R1+0xb70], R14 ;  /* 0x000b700e01007387 */ /* 0x0005e20000100a00 */
[----:B------:R-:W-:-:S03]  /*1df40*/  IMAD.WIDE R6, R0, 0x4, R100 ;  /* 0x0000000400067825 */ /* 0x000fc600078e0264 */
[----:B------:R2:W-:Y:S01]  /*1df50*/  LDGSTS.E [R2+-0x46e00], [R14.64], !P1 ;  /* 0xb92000000e027fae */ /* 0x0005e2000c921848 */
[----:B------:R-:W-:Y:S02]  /*1df60*/  ISETP.GE.U32.AND P1, PT, R4, 0x7ffffe9b, PT ;  /* 0x7ffffe9b0400780c */ /* 0x000fe40003f26070 */
[C---:B------:R-:W-:Y:S02]  /*1df70*/  IADD3 R4, R13.reuse, -0xee, RZ ;  /* 0xffffff120d047810 */ /* 0x040fe40007ffe0ff */
[----:B------:R-:W-:Y:S01]  /*1df80*/  IADD3 R5, R13, -0xe2, RZ ;  /* 0xffffff1e0d057810 */ /* 0x000fe20007ffe0ff */
[----:B--2---:R-:W-:-:S03]  /*1df90*/  IMAD.WIDE R14, R0, 0x4, R98 ;  /* 0x00000004000e7825 */ /* 0x004fc600078e0262 */
[----:B------:R-:W-:Y:S02]  /*1dfa0*/  ISETP.GE.U32.AND P3, PT, R5, 0x7ffffe9f, PT ;  /* 0x7ffffe9f0500780c */ /* 0x000fe40003f66070 */
[----:B------:R2:W-:Y:S01]  /*1dfb0*/  LDGSTS.E [R3+-0x46600], [R14.64], !P5 ;  /* 0xb9a000000e037fae */ /* 0x0005e2000e921848 */
[----:B------:R-:W-:-:S03]  /*1dfc0*/  IMAD.WIDE R22, R0, 0x4, R102 ;  /* 0x0000000400167825 */ /* 0x000fc600078e0266 */
[----:B------:R4:W-:Y:S01]  /*1dfd0*/  LDGSTS.E [R2+-0x45e00], [R6.64], !P2 ;  /* 0xba20000006027fae */ /* 0x0009e2000d121848 */
[----:B------:R-:W-:Y:S01]  /*1dfe0*/  ISETP.GE.U32.AND P2, PT, R4, 0x7ffffe93, PT ;  /* 0x7ffffe930400780c */ /* 0x000fe20003f46070 */
[----:B-1----:R-:W-:Y:S01]  /*1dff0*/  IMAD.WIDE R20, R0, 0x4, R104 ;  /* 0x0000000400147825 */ /* 0x002fe200078e0268 */
[----:B------:R-:W-:Y:S01]  /*1e000*/  IADD3 R4, R33, 0x100000, RZ ;  /* 0x0010000021047810 */ /* 0x000fe20007ffe0ff */
[----:B------:R2:W-:Y:S01]  /*1e010*/  STL.64 [R1+0xb68], R14 ;  /* 0x000b680e01007387 */ /* 0x0005e20000100a00 */
[----:B------:R-:W-:-:S03]  /*1e020*/  IADD3 R5, R13, -0xea, RZ ;  /* 0xffffff160d057810 */ /* 0x000fc60007ffe0ff */
[----:B------:R4:W-:Y:S01]  /*1e030*/  STL.64 [R1+0xb60], R6 ;  /* 0x000b600601007387 */ /* 0x0009e20000100a00 */
[----:B------:R-:W-:-:S03]  /*1e040*/  ISETP.GE.U32.AND P5, PT, R5, 0x7ffffe97, PT ;  /* 0x7ffffe970500780c */ /* 0x000fc60003fa6070 */
[----:B------:R-:W-:Y:S01]  /*1e050*/  STL.64 [R1+0xb58], R22 ;  /* 0x000b581601007387 */ /* 0x000fe20000100a00 */
[----:B--2---:R-:W-:-:S03]  /*1e060*/  IMAD.WIDE R14, R0, 0x4, R106 ;  /* 0x00000004000e7825 */ /* 0x004fc600078e026a */
[----:B------:R1:W-:Y:S01]  /*1e070*/  LDGSTS.E [R4+-0x45600], [R22.64], !P0 ;  /* 0xbaa0000016047fae */ /* 0x0003e2000c121848 */
[----:B----4-:R-:W-:-:S03]  /*1e080*/  IADD3 R6, R13, -0xf2, RZ ;  /* 0xffffff0e0d067810 */ /* 0x010fc60007ffe0ff */
[----:B------:R-:W-:Y:S04]  /*1e090*/  STL.64 [R1+0xb50], R20 ;  /* 0x000b501401007387 */ /* 0x000fe80000100a00 */
[----:B------:R2:W-:Y:S01]  /*1e0a0*/  LDGSTS.E [R3+-0x44e00], [R20.64], !P6 ;  /* 0xbb20000014037fae */ /* 0x0005e2000f121848 */
[----:B------:R-:W-:Y:S02]  /*1e0b0*/  ISETP.GE.U32.AND P0, PT, R6, 0x7ffffe8f, PT ;  /* 0x7ffffe8f0600780c */ /* 0x000fe40003f06070 */
[----:B-1----:R-:W-:Y:S01]  /*1e0c0*/  IADD3 R4, R13, -0xfa, RZ ;  /* 0xffffff060d047810 */ /* 0x002fe20007ffe0ff */
[----:B------:R1:W-:Y:S01]  /*1e0d0*/  STL.64 [R1+0xb48], R14 ;  /* 0x000b480e01007387 */ /* 0x0003e20000100a00 */
[----:B------:R-:W-:-:S03]  /*1e0e0*/  IMAD.WIDE R6, R0, 0x4, R110 ;  /* 0x0000000400067825 */ /* 0x000fc600078e026e */
[----:B------:R1:W-:Y:S01]  /*1e0f0*/  LDGSTS.E [R2+-0x44600], [R14.64], !P4 ;  /* 0xbba000000e027fae */ /* 0x0003e2000e121848 */
[----:B------:R-:W-:Y:S02]  /*1e100*/  ISETP.GE.U32.AND P4, PT, R4, 0x7ffffe87, PT ;  /* 0x7ffffe870400780c */ /* 0x000fe40003f86070 */
[----:B------:R-:W-:Y:S01]  /*1e110*/  IADD3 R4, R13, -0x83, RZ ;  /* 0xffffff7d0d047810 */ /* 0x000fe20007ffe0ff */
[----:B------:R-:W-:-:S04]  /*1e120*/  IMAD.WIDE R28, R0, 0x4, R112 ;  /* 0x00000004001c7825 */ /* 0x000fc800078e0270 */
[----:B-1----:R-:W-:-:S05]  /*1e130*/  IMAD.WIDE R14, R0, 0x4, R108 ;  /* 0x00000004000e7825 */ /* 0x002fca00078e026c */
[----:B------:R1:W-:Y:S01]  /*1e140*/  LDGSTS.E [R3+-0x43e00], [R14.64], !P3 ;  /* 0xbc2000000e037fae */ /* 0x0003e2000d921848 */
[----:B------:R-:W-:-:S03]  /*1e150*/  IMAD.WIDE R22, R0, 0x4, R114 ;  /* 0x0000000400167825 */ /* 0x000fc600078e0272 */
[----:B------:R4:W-:Y:S01]  /*1e160*/  LDGSTS.E [R2+-0x43600], [R6.64], !P1 ;  /* 0xbca0000006027fae */ /* 0x0009e2000c921848 */
[----:B------:R-:W-:Y:S02]  /*1e170*/  ISETP.GE.U32.AND P1, PT, R4, 0x7ffffefe, PT ;  /* 0x7ffffefe0400780c */ /* 0x000fe40003f26070 */
[----:B------:R-:W-:Y:S01]  /*1e180*/  IADD3 R4, R33, 0x100000, RZ ;  /* 0x0010000021047810 */ /* 0x000fe20007ffe0ff */
[----:B------:R1:W-:Y:S04]  /*1e190*/  STL.64 [R1+0xb40], R14 ;  /* 0x000b400e01007387 */ /* 0x0003e80000100a00 */
[----:B------:R4:W-:Y:S04]  /*1e1a0*/  STL.64 [R1+0xb38], R6 ;  /* 0x000b380601007387 */ /* 0x0009e80000100a00 */
[----:B--2---:R-:W2:Y:S04]  /*1e1b0*/  LDL.LU.64 R20, [R1+0x118] ;  /* 0x0001180001147983 */ /* 0x004ea80000300a00 */
[----:B------:R3:W-:Y:S04]  /*1e1c0*/  STL.64 [R1+0xb30], R28 ;  /* 0x000b301c01007387 */ /* 0x0007e80000100a00 */
[----:B------:R3:W-:Y:S04]  /*1e1d0*/  LDGSTS.E [R4+-0x42e00], [R28.64], !P5 ;  /* 0xbd2000001c047fae */ /* 0x0007e8000e921848 */
[----:B------:R-:W-:Y:S01]  /*1e1e0*/  STL.64 [R1+0xb28], R22 ;  /* 0x000b281601007387 */ /* 0x000fe20000100a00 */
[C---:B------:R-:W-:Y:S01]  /*1e1f0*/  IADD3 R5, R13.reuse, -0xf6, RZ ;  /* 0xffffff0a0d057810 */ /* 0x040fe20007ffe0ff */
[----:B-1----:R-:W-:Y:S01]  /*1e200*/  IMAD.WIDE R14, R0, 0x4, R116 ;  /* 0x00000004000e7825 */ /* 0x002fe200078e0274 */
[----:B----4-:R-:W-:Y:S01]  /*1e210*/  IADD3 R6, R13, -0x87, RZ ;  /* 0xffffff790d067810 */ /* 0x010fe20007ffe0ff */
[----:B------:R1:W-:Y:S04]  /*1e220*/  LDGSTS.E [R3+-0x42600], [R22.64], !P2 ;  /* 0xbda0000016037fae */ /* 0x0003e8000d121848 */
[----:B---3--:R-:W3:Y:S01]  /*1e230*/  LDL.LU.64 R28, [R1+0xf8] ;  /* 0x0000f800011c7983 */ /* 0x008ee20000300a00 */
[----:B------:R-:W-:-:S02]  /*1e240*/  ISETP.GE.U32.AND P6, PT, R5, 0x7ffffe8b, PT ;  /* 0x7ffffe8b0500780c */ /* 0x000fc40003fc6070 */
[C---:B------:R-:W-:Y:S01]  /*1e250*/  IADD3 R5, R13.reuse, -0xfe, RZ ;  /* 0xffffff020d057810 */ /* 0x040fe20007ffe0ff */
[----:B------:R4:W-:Y:S01]  /*1e260*/  STL.64 [R1+0xb20], R14 ;  /* 0x000b200e01007387 */ /* 0x0009e20000100a00 */
[----:B------:R-:W-:Y:S02]  /*1e270*/  IADD3 R4, R13, -0x8f, RZ ;  /* 0xffffff710d047810 */ /* 0x000fe40007ffe0ff */
[----:B------:R-:W-:Y:S01]  /*1e280*/  ISETP.GE.U32.AND P5, PT, R6, 0x7ffffefa, PT ;  /* 0x7ffffefa0600780c */ /* 0x000fe20003fa6070 */
[----:B------:R4:W-:Y:S01]  /*1e290*/  LDGSTS.E [R2+-0x41e00], [R14.64], !P0 ;  /* 0xbe2000000e027fae */ /* 0x0009e2000c121848 */
[----:B------:R-:W-:Y:S01]  /*1e2a0*/  ISETP.GE.U32.AND P3, PT, R5, 0x7ffffe83, PT ;  /* 0x7ffffe830500780c */ /* 0x000fe20003f66070 */
[----:B------:R-:W-:Y:S02]  /*1e2b0*/  IMAD.WIDE R6, R0, 0x4, R120 ;  /* 0x0000000400067825 */ /* 0x000fe400078e0278 */
[----:B------:R-:W3:Y:S01]  /*1e2c0*/  LDL.LU.64 R38, [R1+0xd8] ;  /* 0x0000d80001267983 */ /* 0x000ee20000300a00 */
[----:B------:R-:W-:-:S03]  /*1e2d0*/  ISETP.GE.U32.AND P0, PT, R4, 0x7ffffef2, PT ;  /* 0x7ffffef20400780c */ /* 0x000fc60003f06070 */
[----:B------:R-:W3:Y:S01]  /*1e2e0*/  LDL.LU.64 R36, [R1+0xb8] ;  /* 0x0000b80001247983 */ /* 0x000ee20000300a00 */
[----:B------:R-:W-:Y:S01]  /*1e2f0*/  IADD3 R4, R13, -0x97, RZ ;  /* 0xffffff690d047810 */ /* 0x000fe20007ffe0ff */
[----:B----4-:R-:W-:Y:S01]  /*1e300*/  IMAD.WIDE R14, R0, 0x4, R118 ;  /* 0x00000004000e7825 */ /* 0x010fe200078e0276 */
[----:B------:R-:W-:-:S04]  /*1e310*/  LOP3.LUT R250, R252, 0x40, RZ, 0x3c, !PT ;  /* 0x00000040fcfa7812 */ /* 0x000fc800078e3cff */
[----:B------:R3:W-:Y:S01]  /*1e320*/  STL.64 [R1+0xb18], R14 ;  /* 0x000b180e01007387 */ /* 0x0007e20000100a00 */
[----:B-1----:R-:W-:-:S03]  /*1e330*/  IMAD.WIDE R22, R0, 0x4, R122 ;  /* 0x0000000400167825 */ /* 0x002fc600078e027a */
[----:B------:R1:W-:Y:S04]  /*1e340*/  LDGSTS.E [R3+-0x41600], [R14.64], !P6 ;  /* 0xbea000000e037fae */ /* 0x0003e8000f121848 */
[----:B------:R-:W-:Y:S04]  /*1e350*/  STL.64 [R1+0xb10], R6 ;  /* 0x000b100601007387 */ /* 0x000fe80000100a00 */
[----:B------:R4:W-:Y:S01]  /*1e360*/  LDGSTS.E [R2+-0x40e00], [R6.64], !P4 ;  /* 0xbf20000006027fae */ /* 0x0009e2000e121848 */
[----:B------:R-:W-:Y:S02]  /*1e370*/  ISETP.GE.U32.AND P4, PT, R4, 0x7ffffeea, PT ;  /* 0x7ffffeea0400780c */ /* 0x000fe40003f86070 */
[----:B------:R-:W-:Y:S01]  /*1e380*/  IADD3 R4, R33, 0x100000, RZ ;  /* 0x0010000021047810 */ /* 0x000fe20007ffe0ff */
[----:B------:R-:W3:Y:S01]  /*1e390*/  LDL.LU.64 R30, [R1+0x98] ;  /* 0x00009800011e7983 */ /* 0x000ee20000300a00 */
[----:B-1----:R-:W-:-:S03]  /*1e3a0*/  IADD3 R3, R250, 0x100000, RZ ;  /* 0x00100000fa037810 */ /* 0x002fc60007ffe0ff */
[----:B------:R-:W3:Y:S04]  /*1e3b0*/  LDL.LU.64 R34, [R1+0x78] ;  /* 0x0000780001227983 */ /* 0x000ee80000300a00 */
[----:B------:R-:W3:Y:S04]  /*1e3c0*/  LDL.LU.64 R32, [R1+0x58] ;  /* 0x0000580001207983 */ /* 0x000ee80000300a00 */
[----:B------:R-:W-:Y:S04]  /*1e3d0*/  STL.64 [R1+0xb08], R22 ;  /* 0x000b081601007387 */ /* 0x000fe80000100a00 */
[----:B------:R1:W-:Y:S01]  /*1e3e0*/  LDGSTS.E [R4+-0x40600], [R22.64], !P3 ;  /* 0xbfa0000016047fae */ /* 0x0003e2000d921848 */
[----:B--2---:R-:W-:-:S05]  /*1e3f0*/  IMAD.WIDE R20, R0, 0x4, R20 ;  /* 0x0000000400147825 */ /* 0x004fca00078e0214 */
[----:B------:R2:W-:Y:S04]  /*1e400*/  STL.64 [R1+0xb00], R20 ;  /* 0x000b001401007387 */ /* 0x0005e80000100a00 */
[----:B------:R2:W-:Y:S01]  /*1e410*/  LDGSTS.E [R3+-0x4fc00], [R20.64], !P1 ;  /* 0xb040000014037fae */ /* 0x0005e2000c921848 */
[----:B---3--:R-:W-:-:S05]  /*1e420*/  IMAD.WIDE R14, R0, 0x4, R28 ;  /* 0x00000004000e7825 */ /* 0x008fca00078e021c */
[----:B------:R4:W-:Y:S04]  /*1e430*/  STL.64 [R1+0xaf8], R14 ;  /* 0x000af80e01007387 */ /* 0x0009e80000100a00 */
[----:B------:R-:W3:Y:S04]  /*1e440*/  LDL.LU.64 R28, [R1+0x38] ;  /* 0x00003800011c7983 */ /* 0x000ee80000300a00 */
[----:B--2---:R-:W2:Y:S01]  /*1e450*/  LDL.LU.64 R20, [R1+0x18] ;  /* 0x0000180001147983 */ /* 0x004ea20000300a00 */
[----:B------:R-:W-:Y:S02]  /*1e460*/  IADD3 R5, R13, -0x8b, RZ ;  /* 0xffffff750d057810 */ /* 0x000fe40007ffe0ff */
[----:B----4-:R-:W-:-:S02]  /*1e470*/  IADD3 R2, R250, 0x100000, RZ ;  /* 0x00100000fa027810 */ /* 0x010fc40007ffe0ff */
[----:B------:R-:W-:Y:S02]  /*1e480*/  ISETP.GE.U32.AND P2, PT, R5, 0x7ffffef6, PT ;  /* 0x7ffffef60500780c */ /* 0x000fe40003f46070 */
[C---:B------:R-:W-:Y:S01]  /*1e490*/  IADD3 R5, R13.reuse, -0x93, RZ ;  /* 0xffffff6d0d057810 */ /* 0x040fe20007ffe0ff */
[----:B------:R4:W-:Y:S01]  /*1e4a0*/  LDGSTS.E [R2+-0x4f400], [R14.64], !P5 ;  /* 0xb0c000000e027fae */ /* 0x0009e2000e921848 */
[C---:B------:R-:W-:Y:S02]  /*1e4b0*/  IADD3 R6, R13.reuse, -0x9b, RZ ;  /* 0xffffff650d067810 */ /* 0x040fe40007ffe0ff */
[----:B-1----:R-:W-:Y:S02]  /*1e4c0*/  IADD3 R4, R13, -0xa3, RZ ;  /* 0xffffff5d0d047810 */ /* 0x002fe40007ffe0ff */
[----:B------:R-:W-:Y:S02]  /*1e4d0*/  ISETP.GE.U32.AND P6, PT, R5, 0x7ffffeee, PT ;  /* 0x7ffffeee0500780c */ /* 0x000fe40003fc6070 */
        /* <DEDUP_REMOVED lines=9> */
[----:B------:R-:W-:Y:S01]  /*1e570*/  ISETP.GE.U32.AND P0, PT, R4, 0x7ffffed6, PT ;  /* 0x7ffffed60400780c */ /* 0x000fe20003f06070 */
[----:B------:R-:W-:Y:S01]  /*1e580*/  IMAD.WIDE R30, R0, 0x4, R30 ;  /* 0x00000004001e7825 */ /* 0x000fe200078e021e */
[----:B------:R-:W-:Y:S01]  /*1e590*/  IADD3 R4, R250, 0x100000, RZ ;  /* 0x00100000fa047810 */ /* 0x000fe20007ffe0ff */
[----:B------:R1:W-:Y:S02]  /*1e5a0*/  STL.64 [R1+0xaf0], R14 ;  /* 0x000af00e01007387 */ /* 0x0003e40000100a00 */
[C---:B------:R-:W-:Y:S01]  /*1e5b0*/  IMAD.WIDE R22, R0.reuse, 0x4, R34 ;  /* 0x0000000400167825 */ /* 0x040fe200078e0222 */
[----:B------:R-:W-:Y:S01]  /*1e5c0*/  IADD3 R5, R13, -0xa7, RZ ;  /* 0xffffff590d057810 */ /* 0x000fe20007ffe0ff */
[----:B------:R4:W-:Y:S04]  /*1e5d0*/  STL.64 [R1+0xae8], R6 ;  /* 0x000ae80601007387 */ /* 0x0009e80000100a00 */
[----:B------:R-:W-:Y:S01]  /*1e5e0*/  STL.64 [R1+0xae0], R30 ;  /* 0x000ae01e01007387 */ /* 0x000fe20000100a00 */
[----:B-1----:R-:W-:-:S03]  /*1e5f0*/  IMAD.WIDE R14, R0, 0x4, R32 ;  /* 0x00000004000e7825 */ /* 0x002fc600078e0220 */
[----:B------:R1:W-:Y:S01]  /*1e600*/  LDGSTS.E [R4+-0x4dc00], [R30.64], !P6 ;  /* 0xb24000001e047fae */ /* 0x0003e2000f121848 */
[----:B----4-:R-:W-:-:S03]  /*1e610*/  IADD3 R6, R13, -0xaf, RZ ;  /* 0xffffff510d067810 */ /* 0x010fc60007ffe0ff */
[----:B------:R-:W-:Y:S01]  /*1e620*/  STL.64 [R1+0xad8], R22 ;  /* 0x000ad81601007387 */ /* 0x000fe20000100a00 */
[----:B------:R-:W-:-:S03]  /*1e630*/  ISETP.GE.U32.AND P2, PT, R5, 0x7ffffeda, PT ;  /* 0x7ffffeda0500780c */ /* 0x000fc60003f46070 */
[----:B------:R4:W-:Y:S01]  /*1e640*/  LDGSTS.E [R3+-0x4d400], [R22.64], !P4 ;  /* 0xb2c0000016037fae */ /* 0x0009e2000e121848 */
[----:B------:R-:W-:Y:S02]  /*1e650*/  ISETP.GE.U32.AND P6, PT, R6, 0x7ffffed2, PT ;  /* 0x7ffffed20600780c */ /* 0x000fe40003fc6070 */
[C---:B-1----:R-:W-:Y:S01]  /*1e660*/  IADD3 R4, R13.reuse, -0xb7, RZ ;  /* 0xffffff490d047810 */ /* 0x042fe20007ffe0ff */
[----:B------:R3:W-:Y:S04]  /*1e670*/  STL.64 [R1+0xad0], R14 ;  /* 0x000ad00e01007387 */ /* 0x0007e80000100a00 */
[----:B------:R3:W-:Y:S01]  /*1e680*/  LDGSTS.E [R2+-0x4cc00], [R14.64], !P3 ;  /* 0xb34000000e027fae */ /* 0x0007e2000d921848 */
[----:B------:R-:W-:Y:S02]  /*1e690*/  ISETP.GE.U32.AND P3, PT, R4, 0x7ffffeca, PT ;  /* 0x7ffffeca0400780c */ /* 0x000fe40003f66070 */
[----:B------:R-:W-:-:S02]  /*1e6a0*/  IADD3 R4, R13, -0xbf, RZ ;  /* 0xffffff410d047810 */ /* 0x000fc40007ffe0ff */
[----:B------:R-:W-:Y:S01]  /*1e6b0*/  IADD3 R5, R13, -0xb3, RZ ;  /* 0xffffff4d0d057810 */ /* 0x000fe20007ffe0ff */
[----:B------:R-:W-:-:S03]  /*1e6c0*/  IMAD.WIDE R8, R0, 0x4, R8 ;  /* 0x0000000400087825 */ /* 0x000fc600078e0208 */
[----:B------:R-:W-:Y:S02]  /*1e6d0*/  ISETP.GE.U32.AND P4, PT, R5, 0x7ffffece, PT ;  /* 0x7ffffece0500780c */ /* 0x000fe40003f86070 */
[----:B------:R-:W-:Y:S01]  /*1e6e0*/  IADD3 R5, R13, -0xbb, RZ ;  /* 0xffffff450d057810 */ /* 0x000fe20007ffe0ff */
[----:B---3--:R-:W-:-:S04]  /*1e6f0*/  IMAD.WIDE R14, R0, 0x4, R28 ;  /* 0x00000004000e7825 */ /* 0x008fc800078e021c */
[----:B--2---:R-:W-:Y:S01]  /*1e700*/  IMAD.WIDE R6, R0, 0x4, R20 ;  /* 0x0000000400067825 */ /* 0x004fe200078e0214 */
[----:B------:R1:W-:Y:S04]  /*1e710*/  LDGSTS.E [R3+-0x4c400], [R14.64], !P1 ;  /* 0xb3c000000e037fae */ /* 0x0003e8000c921848 */
[----:B------:R2:W-:Y:S01]  /*1e720*/  LDGSTS.E [R2+-0x4bc00], [R6.64], !P5 ;  /* 0xb440000006027fae */ /* 0x0005e2000e921848 */
[----:B------:R-:W-:Y:S01]  /*1e730*/  ISETP.GE.U32.AND P5, PT, R4, 0x7ffffec2, PT ;  /* 0x7ffffec20400780c */ /* 0x000fe20003fa6070 */
[----:B------:R-:W-:Y:S01]  /*1e740*/  IMAD.WIDE R20, R0, 0x4, R248 ;  /* 0x0000000400147825 */ /* 0x000fe200078e02f8 */
[----:B------:R-:W-:Y:S01]  /*1e750*/  IADD3 R4, R250, 0x100000, RZ ;  /* 0x00100000fa047810 */ /* 0x000fe20007ffe0ff */
[----:B------:R1:W-:Y:S04]  /*1e760*/  STL.64 [R1+0xac8], R14 ;  /* 0x000ac80e01007387 */ /* 0x0003e80000100a00 */
[----:B------:R2:W-:Y:S01]  /*1e770*/  STL.64 [R1+0xac0], R6 ;  /* 0x000ac00601007387 */ /* 0x0005e20000100a00 */
[----:B------:R-:W-:-:S03]  /*1e780*/  ISETP.GE.U32.AND P1, PT, R5, 0x7ffffec6, PT ;  /* 0x7ffffec60500780c */ /* 0x000fc60003f26070 */
[----:B------:R3:W-:Y:S01]  /*1e790*/  LDGSTS.E [R4+-0x4b400], [R20.64], !P2 ;  /* 0xb4c0000014047fae */ /* 0x0007e2000d121848 */
[----:B-1----:R-:W-:-:S03]  /*1e7a0*/  IMAD.WIDE R14, R0, 0x4, R16 ;  /* 0x00000004000e7825 */ /* 0x002fc600078e0210 */
[----:B------:R-:W-:Y:S01]  /*1e7b0*/  STL.64 [R1+0xab8], R20 ;  /* 0x000ab81401007387 */ /* 0x000fe20000100a00 */
[----:B--2---:R-:W-:-:S03]  /*1e7c0*/  IADD3 R6, R13, -0xc3, RZ ;  /* 0xffffff3d0d067810 */ /* 0x004fc60007ffe0ff */
[----:B------:R1:W-:Y:S01]  /*1e7d0*/  STL.64 [R1+0xab0], R8 ;  /* 0x000ab00801007387 */ /* 0x0003e20000100a00 */
[----:B---3--:R-:W-:-:S03]  /*1e7e0*/  IADD3 R4, R13, -0xcb, RZ ;  /* 0xffffff350d047810 */ /* 0x008fc60007ffe0ff */
[----:B------:R1:W-:Y:S01]  /*1e7f0*/  LDGSTS.E [R3+-0x4ac00], [R8.64], !P0 ;  /* 0xb540000008037fae */ /* 0x0003e2000c121848 */
[----:B------:R-:W-:Y:S01]  /*1e800*/  ISETP.GE.U32.AND P2, PT, R6, 0x7ffffebe, PT ;  /* 0x7ffffebe0600780c */ /* 0x000fe20003f46070 */
[----:B------:R-:W-:Y:S02]  /*1e810*/  IMAD.WIDE R6, R0, 0x4, R44 ;  /* 0x0000000400067825 */ /* 0x000fe400078e022c */
[----:B------:R2:W-:Y:S01]  /*1e820*/  LDGSTS.E [R2+-0x4a400], [R14.64], !P6 ;  /* 0xb5c000000e027fae */ /* 0x0005e2000f121848 */
[----:B------:R-:W-:Y:S02]  /*1e830*/  ISETP.GE.U32.AND P6, PT, R4, 0x7ffffeb6, PT ;  /* 0x7ffffeb60400780c */ /* 0x000fe40003fc6070 */
[C---:B------:R-:W-:Y:S01]  /*1e840*/  IADD3 R4, R13.reuse, -0xd3, RZ ;  /* 0xffffff2d0d047810 */ /* 0x040fe20007ffe0ff */
[C---:B-1----:R-:W-:Y:S01]  /*1e850*/  IMAD.WIDE R8, R0.reuse, 0x4, R24 ;  /* 0x0000000400087825 */ /* 0x042fe200078e0218 */
[----:B------:R-:W-:Y:S01]  /*1e860*/  IADD3 R5, R13, -0xc7, RZ ;  /* 0xffffff390d057810 */ /* 0x000fe20007ffe0ff */
[----:B------:R2:W-:Y:S04]  /*1e870*/  STL.64 [R1+0xaa8], R14 ;  /* 0x000aa80e01007387 */ /* 0x0005e80000100a00 */
[----:B------:R1:W-:Y:S01]  /*1e880*/  LDGSTS.E [R3+-0x49c00], [R8.64], !P4 ;  /* 0xb640000008037fae */ /* 0x0003e2000e121848 */
[----:B------:R-:W-:Y:S01]  /*1e890*/  ISETP.GE.U32.AND P0, PT, R5, 0x7ffffeba, PT ;  /* 0x7ffffeba0500780c */ /* 0x000fe20003f06070 */
[----:B------:R-:W-:-:S02]  /*1e8a0*/  IMAD.WIDE R16, R0, 0x4, R54 ;  /* 0x0000000400107825 */ /* 0x000fc400078e0236 */
[----:B------:R3:W-:Y:S01]  /*1e8b0*/  LDGSTS.E [R2+-0x49400], [R6.64], !P3 ;  /* 0xb6c0000006027fae */ /* 0x0007e2000d921848 */
[----:B------:R-:W-:Y:S02]  /*1e8c0*/  ISETP.GE.U32.AND P3, PT, R4, 0x7ffffeae, PT ;  /* 0x7ffffeae0400780c */ /* 0x000fe40003f66070 */
[----:B------:R-:W-:Y:S01]  /*1e8d0*/  IADD3 R4, R250, 0x100000, RZ ;  /* 0x00100000fa047810 */ /* 0x000fe20007ffe0ff */
[----:B------:R1:W-:Y:S01]  /*1e8e0*/  STL.64 [R1+0xaa0], R8 ;  /* 0x000aa00801007387 */ /* 0x0003e20000100a00 */
[C---:B--2---:R-:W-:Y:S01]  /*1e8f0*/  IMAD.WIDE R14, R0.reuse, 0x4, R64 ;  /* 0x00000004000e7825 */ /* 0x044fe200078e0240 */
[----:B------:R-:W-:Y:S02]  /*1e900*/  IADD3 R5, R13, -0xcf, RZ ;  /* 0xffffff310d057810 */ /* 0x000fe40007ffe0ff */
[----:B------:R3:W-:Y:S04]  /*1e910*/  STL.64 [R1+0xa98], R6 ;  /* 0x000a980601007387 */ /* 0x0007e80000100a00 */
[----:B------:R-:W-:Y:S01]  /*1e920*/  STL.64 [R1+0xa90], R16 ;  /* 0x000a901001007387 */ /* 0x000fe20000100a00 */
[----:B-1----:R-:W-:-:S03]  /*1e930*/  IMAD.WIDE R8, R0, 0x4, R74 ;  /* 0x0000000400087825 */ /* 0x002fc600078e024a */
[----:B------:R1:W-:Y:S01]  /*1e940*/  LDGSTS.E [R4+-0x48c00], [R16.64], !P1 ;  /* 0xb740000010047fae */ /* 0x0003e2000c921848 */
[----:B---3--:R-:W-:-:S03]  /*1e950*/  IADD3 R6, R13, -0xd7, RZ ;  /* 0xffffff290d067810 */ /* 0x008fc60007ffe0ff */
[----:B------:R-:W-:Y:S01]  /*1e960*/  STL.64 [R1+0xa88], R14 ;  /* 0x000a880e01007387 */ /* 0x000fe20000100a00 */
[----:B------:R-:W-:-:S03]  /*1e970*/  ISETP.GE.U32.AND P4, PT, R5, 0x7ffffeb2, PT ;  /* 0x7ffffeb20500780c */ /* 0x000fc60003f86070 */
[----:B------:R2:W-:Y:S01]  /*1e980*/  LDGSTS.E [R3+-0x48400], [R14.64], !P5 ;  /* 0xb7c000000e037fae */ /* 0x0005e2000e921848 */
[----:B------:R-:W-:Y:S02]  /*1e990*/  ISETP.GE.U32.AND P1, PT, R6, 0x7ffffeaa, PT ;  /* 0x7ffffeaa0600780c */ /* 0x000fe40003f26070 */
[----:B-1----:R-:W-:Y:S01]  /*1e9a0*/  IADD3 R4, R13, -0xdf, RZ ;  /* 0xffffff210d047810 */ /* 0x002fe20007ffe0ff */
[----:B------:R1:W-:Y:S01]  /*1e9b0*/  STL.64 [R1+0xa80], R8 ;  /* 0x000a800801007387 */ /* 0x0003e20000100a00 */
[----:B------:R-:W-:-:S03]  /*1e9c0*/  IMAD.WIDE R6, R0, 0x4, R92 ;  /* 0x0000000400067825 */ /* 0x000fc600078e025c */
[----:B------:R1:W-:Y:S01]  /*1e9d0*/  LDGSTS.E [R2+-0x47c00], [R8.64], !P2 ;  /* 0xb840000008027fae */ /* 0x0003e2000d121848 */
[----:B------:R-:W-:Y:S02]  /*1e9e0*/  ISETP.GE.U32.AND P2, PT, R4, 0x7ffffea2, PT ;  /* 0x7ffffea20400780c */ /* 0x000fe40003f46070 */
[C---:B------:R-:W-:Y:S02]  /*1e9f0*/  IADD3 R4, R13.reuse, -0xe7, RZ ;  /* 0xffffff190d047810 */ /* 0x040fe40007ffe0ff */
[----:B------:R-:W-:Y:S01]  /*1ea00*/  IADD3 R5, R13, -0xdb, RZ ;  /* 0xffffff250d057810 */ /* 0x000fe20007ffe0ff */
[----:B-1----:R-:W-:-:S03]  /*1ea10*/  IMAD.WIDE R8, R0, 0x4, R84 ;  /* 0x0000000400087825 */ /* 0x002fc600078e0254 */
[----:B------:R-:W-:Y:S02]  /*1ea20*/  ISETP.GE.U32.AND P5, PT, R5, 0x7ffffea6, PT ;  /* 0x7ffffea60500780c */ /* 0x000fe40003fa6070 */
[----:B------:R1:W-:Y:S01]  /*1ea30*/  LDGSTS.E [R3+-0x47400], [R8.64], !P0 ;  /* 0xb8c0000008037fae */ /* 0x0003e2000c121848 */
[----:B------:R-:W-:-:S03]  /*1ea40*/  IMAD.WIDE R16, R0, 0x4, R124 ;  /* 0x0000000400107825 */ /* 0x000fc600078e027c */
[----:B------:R3:W-:Y:S01]  /*1ea50*/  LDGSTS.E [R2+-0x46c00], [R6.64], !P6 ;  /* 0xb940000006027fae */ /* 0x0007e2000f121848 */
[----:B------:R-:W-:Y:S01]  /*1ea60*/  ISETP.GE.U32.AND P6, PT, R4, 0x7ffffe9a, PT ;  /* 0x7ffffe9a0400780c */ /* 0x000fe20003fc6070 */
[----:B--2---:R-:W-:Y:S01]  /*1ea70*/  IMAD.WIDE R14, R0, 0x4, R126 ;  /* 0x00000004000e7825 */ /* 0x004fe200078e027e */
[----:B------:R-:W-:Y:S01]  /*1ea80*/  IADD3 R4, R250, 0x100000, RZ ;  /* 0x00100000fa047810 */ /* 0x000fe20007ffe0ff */
[----:B------:R1:W-:Y:S04]  /*1ea90*/  STL.64 [R1+0xa78], R8 ;  /* 0x000a780801007387 */ /* 0x0003e80000100a00 */
[----:B------:R3:W-:Y:S04]  /*1eaa0*/  STL.64 [R1+0xa70], R6 ;  /* 0x000a700601007387 */ /* 0x0007e80000100a00 */
[----:B------:R2:W-:Y:S01]  /*1eab0*/  STL.64 [R1+0xa68], R16 ;  /* 0x000a681001007387 */ /* 0x0005e20000100a00 */
[----:B-1----:R-:W-:-:S03]  /*1eac0*/  IMAD.WIDE R8, R0, 0x4, R128 ;  /* 0x0000000400087825 */ /* 0x002fc600078e0280 */
[----:B------:R2:W-:Y:S01]  /*1ead0*/  LDGSTS.E [R4+-0x46400], [R16.64], !P4 ;  /* 0xb9c0000010047fae */ /* 0x0005e2000e121848 */
[----:B---3--:R-:W-:-:S03]  /*1eae0*/  IADD3 R6, R13, -0xeb, RZ ;  /* 0xffffff150d067810 */ /* 0x008fc60007ffe0ff */
[----:B------:R-:W-:Y:S04]  /*1eaf0*/  STL.64 [R1+0xa60], R14 ;  /* 0x000a600e01007387 */ /* 0x000fe80000100a00 */
[----:B------:R1:W-:Y:S01]  /*1eb00*/  LDGSTS.E [R3+-0x45c00], [R14.64], !P3 ;  /* 0xba4000000e037fae */ /* 0x0003e2000d921848 */
[----:B------:R-:W-:-:S03]  /*1eb10*/  ISETP.GE.U32.AND P4, PT, R6, 0x7ffffe96, PT ;  /* 0x7ffffe960600780c */ /* 0x000fc60003f86070 */
[----:B------:R3:W-:Y:S04]  /*1eb20*/  STL.64 [R1+0xa58], R8 ;  /* 0x000a580801007387 */ /* 0x0007e80000100a00 */
[----:B------:R3:W-:Y:S01]  /*1eb30*/  LDGSTS.E [R2+-0x45400], [R8.64], !P1 ;  /* 0xbac0000008027fae */ /* 0x0007e2000c921848 */
[----:B------:R-:W-:-:S04]  /*1eb40*/  IMAD.WIDE R6, R0, 0x4, R132 ;  /* 0x0000000400067825 */ /* 0x000fc800078e0284 */
[----:B--2---:R-:W-:-:S04]  /*1eb50*/  IMAD.WIDE R16, R0, 0x4, R134 ;  /* 0x0000000400107825 */ /* 0x004fc800078e0286 */
[----:B---3--:R-:W-:-:S04]  /*1eb60*/  IMAD.WIDE R8, R0, 0x4, R130 ;  /* 0x0000000400087825 */ /* 0x008fc800078e0282 */
[C---:B-1----:R-:W-:Y:S01]  /*1eb70*/  IMAD.WIDE R14, R0.reuse, 0x4, R136 ;  /* 0x00000004000e7825 */ /* 0x042fe200078e0288 */
[----:B------:R1:W-:Y:S04]  /*1eb80*/  STL.64 [R1+0xa50], R8 ;  /* 0x000a500801007387 */ /* 0x0003e80000100a00 */
[----:B------:R1:W-:Y:S04]  /*1eb90*/  LDGSTS.E [R3+-0x44c00], [R8.64], !P5 ;  /* 0xbb40000008037fae */ /* 0x0003e8000e921848 */
[----:B------:R2:W-:Y:S04]  /*1eba0*/  STL.64 [R1+0xa48], R6 ;  /* 0x000a480601007387 */ /* 0x0005e80000100a00 */
[----:B------:R3:W-:Y:S01]  /*1ebb0*/  STL.64 [R1+0xa40], R16 ;  /* 0x000a401001007387 */ /* 0x0007e20000100a00 */
[----:B-1----:R-:W-:-:S03]  /*1ebc0*/  IMAD.WIDE R8, R0, 0x4, R138 ;  /* 0x0000000400087825 */ /* 0x002fc600078e028a */
[----:B------:R-:W-:Y:S04]  /*1ebd0*/  STL.64 [R1+0xa38], R14 ;  /* 0x000a380e01007387 */ /* 0x000fe80000100a00 */
[----:B------:R1:W-:Y:S04]  /*1ebe0*/  STL.64 [R1+0xa30], R8 ;  /* 0x000a300801007387 */ /* 0x0003e80000100a00 */
[----:B------:R-:W4:Y:S04]  /*1ebf0*/  LDL.LU.64 R28, [R1+0x110] ;  /* 0x00011000011c7983 */ /* 0x000f280000300a00 */
[----:B------:R-:W4:Y:S01]  /*1ec00*/  LDL.LU.64 R20, [R1+0xf0] ;  /* 0x0000f00001147983 */ /* 0x000f220000300a00 */
[----:B------:R-:W-:-:S02]  /*1ec10*/  IADD3 R5, R13, -0xe3, RZ ;  /* 0xffffff1d0d057810 */ /* 0x000fc40007ffe0ff */
[----:B------:R-:W-:Y:S01]  /*1ec20*/  IADD3 R4, R13, -0xf3, RZ ;  /* 0xffffff0d0d047810 */ /* 0x000fe20007ffe0ff */
[----:B------:R2:W-:Y:S01]  /*1ec30*/  LDGSTS.E [R2+-0x44400], [R6.64], !P2 ;  /* 0xbbc0000006027fae */ /* 0x0005e2000d121848 */
[----:B------:R-:W-:Y:S02]  /*1ec40*/  ISETP.GE.U32.AND P0, PT, R5, 0x7ffffe9e, PT ;  /* 0x7ffffe9e0500780c */ /* 0x000fe40003f06070 */
[----:B------:R-:W-:Y:S02]  /*1ec50*/  ISETP.GE.U32.AND P1, PT, R4, 0x7ffffe8e, PT ;  /* 0x7ffffe8e0400780c */ /* 0x000fe40003f26070 */
[C---:B------:R-:W-:Y:S02]  /*1ec60*/  IADD3 R4, R13.reuse, -0xfb, RZ ;  /* 0xffffff050d047810 */ /* 0x040fe40007ffe0ff */
[----:B------:R-:W-:Y:S02]  /*1ec70*/  IADD3 R5, R13, -0xef, RZ ;  /* 0xffffff110d057810 */ /* 0x000fe40007ffe0ff */
[----:B------:R-:W-:-:S02]  /*1ec80*/  ISETP.GE.U32.AND P2, PT, R4, 0x7ffffe86, PT ;  /* 0x7ffffe860400780c */ /* 0x000fc40003f46070 */
[----:B------:R-:W-:Y:S02]  /*1ec90*/  IADD3 R4, R250, 0x100000, RZ ;  /* 0x00100000fa047810 */ /* 0x000fe40007ffe0ff */
[----:B------:R-:W-:Y:S02]  /*1eca0*/  ISETP.GE.U32.AND P3, PT, R5, 0x7ffffe92, PT ;  /* 0x7ffffe920500780c */ /* 0x000fe40003f66070 */
[C---:B------:R-:W-:Y:S01]  /*1ecb0*/  IADD3 R5, R13.reuse, -0xf7, RZ ;  /* 0xffffff090d057810 */ /* 0x040fe20007ffe0ff */
[----:B------:R1:W-:Y:S01]  /*1ecc0*/  LDGSTS.E [R4+-0x43c00], [R16.64], !P0 ;  /* 0xbc40000010047fae */ /* 0x0003e2000c121848 */
[----:B--2---:R-:W-:Y:S02]  /*1ecd0*/  IADD3 R6, R13, -0x84, RZ ;  /* 0xffffff7c0d067810 */ /* 0x004fe40007ffe0ff */
[----:B------:R-:W-:Y:S01]  /*1ece0*/  ISETP.GE.U32.AND P5, PT, R5, 0x7ffffe8a, PT ;  /* 0x7ffffe8a0500780c */ /* 0x000fe20003fa6070 */
[----:B------:R2:W-:Y:S01]  /*1ecf0*/  LDGSTS.E [R3+-0x43400], [R14.64], !P6 ;  /* 0xbcc000000e037fae */ /* 0x0005e2000f121848 */
[----:B------:R-:W-:-:S02]  /*1ed00*/  IADD3 R5, R13, -0xff, RZ ;  /* 0xffffff010d057810 */ /* 0x000fc40007ffe0ff */
[----:B------:R-:W-:Y:S01]  /*1ed10*/  ISETP.GE.U32.AND P6, PT, R6, 0x7ffffefd, PT ;  /* 0x7ffffefd0600780c */ /* 0x000fe20003fc6070 */
[----:B------:R2:W-:Y:S01]  /*1ed20*/  LDGSTS.E [R2+-0x42c00], [R8.64], !P4 ;  /* 0xbd40000008027fae */ /* 0x0005e2000e121848 */
[----:B------:R-:W-:Y:S01]  /*1ed30*/  IMAD.WIDE R6, R0, 0x4, R142 ;  /* 0x0000000400067825 */ /* 0x000fe200078e028e */
[----:B-1----:R-:W-:-:S03]  /*1ed40*/  IADD3 R4, R13, -0x88, RZ ;  /* 0xffffff780d047810 */ /* 0x002fc60007ffe0ff */
[----:B---3--:R-:W-:Y:S01]  /*1ed50*/  IMAD.WIDE R16, R0, 0x4, R144 ;  /* 0x0000000400107825 */ /* 0x008fe200078e0290 */
[----:B------:R-:W-:Y:S02]  /*1ed60*/  ISETP.GE.U32.AND P0, PT, R5, 0x7ffffe82, PT ;  /* 0x7ffffe820500780c */ /* 0x000fe40003f06070 */
[----:B------:R-:W-:Y:S01]  /*1ed70*/  ISETP.GE.U32.AND P4, PT, R4, 0x7ffffef9, PT ;  /* 0x7ffffef90400780c */ /* 0x000fe20003f86070 */
[----:B--2---:R-:W-:Y:S01]  /*1ed80*/  IMAD.WIDE R8, R0, 0x4, R140 ;  /* 0x0000000400087825 */ /* 0x004fe200078e028c */
[----:B------:R-:W-:-:S04]  /*1ed90*/  IADD3 R4, R13, -0x90, RZ ;  /* 0xffffff700d047810 */ /* 0x000fc80007ffe0ff */
[----:B------:R1:W-:Y:S01]  /*1eda0*/  STL.64 [R1+0xa28], R8 ;  /* 0x000a280801007387 */ /* 0x0003e20000100a00 */
[----:B------:R-:W-:-:S03]  /*1edb0*/  IMAD.WIDE R14, R0, 0x4, R146 ;  /* 0x00000004000e7825 */ /* 0x000fc600078e0292 */
[----:B------:R1:W-:Y:S04]  /*1edc0*/  LDGSTS.E [R3+-0x42400], [R8.64], !P3 ;  /* 0xbdc0000008037fae */ /* 0x0003e8000d921848 */
[----:B------:R2:W-:Y:S04]  /*1edd0*/  STL.64 [R1+0xa20], R6 ;  /* 0x000a200601007387 */ /* 0x0005e80000100a00 */
[----:B------:R2:W-:Y:S01]  /*1ede0*/  LDGSTS.E [R2+-0x41c00], [R6.64], !P1 ;  /* 0xbe40000006027fae */ /* 0x0005e2000c921848 */
[----:B------:R-:W-:-:S03]  /*1edf0*/  ISETP.GE.U32.AND P1, PT, R4, 0x7ffffef1, PT ;  /* 0x7ffffef10400780c */ /* 0x000fc60003f26070 */
[----:B------:R-:W3:Y:S01]  /*1ee00*/  LDL.LU.64 R38, [R1+0xd0] ;  /* 0x0000d00001267983 */ /* 0x000ee20000300a00 */
[----:B------:R-:W-:Y:S01]  /*1ee10*/  IADD3 R4, R250, 0x100000, RZ ;  /* 0x00100000fa047810 */ /* 0x000fe20007ffe0ff */
[----:B-1----:R-:W-:Y:S02]  /*1ee20*/  IMAD.WIDE R8, R0, 0x4, R150 ;  /* 0x0000000400087825 */ /* 0x002fe400078e0296 */
[----:B------:R-:W3:Y:S04]  /*1ee30*/  LDL.LU.64 R36, [R1+0xb0] ;  /* 0x0000b00001247983 */ /* 0x000ee80000300a00 */
[----:B------:R-:W-:Y:S01]  /*1ee40*/  STL.64 [R1+0xa18], R16 ;  /* 0x000a181001007387 */ /* 0x000fe20000100a00 */
[----:B--2---:R-:W-:-:S03]  /*1ee50*/  IADD3 R6, R13, -0x94, RZ ;  /* 0xffffff6c0d067810 */ /* 0x004fc60007ffe0ff */
[----:B------:R-:W3:Y:S04]  /*1ee60*/  LDL.LU.64 R34, [R1+0x90] ;  /* 0x0000900001227983 */ /* 0x000ee80000300a00 */
[----:B------:R-:W-:Y:S04]  /*1ee70*/  STL.64 [R1+0xa10], R14 ;  /* 0x000a100e01007387 */ /* 0x000fe80000100a00 */
[----:B------:R1:W-:Y:S01]  /*1ee80*/  LDGSTS.E [R4+-0x41400], [R16.64], !P5 ;  /* 0xbec0000010047fae */ /* 0x0003e2000e921848 */
[----:B------:R-:W-:-:S03]  /*1ee90*/  ISETP.GE.U32.AND P5, PT, R6, 0x7ffffeed, PT ;  /* 0x7ffffeed0600780c */ /* 0x000fc60003fa6070 */
[----:B------:R1:W-:Y:S04]  /*1eea0*/  LDGSTS.E [R3+-0x40c00], [R14.64], !P2 ;  /* 0xbf4000000e037fae */ /* 0x0003e8000d121848 */
[----:B------:R4:W-:Y:S04]  /*1eeb0*/  STL.64 [R1+0xa08], R8 ;  /* 0x000a080801007387 */ /* 0x0009e80000100a00 */
[----:B------:R4:W-:Y:S04]  /*1eec0*/  LDGSTS.E [R2+-0x40400], [R8.64], !P0 ;  /* 0xbfc0000008027fae */ /* 0x0009e8000c121848 */
[----:B------:R-:W3:Y:S04]  /*1eed0*/  LDL.LU.64 R32, [R1+0x70] ;  /* 0x0000700001207983 */ /* 0x000ee80000300a00 */
[----:B------:R-:W3:Y:S01]  /*1eee0*/  LDL.LU.64 R30, [R1+0x50] ;  /* 0x00005000011e7983 */ /* 0x000ee20000300a00 */
[----:B----4-:R-:W-:-:S04]  /*1eef0*/  IMAD.WIDE R8, R0, 0x4, R28 ;  /* 0x0000000400087825 */ /* 0x010fc800078e021c */
[----:B------:R-:W-:Y:S01]  /*1ef00*/  IMAD.WIDE R6, R0, 0x4, R20 ;  /* 0x0000000400067825 */ /* 0x000fe200078e0214 */
[----:B------:R-:W-:Y:S04]  /*1ef10*/  STL.64 [R1+0xa00], R8 ;  /* 0x000a000801007387 */ /* 0x000fe80000100a00 */
[----:B------:R4:W-:Y:S04]  /*1ef20*/  STL.64 [R1+0x9f8], R6 ;  /* 0x0009f80601007387 */ /* 0x0009e80000100a00 */
[----:B------:R-:W2:Y:S04]  /*1ef30*/  LDL.LU.64 R28, [R1+0x30] ;  /* 0x00003000011c7983 */ /* 0x000ea80000300a00 */
[----:B------:R-:W2:Y:S01]  /*1ef40*/  LDL.LU.64 R20, [R1+0x10] ;  /* 0x0000100001147983 */ /* 0x000ea20000300a00 */
[----:B------:R-:W-:-:S02]  /*1ef50*/  IADD3 R5, R13, -0x8c, RZ ;  /* 0xffffff740d057810 */ /* 0x000fc40007ffe0ff */
[----:B------:R-:W-:Y:S02]  /*1ef60*/  LOP3.LUT R47, R252, 0x60, RZ, 0x3c, !PT ;  /* 0x00000060fc2f7812 */ /* 0x000fe400078e3cff */
[----:B-1----:R-:W-:Y:S02]  /*1ef70*/  IADD3 R4, R13, -0x9c, RZ ;  /* 0xffffff640d047810 */ /* 0x002fe40007ffe0ff */
[----:B------:R-:W-:Y:S02]  /*1ef80*/  ISETP.GE.U32.AND P3, PT, R5, 0x7ffffef5, PT ;  /* 0x7ffffef50500780c */ /* 0x000fe40003f66070 */
[C---:B------:R-:W-:Y:S02]  /*1ef90*/  IADD3 R3, R47.reuse, 0x100000, RZ ;  /* 0x001000002f037810 */ /* 0x040fe40007ffe0ff */
[----:B------:R-:W-:Y:S02]  /*1efa0*/  IADD3 R2, R47, 0x100000, RZ ;  /* 0x001000002f027810 */ /* 0x000fe40007ffe0ff */
[----:B------:R-:W-:Y:S01]  /*1efb0*/  ISETP.GE.U32.AND P0, PT, R4, 0x7ffffee5, PT ;  /* 0x7ffffee50400780c */ /* 0x000fe20003f06070 */
[----:B------:R1:W-:Y:S01]  /*1efc0*/  LDGSTS.E [R3+-0x4fa00], [R8.64], !P6 ;  /* 0xb060000008037fae */ /* 0x0003e2000f121848 */
[----:B------:R-:W-:-:S02]  /*1efd0*/  IADD3 R4, R13, -0xa4, RZ ;  /* 0xffffff5c0d047810 */ /* 0x000fc40007ffe0ff */
[----:B------:R-:W-:Y:S01]  /*1efe0*/  IADD3 R5, R13, -0x98, RZ ;  /* 0xffffff680d057810 */ /* 0x000fe20007ffe0ff */
[----:B------:R4:W-:Y:S01]  /*1eff0*/  LDGSTS.E [R2+-0x4f200], [R6.64], !P4 ;  /* 0xb0e0000006027fae */ /* 0x0009e2000e121848 */
[----:B------:R-:W-:Y:S02]  /*1f000*/  ISETP.GE.U32.AND P4, PT, R4, 0x7ffffedd, PT ;  /* 0x7ffffedd0400780c */ /* 0x000fe40003f86070 */
[----:B------:R-:W-:Y:S02]  /*1f010*/  ISETP.GE.U32.AND P2, PT, R5, 0x7ffffee9, PT ;  /* 0x7ffffee90500780c */ /* 0x000fe40003f46070 */
[----:B------:R-:W-:Y:S02]  /*1f020*/  IADD3 R4, R47, 0x100000, RZ ;  /* 0x001000002f047810 */ /* 0x000fe40007ffe0ff */
[C---:B------:R-:W-:Y:S02]  /*1f030*/  IADD3 R5, R13.reuse, -0xa0, RZ ;  /* 0xffffff600d057810 */ /* 0x040fe40007ffe0ff */
[----:B----4-:R-:W-:-:S02]  /*1f040*/  IADD3 R6, R13, -0xa8, RZ ;  /* 0xffffff580d067810 */ /* 0x010fc40007ffe0ff */
[----:B------:R-:W-:Y:S02]  /*1f050*/  ISETP.GE.U32.AND P6, PT, R5, 0x7ffffee1, PT ;  /* 0x7ffffee10500780c */ /* 0x000fe40003fc6070 */
[----:B------:R-:W-:Y:S01]  /*1f060*/  IADD3 R5, R13, -0xac, RZ ;  /* 0xffffff540d057810 */ /* 0x000fe20007ffe0ff */
[----:B---3--:R-:W-:-:S04]  /*1f070*/  IMAD.WIDE R16, R0, 0x4, R38 ;  /* 0x0000000400107825 */ /* 0x008fc800078e0226 */
[C---:B------:R-:W-:Y:S01]  /*1f080*/  IMAD.WIDE R14, R0.reuse, 0x4, R36 ;  /* 0x00000004000e7825 */ /* 0x040fe200078e0224 */
[----:B------:R-:W-:Y:S04]  /*1f090*/  STL.64 [R1+0x9f0], R16 ;  /* 0x0009f01001007387 */ /* 0x000fe80000100a00 */
[----:B------:R3:W-:Y:S01]  /*1f0a0*/  LDGSTS.E [R4+-0x4ea00], [R16.64], !P3 ;  /* 0xb160000010047fae */ /* 0x0007e2000d921848 */
[----:B-1----:R-:W-:-:S03]  /*1f0b0*/  IMAD.WIDE R8, R0, 0x4, R34 ;  /* 0x0000000400087825 */ /* 0x002fc600078e0222 */
[----:B------:R-:W-:Y:S01]  /*1f0c0*/  STL.64 [R1+0x9e8], R14 ;  /* 0x0009e80e01007387 */ /* 0x000fe20000100a00 */
[----:B------:R-:W-:-:S03]  /*1f0d0*/  ISETP.GE.U32.AND P3, PT, R6, 0x7ffffed9, PT ;  /* 0x7ffffed90600780c */ /* 0x000fc60003f66070 */
[----:B------:R1:W-:Y:S01]  /*1f0e0*/  LDGSTS.E [R3+-0x4e200], [R14.64], !P1 ;  /* 0xb1e000000e037fae */ /* 0x0003e2000c921848 */
[----:B---3--:R-:W-:-:S03]  /*1f0f0*/  IADD3 R4, R13, -0xb0, RZ ;  /* 0xffffff500d047810 */ /* 0x008fc60007ffe0ff */
[----:B------:R3:W-:Y:S04]  /*1f100*/  STL.64 [R1+0x9e0], R8 ;  /* 0x0009e00801007387 */ /* 0x0007e80000100a00 */
[----:B------:R3:W-:Y:S01]  /*1f110*/  LDGSTS.E [R2+-0x4da00], [R8.64], !P5 ;  /* 0xb260000008027fae */ /* 0x0007e2000e921848 */
[----:B------:R-:W-:Y:S02]  /*1f120*/  ISETP.GE.U32.AND P5, PT, R4, 0x7ffffed1, PT ;  /* 0x7ffffed10400780c */ /* 0x000fe40003fa6070 */
[----:B------:R-:W-:Y:S01]  /*1f130*/  IADD3 R4, R13, -0xb8, RZ ;  /* 0xffffff480d047810 */ /* 0x000fe20007ffe0ff */
[----:B---3--:R-:W-:-:S04]  /*1f140*/  IMAD.WIDE R8, R0, 0x4, R32 ;  /* 0x0000000400087825 */ /* 0x008fc800078e0220 */
[----:B------:R-:W-:Y:S01]  /*1f150*/  IMAD.WIDE R6, R0, 0x4, R30 ;  /* 0x0000000400067825 */ /* 0x000fe200078e021e */
[----:B------:R3:W-:Y:S01]  /*1f160*/  LDGSTS.E [R3+-0x4d200], [R8.64], !P2 ;  /* 0xb2e0000008037fae */ /* 0x0007e2000d121848 */
[----:B------:R-:W-:-:S03]  /*1f170*/  ISETP.GE.U32.AND P1, PT, R5, 0x7ffffed5, PT ;  /* 0x7ffffed50500780c */ /* 0x000fc60003f26070 */
[----:B------:R4:W-:Y:S01]  /*1f180*/  LDGSTS.E [R2+-0x4ca00], [R6.64], !P0 ;  /* 0xb360000006027fae */ /* 0x0009e2000c121848 */
[----:B------:R-:W-:Y:S02]  /*1f190*/  ISETP.GE.U32.AND P0, PT, R4, 0x7ffffec9, PT ;  /* 0x7ffffec90400780c */ /* 0x000fe40003f06070 */
[----:B------:R-:W-:Y:S01]  /*1f1a0*/  IADD3 R4, R47, 0x100000, RZ ;  /* 0x001000002f047810 */ /* 0x000fe20007ffe0ff */
[----:B------:R3:W-:Y:S01]  /*1f1b0*/  STL.64 [R1+0x9d8], R8 ;  /* 0x0009d80801007387 */ /* 0x0007e20000100a00 */
[----:B------:R-:W-:-:S03]  /*1f1c0*/  IADD3 R5, R13, -0xb4, RZ ;  /* 0xffffff4c0d057810 */ /* 0x000fc60007ffe0ff */
[----:B------:R4:W-:Y:S01]  /*1f1d0*/  STL.64 [R1+0x9d0], R6 ;  /* 0x0009d00601007387 */ /* 0x0009e20000100a00 */
[----:B------:R-:W-:Y:S01]  /*1f1e0*/  ISETP.GE.U32.AND P2, PT, R5, 0x7ffffecd, PT ;  /* 0x7ffffecd0500780c */ /* 0x000fe20003f46070 */
[C---:B---3--:R-:W-:Y:S01]  /*1f1f0*/  IMAD.WIDE R8, R0.reuse, 0x4, R246 ;  /* 0x0000000400087825 */ /* 0x048fe200078e02f6 */
[C---:B----4-:R-:W-:Y:S02]  /*1f200*/  IADD3 R6, R13.reuse, -0xbc, RZ ;  /* 0xffffff440d067810 */ /* 0x050fe40007ffe0ff */
[----:B------:R-:W-:Y:S01]  /*1f210*/  IADD3 R5, R13, -0xc0, RZ ;  /* 0xffffff400d057810 */ /* 0x000fe20007ffe0ff */
[----:B--2---:R-:W-:-:S04]  /*1f220*/  IMAD.WIDE R16, R0, 0x4, R28 ;  /* 0x0000000400107825 */ /* 0x004fc800078e021c */
[----:B-1----:R-:W-:Y:S01]  /*1f230*/  IMAD.WIDE R14, R0, 0x4, R20 ;  /* 0x00000004000e7825 */ /* 0x002fe200078e0214 */
[----:B------:R-:W-:Y:S04]  /*1f240*/  STL.64 [R1+0x9c8], R16 ;  /* 0x0009c81001007387 */ /* 0x000fe80000100a00 */
[----:B------:R1:W-:Y:S01]  /*1f250*/  LDGSTS.E [R4+-0x4c200], [R16.64], !P6 ;  /* 0xb3e0000010047fae */ /* 0x0003e2000f121848 */
[----:B------:R-:W-:-:S03]  /*1f260*/  ISETP.GE.U32.AND P6, PT, R6, 0x7ffffec5, PT ;  /* 0x7ffffec50600780c */ /* 0x000fc60003fc6070 */
[----:B------:R2:W-:Y:S01]  /*1f270*/  STL.64 [R1+0x9c0], R14 ;  /* 0x0009c00e01007387 */ /* 0x0005e20000100a00 */
[----:B------:R-:W-:-:S03]  /*1f280*/  IMAD.WIDE R6, R0, 0x4, R18 ;  /* 0x0000000400067825 */ /* 0x000fc600078e0212 */
[----:B------:R2:W-:Y:S01]  /*1f290*/  LDGSTS.E [R3+-0x4ba00], [R14.64], !P4 ;  /* 0xb46000000e037fae */ /* 0x0005e2000e121848 */
[----:B-1----:R-:W-:-:S03]  /*1f2a0*/  IADD3 R4, R13, -0xc4, RZ ;  /* 0xffffff3c0d047810 */ /* 0x002fc60007ffe0ff */
[----:B------:R1:W-:Y:S04]  /*1f2b0*/  STL.64 [R1+0x9b8], R8 ;  /* 0x0009b80801007387 */ /* 0x0003e80000100a00 */
[----:B------:R1:W-:Y:S01]  /*1f2c0*/  LDGSTS.E [R2+-0x4b200], [R8.64], !P3 ;  /* 0xb4e0000008027fae */ /* 0x0003e2000d921848 */
[----:B------:R-:W-:Y:S02]  /*1f2d0*/  ISETP.GE.U32.AND P3, PT, R4, 0x7ffffebd, PT ;  /* 0x7ffffebd0400780c */ /* 0x000fe40003f66070 */
[----:B------:R-:W-:Y:S01]  /*1f2e0*/  IADD3 R4, R13, -0xcc, RZ ;  /* 0xffffff340d047810 */ /* 0x000fe20007ffe0ff */
[----:B--2---:R-:W-:-:S04]  /*1f2f0*/  IMAD.WIDE R14, R0, 0x4, R26 ;  /* 0x00000004000e7825 */ /* 0x004fc800078e021a */
[----:B-1----:R-:W-:Y:S01]  /*1f300*/  IMAD.WIDE R8, R0, 0x4, R10 ;  /* 0x0000000400087825 */ /* 0x002fe200078e020a */
[----:B------:R-:W-:-:S04]  /*1f310*/  ISETP.GE.U32.AND P4, PT, R5, 0x7ffffec1, PT ;  /* 0x7ffffec10500780c */ /* 0x000fc80003f86070 */
[----:B------:R1:W-:Y:S01]  /*1f320*/  LDGSTS.E [R3+-0x4aa00], [R8.64], !P1 ;  /* 0xb560000008037fae */ /* 0x0003e2000c921848 */
[----:B------:R-:W-:-:S03]  /*1f330*/  IMAD.WIDE R10, R0, 0x4, R48 ;  /* 0x00000004000a7825 */ /* 0x000fc600078e0230 */
[----:B------:R2:W-:Y:S01]  /*1f340*/  LDGSTS.E [R2+-0x4a200], [R6.64], !P5 ;  /* 0xb5e0000006027fae */ /* 0x0005e2000e921848 */
[----:B------:R-:W-:Y:S02]  /*1f350*/  ISETP.GE.U32.AND P5, PT, R4, 0x7ffffeb5, PT ;  /* 0x7ffffeb50400780c */ /* 0x000fe40003fa6070 */
[----:B------:R-:W-:Y:S01]  /*1f360*/  IADD3 R4, R47, 0x100000, RZ ;  /* 0x001000002f047810 */ /* 0x000fe20007ffe0ff */
[----:B------:R1:W-:Y:S01]  /*1f370*/  STL.64 [R1+0x9b0], R8 ;  /* 0x0009b00801007387 */ /* 0x0003e20000100a00 */
[----:B------:R-:W-:-:S03]  /*1f380*/  IADD3 R5, R13, -0xc8, RZ ;  /* 0xffffff380d057810 */ /* 0x000fc60007ffe0ff */
[----:B------:R2:W-:Y:S01]  /*1f390*/  STL.64 [R1+0x9a8], R6 ;  /* 0x0009a80601007387 */ /* 0x0005e20000100a00 */
[----:B------:R-:W-:-:S03]  /*1f3a0*/  ISETP.GE.U32.AND P1, PT, R5, 0x7ffffeb9, PT ;  /* 0x7ffffeb90500780c */ /* 0x000fc60003f26070 */
[----:B------:R-:W-:Y:S01]  /*1f3b0*/  STL.64 [R1+0x9a0], R14 ;  /* 0x0009a00e01007387 */ /* 0x000fe20000100a00 */
[----:B-1----:R-:W-:-:S03]  /*1f3c0*/  IMAD.WIDE R8, R0, 0x4, R58 ;  /* 0x0000000400087825 */ /* 0x002fc600078e023a */
[----:B------:R1:W-:Y:S01]  /*1f3d0*/  LDGSTS.E [R4+-0x49a00], [R14.64], !P2 ;  /* 0xb66000000e047fae */ /* 0x0003e2000d121848 */
[----:B--2---:R-:W-:-:S03]  /*1f3e0*/  IADD3 R6, R13, -0xd0, RZ ;  /* 0xffffff300d067810 */ /* 0x004fc60007ffe0ff */
        /* <DEDUP_REMOVED lines=18> */
[----:B------:R1:W-:Y:S01]  /*1f510*/  STL.64 [R1+0x988], R8 ;  /* 0x0009880801007387 */ /* 0x0003e20000100a00 */
[----:B------:R-:W-:-:S03]  /*1f520*/  IADD3 R5, R13, -0xdc, RZ ;  /* 0xffffff240d057810 */ /* 0x000fc60007ffe0ff */
[----:B------:R3:W-:Y:S01]  /*1f530*/  STL.64 [R1+0x980], R6 ;  /* 0x0009800601007387 */ /* 0x0007e20000100a00 */
[----:B------:R-:W-:-:S03]  /*1f540*/  ISETP.GE.U32.AND P4, PT, R5, 0x7ffffea5, PT ;  /* 0x7ffffea50500780c */ /* 0x000fc60003f86070 */
[----:B------:R2:W-:Y:S01]  /*1f550*/  STL.64 [R1+0x978], R14 ;  /* 0x0009780e01007387 */ /* 0x0005e20000100a00 */
[----:B-1----:R-:W-:-:S03]  /*1f560*/  IMAD.WIDE R8, R0, 0x4, R154 ;  /* 0x0000000400087825 */ /* 0x002fc600078e029a */
[----:B------:R1:W-:Y:S01]  /*1f570*/  LDGSTS.E [R4+-0x47200], [R14.64], !P1 ;  /* 0xb8e000000e047fae */ /* 0x0003e2000c921848 */
[----:B---3--:R-:W-:-:S03]  /*1f580*/  IADD3 R6, R13, -0xe4, RZ ;  /* 0xffffff1c0d067810 */ /* 0x008fc60007ffe0ff */
        /* <DEDUP_REMOVED lines=9> */
[----:B--2---:R-:W-:-:S04]  /*1f620*/  IMAD.WIDE R14, R0, 0x4, R160 ;  /* 0x00000004000e7825 */ /* 0x004fc800078e02a0 */
[----:B-1----:R-:W-:-:S05]  /*1f630*/  IMAD.WIDE R8, R0, 0x4, R156 ;  /* 0x0000000400087825 */ /* 0x002fca00078e029c */
[----:B------:R1:W-:Y:S01]  /*1f640*/  LDGSTS.E [R3+-0x45a00], [R8.64], !P0 ;  /* 0xba60000008037fae */ /* 0x0003e2000c121848 */
[----:B---3--:R-:W-:-:S03]  /*1f650*/  IMAD.WIDE R10, R0, 0x4, R162 ;  /* 0x00000004000a7825 */ /* 0x008fc600078e02a2 */
[----:B------:R2:W-:Y:S01]  /*1f660*/  LDGSTS.E [R2+-0x45200], [R6.64], !P6 ;  /* 0xbae0000006027fae */ /* 0x0005e2000f121848 */
[----:B------:R-:W-:Y:S02]  /*1f670*/  ISETP.GE.U32.AND P6, PT, R4, 0x7ffffe8d, PT ;  /* 0x7ffffe8d0400780c */ /* 0x000fe40003fc6070 */
[----:B------:R-:W-:Y:S01]  /*1f680*/  IADD3 R4, R47, 0x100000, RZ ;  /* 0x001000002f047810 */ /* 0x000fe20007ffe0ff */
[----:B------:R1:W-:Y:S04]  /*1f690*/  STL.64 [R1+0x960], R8 ;  /* 0x0009600801007387 */ /* 0x0003e80000100a00 */
[----:B------:R-:W-:Y:S04]  /*1f6a0*/  STL.64 [R1+0x958], R6 ;  /* 0x0009580601007387 */ /* 0x000fe80000100a00 */
[----:B------:R3:W-:Y:S01]  /*1f6b0*/  STL.64 [R1+0x950], R14 ;  /* 0x0009500e01007387 */ /* 0x0007e20000100a00 */
[----:B-1----:R-:W-:-:S03]  /*1f6c0*/  IMAD.WIDE R8, R0, 0x4, R164 ;  /* 0x0000000400087825 */ /* 0x002fc600078e02a4 */
[----:B------:R3:W-:Y:S04]  /*1f6d0*/  LDGSTS.E [R4+-0x44a00], [R14.64], !P4 ;  /* 0xbb6000000e047fae */ /* 0x0007e8000e121848 */
[----:B------:R1:W-:Y:S04]  /*1f6e0*/  STL.64 [R1+0x948], R10 ;  /* 0x0009480a01007387 */ /* 0x0003e80000100a00 */
[----:B------:R1:W-:Y:S01]  /*1f6f0*/  LDGSTS.E [R3+-0x44200], [R10.64], !P3 ;  /* 0xbbe000000a037fae */ /* 0x0003e2000d921848 */
[----:B---3--:R-:W-:-:S03]  /*1f700*/  IMAD.WIDE R14, R0, 0x4, R166 ;  /* 0x00000004000e7825 */ /* 0x008fc600078e02a6 */
[----:B------:R3:W-:Y:S04]  /*1f710*/  STL.64 [R1+0x940], R8 ;  /* 0x0009400801007387 */ /* 0x0007e80000100a00 */
[----:B------:R3:W-:Y:S01]  /*1f720*/  LDGSTS.E [R2+-0x43a00], [R8.64], !P1 ;  /* 0xbc60000008027fae */ /* 0x0007e2000c921848 */
[----:B-1----:R-:W-:-:S03]  /*1f730*/  IMAD.WIDE R10, R0, 0x4, R168 ;  /* 0x00000004000a7825 */ /* 0x002fc600078e02a8 */
[----:B------:R1:W-:Y:S04]  /*1f740*/  STL.64 [R1+0x938], R14 ;  /* 0x0009380e01007387 */ /* 0x0003e80000100a00 */
[----:B------:R4:W-:Y:S01]  /*1f750*/  STL.64 [R1+0x930], R10 ;  /* 0x0009300a01007387 */ /* 0x0009e20000100a00 */
[----:B---3--:R-:W-:-:S05]  /*1f760*/  IMAD.WIDE R8, R0, 0x4, R170 ;  /* 0x0000000400087825 */ /* 0x008fca00078e02aa */
[----:B------:R2:W-:Y:S04]  /*1f770*/  STL.64 [R1+0x928], R8 ;  /* 0x0009280801007387 */ /* 0x0005e80000100a00 */
[----:B------:R-:W3:Y:S04]  /*1f780*/  LDL.LU.64 R40, [R1+0x1d8] ;  /* 0x0001d80001287983 */ /* 0x000ee80000300a00 */
[----:B------:R-:W3:Y:S04]  /*1f790*/  LDL.LU.64 R38, [R1+0x1d0] ;  /* 0x0001d00001267983 */ /* 0x000ee80000300a00 */
[----:B------:R-:W3:Y:S01]  /*1f7a0*/  LDL.LU.64 R36, [R1+0x1c8] ;  /* 0x0001c80001247983 */ /* 0x000ee20000300a00 */
[----:B------:R-:W-:-:S03]  /*1f7b0*/  IADD3 R5, R13, -0xe8, RZ ;  /* 0xffffff180d057810 */ /* 0x000fc60007ffe0ff */
[----:B------:R-:W1:Y:S01]  /*1f7c0*/  S2R R250, SR_TID.X ;  /* 0x0000000000fa7919 */ /* 0x000e620000002100 */
[----:B------:R-:W-:Y:S02]  /*1f7d0*/  ISETP.GE.U32.AND P5, PT, R5, 0x7ffffe99, PT ;  /* 0x7ffffe990500780c */ /* 0x000fe40003fa6070 */
[C---:B------:R-:W-:Y:S01]  /*1f7e0*/  IADD3 R5, R13.reuse, -0xf0, RZ ;  /* 0xffffff100d057810 */ /* 0x040fe20007ffe0ff */
[----:B------:R-:W3:Y:S01]  /*1f7f0*/  LDL.LU.64 R34, [R1+0x1c0] ;  /* 0x0001c00001227983 */ /* 0x000ee20000300a00 */
[----:B--2---:R-:W-:Y:S02]  /*1f800*/  IADD3 R6, R13, -0xf8, RZ ;  /* 0xffffff080d067810 */ /* 0x004fe40007ffe0ff */
[----:B------:R-:W-:Y:S02]  /*1f810*/  ISETP.GE.U32.AND P0, PT, R5, 0x7ffffe91, PT ;  /* 0x7ffffe910500780c */ /* 0x000fe40003f06070 */
[----:B------:R-:W-:Y:S02]  /*1f820*/  IADD3 R5, R13, -0xfc, RZ ;  /* 0xffffff040d057810 */ /* 0x000fe40007ffe0ff */
[----:B------:R-:W-:-:S02]  /*1f830*/  ISETP.GE.U32.AND P4, PT, R6, 0x7ffffe89, PT ;  /* 0x7ffffe890600780c */ /* 0x000fc40003f86070 */
[----:B------:R-:W-:Y:S01]  /*1f840*/  ISETP.GE.U32.AND P3, PT, R5, 0x7ffffe85, PT ;  /* 0x7ffffe850500780c */ /* 0x000fe20003f66070 */
[----:B------:R1:W-:Y:S01]  /*1f850*/  LDGSTS.E [R4+-0x43200], [R14.64], !P5 ;  /* 0xbce000000e047fae */ /* 0x0003e2000e921848 */
[----:B------:R-:W-:-:S03]  /*1f860*/  IADD3 R6, R13, -0x101, RZ ;  /* 0xfffffeff0d067810 */ /* 0x000fc60007ffe0ff */
[----:B------:R4:W-:Y:S01]  /*1f870*/  LDGSTS.E [R3+-0x42a00], [R10.64], !P2 ;  /* 0xbd6000000a037fae */ /* 0x0009e2000d121848 */
[----:B------:R-:W-:-:S03]  /*1f880*/  ISETP.GE.U32.AND P5, PT, R6, 0x7ffffe80, PT ;  /* 0x7ffffe800600780c */ /* 0x000fc60003fa6070 */
[----:B------:R2:W-:Y:S01]  /*1f890*/  LDGSTS.E [R2+-0x42200], [R8.64], !P0 ;  /* 0xbde0000008027fae */ /* 0x0005e2000c121848 */
[----:B-1----:R-:W-:Y:S01]  /*1f8a0*/  IMAD.WIDE R14, R0, 0x4, R172 ;  /* 0x00000004000e7825 */ /* 0x002fe200078e02ac */
[----:B------:R-:W-:-:S03]  /*1f8b0*/  IADD3 R6, R13, -0x100, RZ ;  /* 0xffffff000d067810 */ /* 0x000fc60007ffe0ff */
[C---:B----4-:R-:W-:Y:S01]  /*1f8c0*/  IMAD.WIDE R10, R0.reuse, 0x4, R174 ;  /* 0x00000004000a7825 */ /* 0x050fe200078e02ae */
[----:B------:R1:W-:Y:S03]  /*1f8d0*/  LDGSTS.E [R4+-0x41a00], [R14.64], !P6 ;  /* 0xbe6000000e047fae */ /* 0x0003e6000f121848 */
[----:B--2---:R-:W-:Y:S01]  /*1f8e0*/  IMAD.WIDE R8, R0, 0x4, R176 ;  /* 0x0000000400087825 */ /* 0x004fe200078e02b0 */
[----:B------:R2:W-:Y:S01]  /*1f8f0*/  LDGSTS.E [R3+-0x41200], [R10.64], !P4 ;  /* 0xbee000000a037fae */ /* 0x0005e2000e121848 */
[----:B------:R-:W-:-:S03]  /*1f900*/  LOP3.LUT R250, R250, 0x7f, RZ, 0xc0, !PT ;  /* 0x0000007ffafa7812 */ /* 0x000fc600078ec0ff */
[----:B------:R4:W-:Y:S01]  /*1f910*/  LDGSTS.E [R2+-0x40a00], [R8.64], !P3 ;  /* 0xbf60000008027fae */ /* 0x0009e2000d921848 */
[----:B------:R-:W-:Y:S02]  /*1f920*/  ISETP.GE.U32.AND P3, PT, R6, 0x7ffffe81, PT ;  /* 0x7ffffe810600780c */ /* 0x000fe40003f66070 */
[----:B------:R-:W-:Y:S01]  /*1f930*/  IADD3 R251, R251, -0x80, RZ ;  /* 0xffffff80fbfb7810 */ /* 0x000fe20007ffe0ff */
[----:B------:R-:W-:Y:S01]  /*1f940*/  ULDC UR4, c[0x0][0x18c] ;  /* 0x0000630000047ab9 */ /* 0x000fe20000000800 */
[----:B------:R-:W-:Y:S02]  /*1f950*/  IADD3 R5, R13, -0x105, RZ ;  /* 0xfffffefb0d057810 */ /* 0x000fe40007ffe0ff */
[----:B------:R-:W-:Y:S01]  /*1f960*/  ISETP.GE.AND P1, PT, R250, R251, PT ;  /* 0x000000fbfa00720c */ /* 0x000fe20003f26270 */
[----:B------:R-:W-:Y:S01]  /*1f970*/  IMAD.MOV.U32 R250, RZ, RZ, 0x7f ;  /* 0x0000007ffffa7424 */ /* 0x000fe200078e00ff */
[----:B------:R-:W-:Y:S01]  /*1f980*/  USHF.L.U32 UR4, UR4, 0x7, URZ ;  /* 0x0000000704047899 */ /* 0x000fe2000800063f */
[----:B------:R-:W-:Y:S01]  /*1f990*/  IMAD.WIDE R6, R0, 0x4, R178 ;  /* 0x0000000400067825 */ /* 0x000fe200078e02b2 */
[----:B------:R-:W-:Y:S01]  /*1f9a0*/  ISETP.GE.U32.AND P2, PT, R5, 0x7ffffe7c, PT ;  /* 0x7ffffe7c0500780c */ /* 0x000fe20003f46070 */
[----:B------:R-:W-:Y:S01]  /*1f9b0*/  STL.64 [R1+0x920], R14 ;  /* 0x0009200e01007387 */ /* 0x000fe20000100a00 */
[----:B------:R-:W-:-:S02]  /*1f9c0*/  IADD3 R5, R13, -0x109, RZ ;  /* 0xfffffef70d057810 */ /* 0x000fc40007ffe0ff */
[----:B-1----:R-:W-:Y:S01]  /*1f9d0*/  IADD3 R4, R13, -0x111, RZ ;  /* 0xfffffeef0d047810 */ /* 0x002fe20007ffe0ff */
[----:B------:R-:W-:Y:S01]  /*1f9e0*/  STL.64 [R1+0x918], R10 ;  /* 0x0009180a01007387 */ /* 0x000fe20000100a00 */
[----:B------:R-:W-:-:S03]  /*1f9f0*/  IADD3 R250, R250, c[0x0][0x180], RZ ;  /* 0x00006000fafa7a10 */ /* 0x000fc60007ffe0ff */
[----:B------:R-:W-:Y:S01]  /*1fa00*/  STL.64 [R1+0x910], R8 ;  /* 0x0009100801007387 */ /* 0x000fe20000100a00 */
[----:B------:R-:W-:Y:S02]  /*1fa10*/  ISETP.GE.U32.AND P0, PT, R5, 0x7ffffe78, PT ;  /* 0x7ffffe780500780c */ /* 0x000fe40003f06070 */
[----:B------:R-:W-:Y:S01]  /*1fa20*/  ISETP.GE.U32.AND P6, PT, R4, 0x7ffffe70, PT ;  /* 0x7ffffe700400780c */ /* 0x000fe20003fc6070 */
[----:B------:R-:W3:Y:S01]  /*1fa30*/  LDL.LU.64 R32, [R1+0x198] ;  /* 0x0001980001207983 */ /* 0x000ee20000300a00 */
[----:B------:R-:W-:-:S03]  /*1fa40*/  IADD3 R5, R13, -0x10d, RZ ;  /* 0xfffffef30d057810 */ /* 0x000fc60007ffe0ff */
[----:B------:R4:W-:Y:S01]  /*1fa50*/  LDGSTS.E [R2+-0x40200], [R6.64], !P3 ;  /* 0xbfe0000006027fae */ /* 0x0009e2000d921848 */
[----:B------:R-:W-:-:S03]  /*1fa60*/  IADD3 R4, R13, -0x115, RZ ;  /* 0xfffffeeb0d047810 */ /* 0x000fc60007ffe0ff */
[----:B------:R-:W3:Y:S01]  /*1fa70*/  LDL.LU.64 R30, [R1+0x190] ;  /* 0x00019000011e7983 */ /* 0x000ee20000300a00 */
[----:B------:R-:W-:-:S03]  /*1fa80*/  ISETP.GT.AND P4, PT, R250, 0xff, PT ;  /* 0x000000fffa00780c */ /* 0x000fc60003f84270 */
[----:B------:R-:W3:Y:S01]  /*1fa90*/  LDL.LU.64 R28, [R1+0x188] ;  /* 0x00018800011c7983 */ /* 0x000ee20000300a00 */
[----:B----4-:R-:W-:-:S03]  /*1faa0*/  MOV R2, UR4 ;  /* 0x0000000400027c02 */ /* 0x010fc60008000f00 */
[----:B------:R-:W4:Y:S01]  /*1fab0*/  LDL.LU.64 R20, [R1+0x158] ;  /* 0x0001580001147983 */ /* 0x000f220000300a00 */
[----:B--2---:R-:W-:-:S03]  /*1fac0*/  SEL R3, RZ, 0x4, P1 ;  /* 0x00000004ff037807 */ /* 0x004fc60000800000 */
[----:B------:R-:W2:Y:S01]  /*1fad0*/  LDL.LU.64 R250, [R1+0x150] ;  /* 0x0001500001fa7983 */ /* 0x000ea20000300a00 */
[----:B------:R-:W-:Y:S02]  /*1fae0*/  ISETP.GE.U32.AND P1, PT, R5, 0x7ffffe74, PT ;  /* 0x7ffffe740500780c */ /* 0x000fe40003f26070 */
[----:B------:R-:W-:Y:S01]  /*1faf0*/  ISETP.GE.U32.AND P3, PT, R4, 0x7ffffe6c, PT ;  /* 0x7ffffe6c0400780c */ /* 0x000fe20003f66070 */
[----:B------:R3:W-:Y:S04]  /*1fb00*/  STL.64 [R1+0x908], R6 ;  /* 0x0009080601007387 */ /* 0x0007e80000100a00 */
[----:B------:R-:W0:Y:S01]  /*1fb10*/  LDGDEPBAR ;  /* 0x00000000000079af */ /* 0x000e220000000000 */
[----:B---3--:R-:W-:-:S04]  /*1fb20*/  IMAD.WIDE R6, R2, 0x4, R40 ;  /* 0x0000000402067825 */ /* 0x008fc800078e0228 */
[C---:B------:R-:W-:Y:S01]  /*1fb30*/  IMAD.WIDE R4, R2.reuse, 0x4, R38 ;  /* 0x0000000402047825 */ /* 0x040fe200078e0226 */
[----:B------:R-:W-:Y:S03]  /*1fb40*/  STL.64 [R1+0x900], R6 ;  /* 0x0009000601007387 */ /* 0x000fe60000100a00 */
[C---:B------:R-:W-:Y:S01]  /*1fb50*/  IMAD.WIDE R8, R2.reuse, 0x4, R36 ;  /* 0x0000000402087825 */ /* 0x040fe200078e0224 */
[----:B------:R1:W-:Y:S04]  /*1fb60*/  STL.64 [R1+0x8f8], R4 ;  /* 0x0008f80401007387 */ /* 0x0003e80000100a00 */
[----:B------:R-:W-:Y:S01]  /*1fb70*/  STL.64 [R1+0x8f0], R8 ;  /* 0x0008f00801007387 */ /* 0x000fe20000100a00 */
[----:B-1----:R-:W-:-:S03]  /*1fb80*/  IMAD.WIDE R4, R2, 0x4, R186 ;  /* 0x0000000402047825 */ /* 0x002fc600078e02ba */
[----:B------:R-:W3:Y:S01]  /*1fb90*/  LDL.LU.64 R186, [R1+0x1b20] ;  /* 0x001b200001ba7983 */ /* 0x000ee20000300a00 */
[----:B------:R-:W-:-:S05]  /*1fba0*/  IMAD.WIDE R6, R2, 0x4, R34 ;  /* 0x0000000402067825 */ /* 0x000fca00078e0222 */
[----:B------:R1:W-:Y:S02]  /*1fbb0*/  STL.64 [R1+0x8e8], R6 ;  /* 0x0008e80601007387 */ /* 0x0003e40000100a00 */
[C---:B-1----:R-:W-:Y:S02]  /*1fbc0*/  IMAD.WIDE R6, R2.reuse, 0x4, R234 ;  /* 0x0000000402067825 */ /* 0x042fe400078e02ea */
[----:B------:R-:W2:Y:S04]  /*1fbd0*/  LDL.LU.64 R234, [R1+0x1b18] ;  /* 0x001b180001ea7983 */ /* 0x000ea80000300a00 */
[----:B------:R1:W-:Y:S02]  /*1fbe0*/  STL.64 [R1+0x8e0], R4 ;  /* 0x0008e00401007387 */ /* 0x0003e40000100a00 */
[----:B-1----:R-:W-:-:S02]  /*1fbf0*/  IMAD.WIDE R4, R2, 0x4, R218 ;  /* 0x0000000402047825 */ /* 0x002fc400078e02da */
[----:B------:R-:W2:Y:S04]  /*1fc00*/  LDL.LU.64 R218, [R1+0x1b10] ;  /* 0x001b100001da7983 */ /* 0x000ea80000300a00 */
[----:B------:R1:W-:Y:S02]  /*1fc10*/  STL.64 [R1+0x8d8], R6 ;  /* 0x0008d80601007387 */ /* 0x0003e40000100a00 */
[C---:B-1----:R-:W-:Y:S02]  /*1fc20*/  IMAD.WIDE R6, R2.reuse, 0x4, R202 ;  /* 0x0000000402067825 */ /* 0x042fe400078e02ca */
[----:B------:R-:W2:Y:S04]  /*1fc30*/  LDL.LU.64 R202, [R1+0x1b08] ;  /* 0x001b080001ca7983 */ /* 0x000ea80000300a00 */
[----:B------:R1:W-:Y:S01]  /*1fc40*/  STL.64 [R1+0x8d0], R4 ;  /* 0x0008d00401007387 */ /* 0x0003e20000100a00 */
[----:B------:R-:W-:-:S03]  /*1fc50*/  IMAD.WIDE R8, R2, 0x4, R30 ;  /* 0x0000000402087825 */ /* 0x000fc600078e021e */
[----:B------:R4:W-:Y:S01]  /*1fc60*/  STL.64 [R1+0x8c8], R6 ;  /* 0x0008c80601007387 */ /* 0x0009e20000100a00 */
[----:B-1----:R-:W-:-:S04]  /*1fc70*/  IMAD.WIDE R4, R2, 0x4, R32 ;  /* 0x0000000402047825 */ /* 0x002fc800078e0220 */
[C---:B----4-:R-:W-:Y:S01]  /*1fc80*/  IMAD.WIDE R6, R2.reuse, 0x4, R28 ;  /* 0x0000000402067825 */ /* 0x050fe200078e021c */
[----:B------:R3:W-:Y:S04]  /*1fc90*/  STL.64 [R1+0x8c0], R4 ;  /* 0x0008c00401007387 */ /* 0x0007e80000100a00 */
[----:B------:R-:W-:Y:S01]  /*1fca0*/  STL.64 [R1+0x8b8], R8 ;  /* 0x0008b80801007387 */ /* 0x000fe20000100a00 */
[----:B---3--:R-:W-:-:S03]  /*1fcb0*/  IMAD.WIDE R4, R2, 0x4, R186 ;  /* 0x0000000402047825 */ /* 0x008fc600078e02ba */
[----:B------:R-:W3:Y:S04]  /*1fcc0*/  LDL.LU.64 R186, [R1+0x1b00] ;  /* 0x001b000001ba7983 */ /* 0x000ee80000300a00 */
[----:B------:R1:W-:Y:S02]  /*1fcd0*/  STL.64 [R1+0x8b0], R6 ;  /* 0x0008b00601007387 */ /* 0x0003e40000100a00 */
[C---:B-1----:R-:W-:Y:S02]  /*1fce0*/  IMAD.WIDE R6, R2.reuse, 0x4, R184 ;  /* 0x0000000402067825 */ /* 0x042fe400078e02b8 */
[----:B------:R-:W4:Y:S04]  /*1fcf0*/  LDL.LU.64 R184, [R1+0x1af8] ;  /* 0x001af80001b87983 */ /* 0x000f280000300a00 */
[----:B------:R1:W-:Y:S01]  /*1fd00*/  STL.64 [R1+0x8a8], R4 ;  /* 0x0008a80401007387 */ /* 0x0003e20000100a00 */
[----:B------:R-:W-:-:S04]  /*1fd10*/  IMAD.WIDE R8, R2, 0x4, R20 ;  /* 0x0000000402087825 */ /* 0x000fc800078e0214 */
[C---:B-1----:R-:W-:Y:S02]  /*1fd20*/  IMAD.WIDE R4, R2.reuse, 0x4, R232 ;  /* 0x0000000402047825 */ /* 0x042fe400078e02e8 */
[----:B------:R-:W3:Y:S04]  /*1fd30*/  LDL.LU.64 R232, [R1+0x1af0] ;  /* 0x001af00001e87983 */ /* 0x000ee80000300a00 */
[----:B------:R1:W-:Y:S02]  /*1fd40*/  STL.64 [R1+0x8a0], R6 ;  /* 0x0008a00601007387 */ /* 0x0003e40000100a00 */
[C---:B-1----:R-:W-:Y:S02]  /*1fd50*/  IMAD.WIDE R6, R2.reuse, 0x4, R216 ;  /* 0x0000000402067825 */ /* 0x042fe400078e02d8 */
[----:B------:R-:W3:Y:S04]  /*1fd60*/  LDL.LU.64 R216, [R1+0x1ae8] ;  /* 0x001ae80001d87983 */ /* 0x000ee80000300a00 */
[----:B------:R1:W-:Y:S02]  /*1fd70*/  STL.64 [R1+0x898], R4 ;  /* 0x0008980401007387 */ /* 0x0003e40000100a00 */
[----:B-1----:R-:W-:-:S02]  /*1fd80*/  IMAD.WIDE R4, R2, 0x4, R200 ;  /* 0x0000000402047825 */ /* 0x002fc400078e02c8 */
[----:B------:R-:W3:Y:S04]  /*1fd90*/  LDL.LU.64 R200, [R1+0x1ae0] ;  /* 0x001ae00001c87983 */ /* 0x000ee80000300a00 */
[----:B------:R2:W-:Y:S04]  /*1fda0*/  STL.64 [R1+0x890], R6 ;  /* 0x0008900601007387 */ /* 0x0005e80000100a00 */
[----:B------:R4:W-:Y:S04]  /*1fdb0*/  STL.64 [R1+0x888], R4 ;  /* 0x0008880401007387 */ /* 0x0009e80000100a00 */
[----:B------:R-:W-:Y:S01]  /*1fdc0*/  STL.64 [R1+0x880], R8 ;  /* 0x0008800801007387 */ /* 0x000fe20000100a00 */
[----:B--2---:R-:W-:-:S04]  /*1fdd0*/  IMAD.WIDE R6, R2, 0x4, R250 ;  /* 0x0000000402067825 */ /* 0x004fc800078e02fa */
[C---:B----4-:R-:W-:Y:S02]  /*1fde0*/  IMAD.WIDE R4, R2.reuse, 0x4, R184 ;  /* 0x0000000402047825 */ /* 0x050fe400078e02b8 */
[----:B------:R-:W2:Y:S04]  /*1fdf0*/  LDL.LU.64 R184, [R1+0x1ad8] ;  /* 0x001ad80001b87983 */ /* 0x000ea80000300a00 */
[----:B------:R1:W-:Y:S02]  /*1fe00*/  STL.64 [R1+0x878], R6 ;  /* 0x0008780601007387 */ /* 0x0003e40000100a00 */
[C---:B-1----:R-:W-:Y:S02]  /*1fe10*/  IMAD.WIDE R6, R2.reuse, 0x4, R182 ;  /* 0x0000000402067825 */ /* 0x042fe400078e02b6 */
[----:B------:R-:W4:Y:S04]  /*1fe20*/  LDL.LU.64 R182, [R1+0x1ad0] ;  /* 0x001ad00001b67983 */ /* 0x000f280000300a00 */
[----:B------:R1:W-:Y:S02]  /*1fe30*/  STL.64 [R1+0x870], R4 ;  /* 0x0008700401007387 */ /* 0x0003e40000100a00 */
[----:B-1----:R-:W-:-:S02]  /*1fe40*/  IMAD.WIDE R4, R2, 0x4, R230 ;  /* 0x0000000402047825 */ /* 0x002fc400078e02e6 */
[----:B------:R-:W4:Y:S04]  /*1fe50*/  LDL.LU.64 R230, [R1+0x1ac8] ;  /* 0x001ac80001e67983 */ /* 0x000f280000300a00 */
[----:B------:R1:W-:Y:S02]  /*1fe60*/  STL.64 [R1+0x868], R6 ;  /* 0x0008680601007387 */ /* 0x0003e40000100a00 */
[C---:B-1----:R-:W-:Y:S02]  /*1fe70*/  IMAD.WIDE R6, R2.reuse, 0x4, R214 ;  /* 0x0000000402067825 */ /* 0x042fe400078e02d6 */
[----:B------:R-:W4:Y:S04]  /*1fe80*/  LDL.LU.64 R214, [R1+0x1ac0] ;  /* 0x001ac00001d67983 */ /* 0x000f280000300a00 */
[----:B------:R1:W-:Y:S02]  /*1fe90*/  STL.64 [R1+0x860], R4 ;  /* 0x0008600401007387 */ /* 0x0003e40000100a00 */
[----:B-1----:R-:W-:-:S02]  /*1fea0*/  IMAD.WIDE R4, R2, 0x4, R198 ;  /* 0x0000000402047825 */ /* 0x002fc400078e02c6 */
[----:B------:R-:W4:Y:S02]  /*1feb0*/  LDL.LU.64 R198, [R1+0x1ab8] ;  /* 0x001ab80001c67983 */ /* 0x000f240000300a00 */
[C---:B------:R-:W-:Y:S02]  /*1fec0*/  IMAD.WIDE R8, R2.reuse, 0x4, R180 ;  /* 0x0000000402087825 */ /* 0x040fe400078e02b4 */
[----:B------:R-:W-:Y:S04]  /*1fed0*/  STL.64 [R1+0x858], R6 ;  /* 0x0008580601007387 */ /* 0x000fe80000100a00 */
[----:B------:R-:W-:Y:S04]  /*1fee0*/  STL.64 [R1+0x850], R4 ;  /* 0x0008500401007387 */ /* 0x000fe80000100a00 */
[----:B------:R3:W-:Y:S02]  /*1fef0*/  STL.64 [R1+0x848], R8 ;  /* 0x0008480801007387 */ /* 0x0007e40000100a00 */
[----:B---3--:R-:W-:-:S04]  /*1ff00*/  IMAD.WIDE R8, R2, 0x4, R186 ;  /* 0x0000000402087825 */ /* 0x008fc800078e02ba */
[----:B--2---:R-:W-:-:S04]  /*1ff10*/  IMAD.WIDE R4, R2, 0x4, R184 ;  /* 0x0000000402047825 */ /* 0x004fc800078e02b8 */
[----:B----4-:R-:W-:-:S05]  /*1ff20*/  IMAD.WIDE R6, R2, 0x4, R182 ;  /* 0x0000000402067825 */ /* 0x010fca00078e02b6 */
[----:B------:R1:W-:Y:S04]  /*1ff30*/  STL.64 [R1+0x840], R6 ;  /* 0x0008400601007387 */ /* 0x0003e80000100a00 */
[----:B------:R2:W-:Y:S04]  /*1ff40*/  STL.64 [R1+0x838], R4 ;  /* 0x0008380401007387 */ /* 0x0005e80000100a00 */
[----:B------:R3:W-:Y:S01]  /*1ff50*/  STL.64 [R1+0x830], R8 ;  /* 0x0008300801007387 */ /* 0x0007e20000100a00 */
[----:B-1----:R-:W-:-:S04]  /*1ff60*/  IMAD.WIDE R6, R2, 0x4, R188 ;  /* 0x0000000402067825 */ /* 0x002fc800078e02bc */
[C---:B--2---:R-:W-:Y:S01]  /*1ff70*/  IMAD.WIDE R4, R2.reuse, 0x4, R190 ;  /* 0x0000000402047825 */ /* 0x044fe200078e02be */
[----:B------:R1:W-:Y:S03]  /*1ff80*/  STL.64 [R1+0x1d8], R6 ;  /* 0x0001d80601007387 */ /* 0x0003e60000100a00 */
[C---:B---3--:R-:W-:Y:S01]  /*1ff90*/  IMAD.WIDE R8, R2.reuse, 0x4, R192 ;  /* 0x0000000402087825 */ /* 0x048fe200078e02c0 */
[----:B------:R2:W-:Y:S04]  /*1ffa0*/  STL.64 [R1+0x1c8], R4 ;  /* 0x0001c80401007387 */ /* 0x0005e80000100a00 */
[----:B------:R-:W-:Y:S01]  /*1ffb0*/  STL.64 [R1+0x1b8], R8 ;  /* 0x0001b80801007387 */ /* 0x000fe20000100a00 */
[----:B-1----:R-:W-:-:S04]  /*1ffc0*/  IMAD.WIDE R6, R2, 0x4, R194 ;  /* 0x0000000402067825 */ /* 0x002fc800078e02c2 */
[C---:B--2---:R-:W-:Y:S01]  /*1ffd0*/  IMAD.WIDE R4, R2.reuse, 0x4, R196 ;  /* 0x0000000402047825 */ /* 0x044fe200078e02c4 */
[----:B------:R1:W-:Y:S04]  /*1ffe0*/  STL.64 [R1+0x1a8], R6 ;  /* 0x0001a80601007387 */ /* 0x0003e80000100a00 */
[----:B------:R2:W-:Y:S01]  /*1fff0*/  STL.64 [R1+0x198], R4 ;  /* 0x0001980401007387 */ /* 0x0005e20000100a00 */
[----:B-1----:R-:W-:-:S04]  /*20000*/  IMAD.WIDE R6, R2, 0x4, R200 ;  /* 0x0000000402067825 */ /* 0x002fc800078e02c8 */
[----:B------:R-:W-:-:S04]  /*20010*/  IMAD.WIDE R8, R2, 0x4, R198 ;  /* 0x0000000402087825 */ /* 0x000fc800078e02c6 */
[C---:B--2---:R-:W-:Y:S01]  /*20020*/  IMAD.WIDE R4, R2.reuse, 0x4, R202 ;  /* 0x0000000402047825 */ /* 0x044fe200078e02ca */
[----:B------:R1:W-:Y:S04]  /*20030*/  STL.64 [R1+0x188], R8 ;  /* 0x0001880801007387 */ /* 0x0003e80000100a00 */
[----:B------:R2:W-:Y:S04]  /*20040*/  STL.64 [R1+0x178], R6 ;  /* 0x0001780601007387 */ /* 0x0005e80000100a00 */
[----:B------:R3:W-:Y:S01]  /*20050*/  STL.64 [R1+0x168], R4 ;  /* 0x0001680401007387 */ /* 0x0007e20000100a00 */
[----:B-1----:R-:W-:-:S04]  /*20060*/  IMAD.WIDE R8, R2, 0x4, R204 ;  /* 0x0000000402087825 */ /* 0x002fc800078e02cc */
[C---:B--2---:R-:W-:Y:S01]  /*20070*/  IMAD.WIDE R6, R2.reuse, 0x4, R206 ;  /* 0x0000000402067825 */ /* 0x044fe200078e02ce */
[----:B------:R-:W-:Y:S03]  /*20080*/  STL.64 [R1+0x158], R8 ;  /* 0x0001580801007387 */ /* 0x000fe60000100a00 */
[C---:B---3--:R-:W-:Y:S01]  /*20090*/  IMAD.WIDE R4, R2.reuse, 0x4, R208 ;  /* 0x0000000402047825 */ /* 0x048fe200078e02d0 */
[----:B------:R-:W2:Y:S04]  /*200a0*/  LDL.LU.64 R46, [R1+0x1e0] ;  /* 0x0001e000012e7983 */ /* 0x000ea80000300a00 */
[----:B------:R1:W-:Y:S04]  /*200b0*/  STL.64 [R1+0x148], R6 ;  /* 0x0001480601007387 */ /* 0x0003e80000100a00 */
[----:B------:R3:W-:Y:S04]  /*200c0*/  STL.64 [R1+0x138], R4 ;  /* 0x0001380401007387 */ /* 0x0007e80000100a00 */
[----:B------:R-:W4:Y:S01]  /*200d0*/  LDL.LU.64 R36, [R1+0x1e8] ;  /* 0x0001e80001247983 */ /* 0x000f220000300a00 */
[----:B-1----:R-:W-:-:S04]  /*200e0*/  IMAD.WIDE R6, R2, 0x4, R210 ;  /* 0x0000000402067825 */ /* 0x002fc800078e02d2 */
[C---:B---3--:R-:W-:Y:S01]  /*200f0*/  IMAD.WIDE R4, R2.reuse, 0x4, R212 ;  /* 0x0000000402047825 */ /* 0x048fe200078e02d4 */
        /* <DEDUP_REMOVED lines=33> */
[----:B-1----:R-:W-:-:S05]  /*20310*/  IMAD.WIDE R6, R2, 0x4, R238 ;  /* 0x0000000402067825 */ /* 0x002fca00078e02ee */
[----:B------:R-:W-:Y:S04]  /*20320*/  STL.64 [R1+0x10], R6 ;  /* 0x0000100601007387 */ /* 0x000fe80000100a00 */
[----:B------:R-:W4:Y:S01]  /*20330*/  LDL.LU.64 R250, [R1+0x228] ;  /* 0x0002280001fa7983 */ /* 0x000f220000300a00 */
[----:B---3--:R-:W-:-:S04]  /*20340*/  IMAD.WIDE R4, R2, 0x4, R240 ;  /* 0x0000000402047825 */ /* 0x008fc800078e02f0 */
[C---:B------:R-:W-:Y:S01]  /*20350*/  IMAD.WIDE R248, R2.reuse, 0x4, R242 ;  /* 0x0000000402f87825 */ /* 0x040fe200078e02f2 */
[----:B------:R1:W-:Y:S03]  /*20360*/  STL.64 [R1], R4 ;  /* 0x0000000401007387 */ /* 0x0003e60000100a00 */
[C---:B------:R-:W-:Y:S01]  /*20370*/  IMAD.WIDE R244, R2.reuse, 0x4, R244 ;  /* 0x0000000402f47825 */ /* 0x040fe200078e02f4 */
[----:B------:R-:W3:Y:S04]  /*20380*/  LDL.LU.64 R66, [R1+0x230] ;  /* 0x0002300001427983 */ /* 0x000ee80000300a00 */
[----:B------:R-:W-:Y:S04]  /*20390*/  STL.64 [R1+0x18a8], R248 ;  /* 0x0018a8f801007387 */ /* 0x000fe80000100a00 */
[----:B------:R-:W-:Y:S01]  /*203a0*/  STL.64 [R1+0x1858], R244 ;  /* 0x001858f401007387 */ /* 0x000fe20000100a00 */
[----:B--2---:R-:W-:-:S03]  /*203b0*/  IMAD.WIDE R24, R2, 0x4, R46 ;  /* 0x0000000402187825 */ /* 0x004fc600078e022e */
[----:B------:R-:W2:Y:S04]  /*203c0*/  LDL.LU.64 R46, [R1+0x238] ;  /* 0x00023800012e7983 */ /* 0x000ea80000300a00 */
[----:B------:R-:W-:Y:S04]  /*203d0*/  STL.64 [R1+0x1a70], R24 ;  /* 0x001a701801007387 */ /* 0x000fe80000100a00 */
[----:B------:R-:W2:Y:S01]  /*203e0*/  LDL.LU.64 R70, [R1+0x240] ;  /* 0x0002400001467983 */ /* 0x000ea20000300a00 */
[----:B----4-:R-:W-:-:S05]  /*203f0*/  IMAD.WIDE R26, R2, 0x4, R36 ;  /* 0x00000004021a7825 */ /* 0x010fca00078e0224 */
[----:B------:R-:W-:Y:S04]  /*20400*/  STL.64 [R1+0x1a28], R26 ;  /* 0x001a281a01007387 */ /* 0x000fe80000100a00 */
[----:B------:R-:W4:Y:S01]  /*20410*/  LDL.LU.64 R50, [R1+0x248] ;  /* 0x0002480001327983 */ /* 0x000f220000300a00 */
[----:B------:R-:W-:-:S05]  /*20420*/  IMAD.WIDE R28, R2, 0x4, R28 ;  /* 0x00000004021c7825 */ /* 0x000fca00078e021c */
[----:B------:R1:W-:Y:S04]  /*20430*/  STL.64 [R1+0x19e0], R28 ;  /* 0x0019e01c01007387 */ /* 0x0003e80000100a00 */
[----:B------:R-:W4:Y:S01]  /*20440*/  LDL.LU.64 R80, [R1+0x250] ;  /* 0x0002500001507983 */ /* 0x000f220000300a00 */
[----:B------:R-:W-:-:S05]  /*20450*/  IMAD.WIDE R30, R2, 0x4, R30 ;  /* 0x00000004021e7825 */ /* 0x000fca00078e021e */
[----:B------:R-:W-:Y:S04]  /*20460*/  STL.64 [R1+0x1998], R30 ;  /* 0x0019981e01007387 */ /* 0x000fe80000100a00 */
[----:B------:R-:W4:Y:S01]  /*20470*/  LDL.LU.64 R76, [R1+0x258] ;  /* 0x00025800014c7983 */ /* 0x000f220000300a00 */
[----:B------:R-:W-:-:S05]  /*20480*/  IMAD.WIDE R32, R2, 0x4, R32 ;  /* 0x0000000402207825 */ /* 0x000fca00078e0220 */
[----:B------:R-:W-:Y:S04]  /*20490*/  STL.64 [R1+0x1948], R32 ;  /* 0x0019482001007387 */ /* 0x000fe80000100a00 */
[----:B------:R-:W4:Y:S01]  /*204a0*/  LDL.LU.64 R56, [R1+0x260] ;  /* 0x0002600001387983 */ /* 0x000f220000300a00 */
[----:B------:R-:W-:-:S05]  /*204b0*/  IMAD.WIDE R34, R2, 0x4, R34 ;  /* 0x0000000402227825 */ /* 0x000fca00078e0222 */
[----:B------:R-:W-:Y:S01]  /*204c0*/  STL.64 [R1+0x18f8], R34 ;  /* 0x0018f82201007387 */ /* 0x000fe20000100a00 */
[----:B------:R-:W-:-:S03]  /*204d0*/  IMAD.WIDE R36, R2, 0x4, R20 ;  /* 0x0000000402247825 */ /* 0x000fc600078e0214 */
[----:B------:R-:W4:Y:S04]  /*204e0*/  LDL.LU.64 R20, [R1+0x268] ;  /* 0x0002680001147983 */ /* 0x000f280000300a00 */
        /* <DEDUP_REMOVED lines=9> */
[----:B------:R-:W-:Y:S01]  /*20580*/  STL.64 [R1+0x1a30], R42 ;  /* 0x001a302a01007387 */ /* 0x000fe20000100a00 */
[----:B---3--:R-:W-:-:S03]  /*20590*/  IMAD.WIDE R44, R2, 0x4, R66 ;  /* 0x00000004022c7825 */ /* 0x008fc600078e0242 */
[----:B------:R-:W3:Y:S04]  /*205a0*/  LDL.LU.64 R66, [R1+0x288] ;  /* 0x0002880001427983 */ /* 0x000ee80000300a00 */
[----:B------:R1:W-:Y:S04]  /*205b0*/  STL.64 [R1+0x19e8], R44 ;  /* 0x0019e82c01007387 */ /* 0x0003e80000100a00 */
[----:B------:R-:W3:Y:S01]  /*205c0*/  LDL.LU.64 R90, [R1+0x290] ;  /* 0x00029000015a7983 */ /* 0x000ee20000300a00 */
[----:B--2---:R-:W-:-:S05]  /*205d0*/  IMAD.WIDE R46, R2, 0x4, R46 ;  /* 0x00000004022e7825 */ /* 0x004fca00078e022e */
[----:B------:R2:W-:Y:S01]  /*205e0*/  STL.64 [R1+0x19a0], R46 ;  /* 0x0019a02e01007387 */ /* 0x0005e20000100a00 */
[----:B------:R-:W-:-:S03]  /*205f0*/  IMAD.WIDE R48, R2, 0x4, R70 ;  /* 0x0000000402307825 */ /* 0x000fc600078e0246 */
[----:B------:R-:W2:Y:S04]  /*20600*/  LDL.LU.64 R70, [R1+0x298] ;  /* 0x0002980001467983 */ /* 0x000ea80000300a00 */
[----:B------:R-:W-:Y:S04]  /*20610*/  STL.64 [R1+0x1950], R48 ;  /* 0x0019503001007387 */ /* 0x000fe80000100a00 */
[----:B------:R-:W2:Y:S01]  /*20620*/  LDL.LU.64 R94, [R1+0x2a0] ;  /* 0x0002a000015e7983 */ /* 0x000ea20000300a00 */
[----:B----4-:R-:W-:-:S05]  /*20630*/  IMAD.WIDE R50, R2, 0x4, R50 ;  /* 0x0000000402327825 */ /* 0x010fca00078e0232 */
        /* <DEDUP_REMOVED lines=9> */
[----:B------:R-:W-:Y:S01]  /*206d0*/  STL.64 [R1+0x1a80], R56 ;  /* 0x001a803801007387 */ /* 0x000fe20000100a00 */
[----:B------:R-:W-:-:S03]  /*206e0*/  IMAD.WIDE R58, R2, 0x4, R20 ;  /* 0x00000004023a7825 */ /* 0x000fc600078e0214 */
[----:B------:R-:W4:Y:S04]  /*206f0*/  LDL.LU.64 R20, [R1+0x2c0] ;  /* 0x0002c00001147983 */ /* 0x000f280000300a00 */
        /* <DEDUP_REMOVED lines=10> */
[----:B---3--:R-:W-:-:S03]  /*207a0*/  IMAD.WIDE R66, R2, 0x4, R66 ;  /* 0x0000000402427825 */ /* 0x008fc600078e0242 */
[----:B------:R-:W3:Y:S04]  /*207b0*/  LDL.LU.64 R22, [R1+0x2e0] ;  /* 0x0002e00001167983 */ /* 0x000ee80000300a00 */
[----:B------:R-:W-:Y:S01]  /*207c0*/  STL.64 [R1+0x1908], R66 ;  /* 0x0019084201007387 */ /* 0x000fe20000100a00 */
[----:B------:R-:W-:-:S03]  /*207d0*/  IMAD.WIDE R68, R2, 0x4, R90 ;  /* 0x0000000402447825 */ /* 0x000fc600078e025a */
[----:B------:R-:W3:Y:S04]  /*207e0*/  LDL.LU.64 R90, [R1+0x2e8] ;  /* 0x0002e800015a7983 */ /* 0x000ee80000300a00 */
[----:B------:R-:W-:Y:S04]  /*207f0*/  STL.64 [R1+0x18c0], R68 ;  /* 0x0018c04401007387 */ /* 0x000fe80000100a00 */
[----:B------:R-:W3:Y:S01]  /*20800*/  LDL.LU.64 R14, [R1+0x2f0] ;  /* 0x0002f000010e7983 */ /* 0x000ee20000300a00 */
[----:B--2---:R-:W-:-:S05]  /*20810*/  IMAD.WIDE R70, R2, 0x4, R70 ;  /* 0x0000000402467825 */ /* 0x004fca00078e0246 */
[----:B------:R-:W-:Y:S01]  /*20820*/  STL.64 [R1+0x1870], R70 ;  /* 0x0018704601007387 */ /* 0x000fe20000100a00 */
[----:B------:R-:W-:-:S03]  /*20830*/  IMAD.WIDE R72, R2, 0x4, R94 ;  /* 0x0000000402487825 */ /* 0x000fc600078e025e */
[----:B------:R-:W2:Y:S04]  /*20840*/  LDL.LU.64 R94, [R1+0x2f8] ;  /* 0x0002f800015e7983 */ /* 0x000ea80000300a00 */
[----:B------:R-:W-:Y:S01]  /*20850*/  STL.64 [R1+0x1a88], R72 ;  /* 0x001a884801007387 */ /* 0x000fe20000100a00 */
[----:B----4-:R-:W-:-:S03]  /*20860*/  IMAD.WIDE R74, R2, 0x4, R96 ;  /* 0x00000004024a7825 */ /* 0x010fc600078e0260 */
        /* <DEDUP_REMOVED lines=25> */
[----:B------:R-:W-:Y:S01]  /*20a00*/  STL.64 [R1+0x1a48], R90 ;  /* 0x001a485a01007387 */ /* 0x000fe20000100a00 */
[----:B------:R-:W-:-:S03]  /*20a10*/  IMAD.WIDE R92, R2, 0x4, R14 ;  /* 0x00000004025c7825 */ /* 0x000fc600078e020e */
[----:B------:R-:W3:Y:S04]  /*20a20*/  LDL.LU.64 R14, [R1+0x348] ;  /* 0x00034800010e7983 */ /* 0x000ee80000300a00 */
[----:B------:R-:W-:Y:S04]  /*20a30*/  STL.64 [R1+0x1a00], R92 ;  /* 0x001a005c01007387 */ /* 0x000fe80000100a00 */
[----:B------:R-:W3:Y:S01]  /*20a40*/  LDL.LU.64 R116, [R1+0x350] ;  /* 0x0003500001747983 */ /* 0x000ee20000300a00 */
[----:B--2---:R-:W-:-:S05]  /*20a50*/  IMAD.WIDE R94, R2, 0x4, R94 ;  /* 0x00000004025e7825 */ /* 0x004fca00078e025e */
[----:B------:R-:W-:Y:S04]  /*20a60*/  STL.64 [R1+0x19b8], R94 ;  /* 0x0019b85e01007387 */ /* 0x000fe80000100a00 */
[----:B------:R-:W2:Y:S01]  /*20a70*/  LDL.LU.64 R22, [R1+0x358] ;  /* 0x0003580001167983 */ /* 0x000ea20000300a00 */
[----:B----4-:R-:W-:-:S05]  /*20a80*/  IMAD.WIDE R96, R2, 0x4, R96 ;  /* 0x0000000402607825 */ /* 0x010fca00078e0260 */
        /* <DEDUP_REMOVED lines=8> */
[----:B------:R-:W4:Y:S01]  /*20b10*/  LDL.LU.64 R20, [R1+0x370] ;  /* 0x0003700001147983 */ /* 0x000f220000300a00 */
[----:B------:R-:W-:-:S03]  /*20b20*/  IMAD.WIDE R104, R2, 0x4, R104 ;  /* 0x0000000402687825 */ /* 0x000fc600078e0268 */
[----:B------:R-:W-:Y:S04]  /*20b30*/  STL.64 [R1+0x1880], R102 ;  /* 0x0018806601007387 */ /* 0x000fe80000100a00 */
[----:B------:R-:W-:Y:S01]  /*20b40*/  STL.64 [R1+0x1a98], R104 ;  /* 0x001a986801007387 */ /* 0x000fe20000100a00 */
[----:B------:R-:W-:-:S03]  /*20b50*/  IMAD.WIDE R106, R2, 0x4, R106 ;  /* 0x00000004026a7825 */ /* 0x000fc600078e026a */
[----:B------:R-:W4:Y:S04]  /*20b60*/  LDL.LU.64 R126, [R1+0x378] ;  /* 0x00037800017e7983 */ /* 0x000f280000300a00 */
[----:B------:R-:W-:Y:S01]  /*20b70*/  STL.64 [R1+0x1a50], R106 ;  /* 0x001a506a01007387 */ /* 0x000fe20000100a00 */
[----:B------:R-:W-:-:S03]  /*20b80*/  IMAD.WIDE R108, R2, 0x4, R250 ;  /* 0x00000004026c7825 */ /* 0x000fc600078e02fa */
[----:B------:R-:W4:Y:S01]  /*20b90*/  LDL.LU.64 R250, [R1+0x380] ;  /* 0x0003800001fa7983 */ /* 0x000f220000300a00 */
[----:B---3--:R-:W-:-:S03]  /*20ba0*/  IMAD.WIDE R110, R2, 0x4, R110 ;  /* 0x00000004026e7825 */ /* 0x008fc600078e026e */
[----:B------:R-:W-:Y:S04]  /*20bb0*/  STL.64 [R1+0x1a08], R108 ;  /* 0x001a086c01007387 */ /* 0x000fe80000100a00 */
[----:B------:R-:W3:Y:S01]  /*20bc0*/  LDL.LU.64 R130, [R1+0x388] ;  /* 0x0003880001827983 */ /* 0x000ee20000300a00 */
[----:B------:R-:W-:-:S03]  /*20bd0*/  IMAD.WIDE R112, R2, 0x4, R112 ;  /* 0x0000000402707825 */ /* 0x000fc600078e0270 */
[----:B------:R-:W-:Y:S04]  /*20be0*/  STL.64 [R1+0x19c0], R110 ;  /* 0x0019c06e01007387 */ /* 0x000fe80000100a00 */
[----:B------:R-:W3:Y:S04]  /*20bf0*/  LDL.LU.64 R8, [R1+0x398] ;  /* 0x0003980001087983 */ /* 0x000ee80000300a00 */
[----:B------:R-:W-:Y:S01]  /*20c00*/  STL.64 [R1+0x1970], R112 ;  /* 0x0019707001007387 */ /* 0x000fe20000100a00 */
[----:B------:R-:W-:-:S03]  /*20c10*/  IMAD.WIDE R114, R2, 0x4, R14 ;  /* 0x0000000402727825 */ /* 0x000fc600078e020e */
[----:B------:R-:W3:Y:S01]  /*20c20*/  LDL.LU.64 R16, [R1+0x3a0] ;  /* 0x0003a00001107983 */ /* 0x000ee20000300a00 */
[----:B------:R-:W-:-:S03]  /*20c30*/  IMAD.WIDE R116, R2, 0x4, R116 ;  /* 0x0000000402747825 */ /* 0x000fc600078e0274 */
[----:B------:R-:W3:Y:S04]  /*20c40*/  LDL.LU.64 R14, [R1+0x3a8] ;  /* 0x0003a800010e7983 */ /* 0x000ee80000300a00 */
[----:B------:R-:W-:Y:S04]  /*20c50*/  STL.64 [R1+0x1920], R114 ;  /* 0x0019207201007387 */ /* 0x000fe80000100a00 */
[----:B------:R-:W-:Y:S01]  /*20c60*/  STL.64 [R1+0x18d8], R116 ;  /* 0x0018d87401007387 */ /* 0x000fe20000100a00 */
[----:B--2---:R-:W-:-:S03]  /*20c70*/  IMAD.WIDE R118, R2, 0x4, R22 ;  /* 0x0000000402767825 */ /* 0x004fc600078e0216 */
[----:B------:R-:W2:Y:S04]  /*20c80*/  LDL.LU.64 R22, [R1+0x3b0] ;  /* 0x0003b00001167983 */ /* 0x000ea80000300a00 */
[----:B------:R-:W-:Y:S01]  /*20c90*/  STL.64 [R1+0x1888], R118 ;  /* 0x0018887601007387 */ /* 0x000fe20000100a00 */
[----:B----4-:R-:W-:-:S03]  /*20ca0*/  IMAD.WIDE R120, R2, 0x4, R12 ;  /* 0x0000000402787825 */ /* 0x010fc600078e020c */
[----:B------:R-:W4:Y:S04]  /*20cb0*/  LDL.LU.64 R12, [R1+0x3b8] ;  /* 0x0003b800010c7983 */ /* 0x000f280000300a00 */
[----:B------:R-:W-:Y:S01]  /*20cc0*/  STL.64 [R1+0x1aa0], R120 ;  /* 0x001aa07801007387 */ /* 0x000fe20000100a00 */
[----:B------:R-:W-:-:S03]  /*20cd0*/  IMAD.WIDE R122, R2, 0x4, R122 ;  /* 0x00000004027a7825 */ /* 0x000fc600078e027a */
[----:B------:R-:W4:Y:S04]  /*20ce0*/  LDL.LU.64 R142, [R1+0x3c0] ;  /* 0x0003c000018e7983 */ /* 0x000f280000300a00 */
[----:B------:R-:W4:Y:S04]  /*20cf0*/  LDL.LU.64 R144, [R1+0x3c8] ;  /* 0x0003c80001907983 */ /* 0x000f280000300a00 */
[----:B------:R-:W-:Y:S04]  /*20d00*/  STL.64 [R1+0x1a58], R122 ;  /* 0x001a587a01007387 */ /* 0x000fe80000100a00 */
[----:B------:R-:W4:Y:S01]  /*20d10*/  LDL.LU.64 R146, [R1+0x3d0] ;  /* 0x0003d00001927983 */ /* 0x000f220000300a00 */
        /* <DEDUP_REMOVED lines=10> */
[----:B---3--:R-:W-:-:S05]  /*20dc0*/  IMAD.WIDE R130, R2, 0x4, R130 ;  /* 0x0000000402827825 */ /* 0x008fca00078e0282 */
[----:B------:R-:W-:Y:S01]  /*20dd0*/  STL.64 [R1+0x1928], R130 ;  /* 0x0019288201007387 */ /* 0x000fe20000100a00 */
[----:B------:R-:W-:-:S03]  /*20de0*/  IMAD.WIDE R132, R2, 0x4, R8 ;  /* 0x0000000402847825 */ /* 0x000fc600078e0208 */
[----:B------:R-:W3:Y:S01]  /*20df0*/  LDL.LU.64 R8, [R1+0x3f8] ;  /* 0x0003f80001087983 */ /* 0x000ee20000300a00 */
[----:B------:R-:W-:-:S03]  /*20e00*/  IMAD.WIDE R134, R2, 0x4, R16 ;  /* 0x0000000402867825 */ /* 0x000fc600078e0210 */
[----:B------:R-:W-:Y:S01]  /*20e10*/  STL.64 [R1+0x18e0], R132 ;  /* 0x0018e08401007387 */ /* 0x000fe20000100a00 */
[----:B------:R-:W-:-:S03]  /*20e20*/  IMAD.WIDE R136, R2, 0x4, R14 ;  /* 0x0000000402887825 */ /* 0x000fc600078e020e */
[----:B------:R-:W-:Y:S04]  /*20e30*/  STL.64 [R1+0x1890], R134 ;  /* 0x0018908601007387 */ /* 0x000fe80000100a00 */
[----:B------:R-:W3:Y:S04]  /*20e40*/  LDL.LU.64 R16, [R1+0x400] ;  /* 0x0004000001107983 */ /* 0x000ee80000300a00 */
[----:B------:R-:W3:Y:S04]  /*20e50*/  LDL.LU.64 R14, [R1+0x408] ;  /* 0x00040800010e7983 */ /* 0x000ee80000300a00 */
[----:B------:R-:W-:Y:S01]  /*20e60*/  STL.64 [R1+0x1aa8], R136 ;  /* 0x001aa88801007387 */ /* 0x000fe20000100a00 */
[----:B--2---:R-:W-:-:S03]  /*20e70*/  IMAD.WIDE R138, R2, 0x4, R22 ;  /* 0x00000004028a7825 */ /* 0x004fc600078e0216 */
[----:B------:R-:W2:Y:S04]  /*20e80*/  LDL.LU.64 R22, [R1+0x410] ;  /* 0x0004100001167983 */ /* 0x000ea80000300a00 */
[----:B------:R-:W-:Y:S01]  /*20e90*/  STL.64 [R1+0x1a60], R138 ;  /* 0x001a608a01007387 */ /* 0x000fe20000100a00 */
[----:B----4-:R-:W-:-:S03]  /*20ea0*/  IMAD.WIDE R140, R2, 0x4, R12 ;  /* 0x00000004028c7825 */ /* 0x010fc600078e020c */
[----:B------:R-:W4:Y:S01]  /*20eb0*/  LDL.LU.64 R12, [R1+0x418] ;  /* 0x00041800010c7983 */ /* 0x000f220000300a00 */
[----:B------:R-:W-:-:S03]  /*20ec0*/  IMAD.WIDE R142, R2, 0x4, R142 ;  /* 0x00000004028e7825 */ /* 0x000fc600078e028e */
[----:B------:R-:W-:Y:S01]  /*20ed0*/  STL.64 [R1+0x1a18], R140 ;  /* 0x001a188c01007387 */ /* 0x000fe20000100a00 */
[----:B------:R-:W-:-:S03]  /*20ee0*/  IMAD.WIDE R144, R2, 0x4, R144 ;  /* 0x0000000402907825 */ /* 0x000fc600078e0290 */
[----:B------:R-:W-:Y:S01]  /*20ef0*/  STL.64 [R1+0x19d0], R142 ;  /* 0x0019d08e01007387 */ /* 0x000fe20000100a00 */
[----:B------:R-:W-:-:S03]  /*20f00*/  IMAD.WIDE R146, R2, 0x4, R146 ;  /* 0x0000000402927825 */ /* 0x000fc600078e0292 */
[----:B------:R-:W-:Y:S04]  /*20f10*/  STL.64 [R1+0x1980], R144 ;  /* 0x0019809001007387 */ /* 0x000fe80000100a00 */
[----:B------:R-:W-:Y:S01]  /*20f20*/  STL.64 [R1+0x1930], R146 ;  /* 0x0019309201007387 */ /* 0x000fe20000100a00 */
[----:B------:R-:W-:-:S03]  /*20f30*/  IMAD.WIDE R148, R2, 0x4, R20 ;  /* 0x0000000402947825 */ /* 0x000fc600078e0214 */
[----:B------:R-:W4:Y:S01]  /*20f40*/  LDL.LU.64 R20, [R1+0x420] ;  /* 0x0004200001147983 */ /* 0x000f220000300a00 */
[----:B------:R-:W-:-:S03]  /*20f50*/  IMAD.WIDE R150, R2, 0x4, R150 ;  /* 0x0000000402967825 */ /* 0x000fc600078e0296 */
[----:B------:R-:W-:Y:S04]  /*20f60*/  STL.64 [R1+0x18e8], R148 ;  /* 0x0018e89401007387 */ /* 0x000fe80000100a00 */
[----:B------:R-:W-:Y:S04]  /*20f70*/  STL.64 [R1+0x1898], R150 ;  /* 0x0018989601007387 */ /* 0x000fe80000100a00 */
[----:B------:R-:W4:Y:S01]  /*20f80*/  LDL.LU.64 R18, [R1+0x428] ;  /* 0x0004280001127983 */ /* 0x000f220000300a00 */
[----:B------:R-:W-:-:S03]  /*20f90*/  IMAD.WIDE R152, R2, 0x4, R250 ;  /* 0x0000000402987825 */ /* 0x000fc600078e02fa */
[----:B------:R-:W4:Y:S01]  /*20fa0*/  LDL.LU.64 R250, [R1+0x430] ;  /* 0x0004300001fa7983 */ /* 0x000f220000300a00 */
[----:B------:R-:W-:-:S03]  /*20fb0*/  IMAD.WIDE R154, R2, 0x4, R246 ;  /* 0x00000004029a7825 */ /* 0x000fc600078e02f6 */
[----:B------:R-:W-:Y:S04]  /*20fc0*/  STL.64 [R1+0x1ab0], R152 ;  /* 0x001ab09801007387 */ /* 0x000fe80000100a00 */
[----:B------:R-:W4:Y:S04]  /*20fd0*/  LDL.LU.64 R10, [R1+0x438] ;  /* 0x00043800010a7983 */ /* 0x000f280000300a00 */
[----:B------:R-:W-:Y:S01]  /*20fe0*/  STL.64 [R1+0x1a68], R154 ;  /* 0x001a689a01007387 */ /* 0x000fe20000100a00 */
[----:B---3--:R-:W-:-:S03]  /*20ff0*/  IMAD.WIDE R156, R2, 0x4, R8 ;  /* 0x00000004029c7825 */ /* 0x008fc600078e0208 */
[----:B------:R-:W3:Y:S04]  /*21000*/  LDL.LU.64 R246, [R1+0x440] ;  /* 0x0004400001f67983 */ /* 0x000ee80000300a00 */
[----:B------:R-:W3:Y:S04]  /*21010*/  LDL.LU.64 R8, [R1+0x448] ;  /* 0x0004480001087983 */ /* 0x000ee80000300a00 */
[----:B------:R-:W-:Y:S01]  /*21020*/  STL.64 [R1+0x1a20], R156 ;  /* 0x001a209c01007387 */ /* 0x000fe20000100a00 */
[----:B------:R-:W-:-:S04]  /*21030*/  IMAD.WIDE R158, R2, 0x4, R16 ;  /* 0x00000004029e7825 */ /* 0x000fc800078e0210 */
[C---:B------:R-:W-:Y:S01]  /*21040*/  IMAD.WIDE R160, R2.reuse, 0x4, R14 ;  /* 0x0000000402a07825 */ /* 0x040fe200078e020e */
[----:B------:R-:W-:Y:S04]  /*21050*/  STL.64 [R1+0x19d8], R158 ;  /* 0x0019d89e01007387 */ /* 0x000fe80000100a00 */
[----:B------:R-:W3:Y:S04]  /*21060*/  LDL.LU.64 R14, [R1+0x450] ;  /* 0x00045000010e7983 */ /* 0x000ee80000300a00 */
[----:B------:R-:W-:Y:S01]  /*21070*/  STL.64 [R1+0x1988], R160 ;  /* 0x001988a001007387 */ /* 0x000fe20000100a00 */
[----:B--2---:R-:W-:-:S05]  /*21080*/  IMAD.WIDE R162, R2, 0x4, R22 ;  /* 0x0000000402a27825 */ /* 0x004fca00078e0216 */
[----:B------:R-:W-:Y:S04]  /*21090*/  STL.64 [R1+0x1938], R162 ;  /* 0x001938a201007387 */ /* 0x000fe80000100a00 */
[----:B------:R-:W2:Y:S01]  /*210a0*/  LDL.LU.64 R180, [R1+0x458] ;  /* 0x0004580001b47983 */ /* 0x000ea20000300a00 */
[----:B----4-:R-:W-:-:S03]  /*210b0*/  IMAD.WIDE R164, R2, 0x4, R12 ;  /* 0x0000000402a47825 */ /* 0x010fc600078e020c */
[----:B------:R-:W4:Y:S04]  /*210c0*/  LDL.LU.64 R182, [R1+0x460] ;  /* 0x0004600001b67983 */ /* 0x000f280000300a00 */
[----:B------:R-:W2:Y:S04]  /*210d0*/  LDL.LU.64 R12, [R1+0x468] ;  /* 0x00046800010c7983 */ /* 0x000ea80000300a00 */
[----:B------:R-:W4:Y:S04]  /*210e0*/  LDL.LU.64 R186, [R1+0x470] ;  /* 0x0004700001ba7983 */ /* 0x000f280000300a00 */
[----:B------:R-:W4:Y:S04]  /*210f0*/  LDL.LU.64 R188, [R1+0x478] ;  /* 0x0004780001bc7983 */ /* 0x000f280000300a00 */
[----:B------:R-:W4:Y:S04]  /*21100*/  LDL.LU.64 R190, [R1+0x480] ;  /* 0x0004800001be7983 */ /* 0x000f280000300a00 */
[----:B------:R-:W4:Y:S04]  /*21110*/  LDL.LU.64 R16, [R1+0x488] ;  /* 0x0004880001107983 */ /* 0x000f280000300a00 */
[----:B------:R-:W-:Y:S01]  /*21120*/  STL.64 [R1+0x18f0], R164 ;  /* 0x0018f0a401007387 */ /* 0x000fe20000100a00 */
[----:B------:R-:W-:-:S03]  /*21130*/  IMAD.WIDE R166, R2, 0x4, R20 ;  /* 0x0000000402a67825 */ /* 0x000fc600078e0214 */
[----:B------:R-:W4:Y:S04]  /*21140*/  LDL.LU.64 R20, [R1+0x490] ;  /* 0x0004900001147983 */ /* 0x000f280000300a00 */
[----:B------:R-:W4:Y:S04]  /*21150*/  LDL.LU.64 R196, [R1+0x498] ;  /* 0x0004980001c47983 */ /* 0x000f280000300a00 */
[----:B------:R-:W4:Y:S04]  /*21160*/  LDL.LU.64 R22, [R1+0x4a0] ;  /* 0x0004a00001167983 */ /* 0x000f280000300a00 */
[----:B------:R-:W-:Y:S04]  /*21170*/  STL.64 [R1+0x18a0], R166 ;  /* 0x0018a0a601007387 */ /* 0x000fe80000100a00 */
[----:B------:R-:W4:Y:S01]  /*21180*/  LDL.LU.64 R200, [R1+0x4a8] ;  /* 0x0004a80001c87983 */ /* 0x000f220000300a00 */
[----:B------:R-:W-:-:S03]  /*21190*/  IMAD.WIDE R170, R2, 0x4, R250 ;  /* 0x0000000402aa7825 */ /* 0x000fc600078e02fa */
[----:B------:R-:W4:Y:S01]  /*211a0*/  LDL.LU.64 R250, [R1+0x4b0] ;  /* 0x0004b00001fa7983 */ /* 0x000f220000300a00 */
[----:B------:R-:W-:-:S03]  /*211b0*/  IMAD.WIDE R168, R2, 0x4, R18 ;  /* 0x0000000402a87825 */ /* 0x000fc600078e0212 */
[----:B------:R-:W4:Y:S04]  /*211c0*/  LDL.LU.64 R204, [R1+0x4b8] ;  /* 0x0004b80001cc7983 */ /* 0x000f280000300a00 */
[----:B-1----:R-:W4:Y:S01]  /*211d0*/  LDL.LU.64 R4, [R1+0x4c0] ;  /* 0x0004c00001047983 */ /* 0x002f220000300a00 */
[----:B------:R-:W-:-:S03]  /*211e0*/  IMAD.WIDE R172, R2, 0x4, R10 ;  /* 0x0000000402ac7825 */ /* 0x000fc600078e020a */
[----:B------:R-:W4:Y:S04]  /*211f0*/  LDL.LU.64 R6, [R1+0x4c8] ;  /* 0x0004c80001067983 */ /* 0x000f280000300a00 */
[----:B------:R-:W4:Y:S01]  /*21200*/  LDL.LU.64 R18, [R1+0x4d0] ;  /* 0x0004d00001127983 */ /* 0x000f220000300a00 */
[----:B---3--:R-:W-:-:S03]  /*21210*/  IMAD.WIDE R174, R2, 0x4, R246 ;  /* 0x0000000402ae7825 */ /* 0x008fc600078e02f6 */
[----:B------:R-:W3:Y:S01]  /*21220*/  LDL.LU.64 R10, [R1+0x4d8] ;  /* 0x0004d800010a7983 */ /* 0x000ee20000300a00 */
[----:B------:R-:W-:-:S03]  /*21230*/  IMAD.WIDE R176, R2, 0x4, R8 ;  /* 0x0000000402b07825 */ /* 0x000fc600078e0208 */
[----:B------:R-:W3:Y:S04]  /*21240*/  LDL.LU.64 R246, [R1+0x4e0] ;  /* 0x0004e00001f67983 */ /* 0x000ee80000300a00 */
[----:B------:R1:W-:Y:S04]  /*21250*/  STL.64 [R1+0x1990], R176 ;  /* 0x001990b001007387 */ /* 0x0003e80000100a00 */
[----:B------:R-:W3:Y:S01]  /*21260*/  LDL.LU.64 R8, [R1+0x4e8] ;  /* 0x0004e80001087983 */ /* 0x000ee20000300a00 */
[----:B------:R-:W-:-:S03]  /*21270*/  IMAD.WIDE R178, R2, 0x4, R14 ;  /* 0x0000000402b27825 */ /* 0x000fc600078e020e */
[----:B------:R-:W3:Y:S04]  /*21280*/  LDL.LU.64 R14, [R1+0x4f0] ;  /* 0x0004f000010e7983 */ /* 0x000ee80000300a00 */
[----:B------:R1:W-:Y:S01]  /*21290*/  STL.64 [R1+0x1940], R178 ;  /* 0x001940b201007387 */ /* 0x0003e20000100a00 */
[----:B--2---:R-:W-:-:S03]  /*212a0*/  IMAD.WIDE R184, R2, 0x4, R12 ;  /* 0x0000000402b87825 */ /* 0x004fc600078e020c */
[----:B------:R-:W2:Y:S01]  /*212b0*/  LDL.LU.64 R12, [R1+0x4f8] ;  /* 0x0004f800010c7983 */ /* 0x000ea20000300a00 */
[----:B----4-:R-:W-:-:S03]  /*212c0*/  IMAD.WIDE R192, R2, 0x4, R16 ;  /* 0x0000000402c07825 */ /* 0x010fc600078e0210 */
[----:B------:R-:W4:Y:S01]  /*212d0*/  LDL.LU.64 R16, [R1+0x500] ;  /* 0x0005000001107983 */ /* 0x000f220000300a00 */
[----:B------:R-:W-:-:S03]  /*212e0*/  IMAD.WIDE R194, R2, 0x4, R20 ;  /* 0x0000000402c27825 */ /* 0x000fc600078e0214 */
[----:B------:R-:W4:Y:S01]  /*212f0*/  LDL.LU.64 R20, [R1+0x508] ;  /* 0x0005080001147983 */ /* 0x000f220000300a00 */
[----:B------:R-:W-:-:S03]  /*21300*/  IMAD.WIDE R198, R2, 0x4, R22 ;  /* 0x0000000402c67825 */ /* 0x000fc600078e0216 */
[----:B------:R-:W4:Y:S04]  /*21310*/  LDL.LU.64 R22, [R1+0x510] ;  /* 0x0005100001167983 */ /* 0x000f280000300a00 */
[----:B------:R-:W4:Y:S01]  /*21320*/  LDL.LU.64 R228, [R1+0x518] ;  /* 0x0005180001e47983 */ /* 0x000f220000300a00 */
[----:B------:R-:W-:-:S03]  /*21330*/  IMAD.WIDE R202, R2, 0x4, R250 ;  /* 0x0000000402ca7825 */ /* 0x000fc600078e02fa */
[----:B------:R-:W4:Y:S04]  /*21340*/  LDL.LU.64 R250, [R1+0x520] ;  /* 0x0005200001fa7983 */ /* 0x000f280000300a00 */
[----:B------:R-:W4:Y:S04]  /*21350*/  LDL.LU.64 R232, [R1+0x528] ;  /* 0x0005280001e87983 */ /* 0x000f280000300a00 */
[----:B------:R-:W4:Y:S01]  /*21360*/  LDL.LU.64 R234, [R1+0x530] ;  /* 0x0005300001ea7983 */ /* 0x000f220000300a00 */
[----:B------:R-:W-:-:S03]  /*21370*/  IMAD.WIDE R206, R2, 0x4, R4 ;  /* 0x0000000402ce7825 */ /* 0x000fc600078e0204 */
[----:B------:R-:W4:Y:S01]  /*21380*/  LDL.LU.64 R236, [R1+0x538] ;  /* 0x0005380001ec7983 */ /* 0x000f220000300a00 */
[----:B------:R-:W-:-:S03]  /*21390*/  IMAD.WIDE R208, R2, 0x4, R6 ;  /* 0x0000000402d07825 */ /* 0x000fc600078e0206 */
[----:B------:R-:W4:Y:S04]  /*213a0*/  LDL.LU.64 R238, [R1+0x540] ;  /* 0x0005400001ee7983 */ /* 0x000f280000300a00 */
[----:B------:R-:W4:Y:S01]  /*213b0*/  LDL.LU.64 R240, [R1+0x548] ;  /* 0x0005480001f07983 */ /* 0x000f220000300a00 */
[----:B---3--:R-:W-:-:S03]  /*213c0*/  IMAD.WIDE R214, R2, 0x4, R246 ;  /* 0x0000000402d67825 */ /* 0x008fc600078e02f6 */
[----:B------:R-:W3:Y:S01]  /*213d0*/  LDL.LU.64 R246, [R1+0x558] ;  /* 0x0005580001f67983 */ /* 0x000ee20000300a00 */
[----:B------:R-:W-:-:S03]  /*213e0*/  IMAD.WIDE R212, R2, 0x4, R10 ;  /* 0x0000000402d47825 */ /* 0x000fc600078e020a */
[----:B------:R-:W3:Y:S01]  /*213f0*/  LDL.LU.64 R4, [R1+0x560] ;  /* 0x0005600001047983 */ /* 0x000ee20000300a00 */
[----:B------:R-:W-:-:S03]  /*21400*/  IMAD.WIDE R216, R2, 0x4, R8 ;  /* 0x0000000402d87825 */ /* 0x000fc600078e0208 */
[----:B------:R-:W3:Y:S04]  /*21410*/  LDL.LU.64 R6, [R1+0x568] ;  /* 0x0005680001067983 */ /* 0x000ee80000300a00 */
[----:B------:R-:W3:Y:S01]  /*21420*/  LDL.LU.64 R8, [R1+0x570] ;  /* 0x0005700001087983 */ /* 0x000ee20000300a00 */
[----:B------:R-:W-:-:S03]  /*21430*/  IMAD.WIDE R210, R2, 0x4, R18 ;  /* 0x0000000402d27825 */ /* 0x000fc600078e0212 */
[----:B------:R-:W3:Y:S01]  /*21440*/  LDL.LU.64 R10, [R1+0x578] ;  /* 0x00057800010a7983 */ /* 0x000ee20000300a00 */
[----:B------:R-:W-:-:S04]  /*21450*/  IMAD.WIDE R218, R2, 0x4, R14 ;  /* 0x0000000402da7825 */ /* 0x000fc800078e020e */
[C---:B--2---:R-:W-:Y:S02]  /*21460*/  IMAD.WIDE R220, R2.reuse, 0x4, R12 ;  /* 0x0000000402dc7825 */ /* 0x044fe400078e020c */
[----:B------:R-:W2:Y:S04]  /*21470*/  LDL.LU.64 R12, [R1+0x580] ;  /* 0x00058000010c7983 */ /* 0x000ea80000300a00 */
[----:B------:R-:W2:Y:S01]  /*21480*/  LDL.LU.64 R14, [R1+0x588] ;  /* 0x00058800010e7983 */ /* 0x000ea20000300a00 */
[----:B----4-:R-:W-:-:S03]  /*21490*/  IMAD.WIDE R222, R2, 0x4, R16 ;  /* 0x0000000402de7825 */ /* 0x010fc600078e0210 */
[----:B------:R-:W4:Y:S04]  /*214a0*/  LDL.LU.64 R16, [R1+0x590] ;  /* 0x0005900001107983 */ /* 0x000f280000300a00 */
[----:B------:R-:W2:Y:S01]  /*214b0*/  LDL.LU.64 R18, [R1+0x598] ;  /* 0x0005980001127983 */ /* 0x000ea20000300a00 */
[----:B------:R-:W-:-:S03]  /*214c0*/  IMAD.WIDE R224, R2, 0x4, R20 ;  /* 0x0000000402e07825 */ /* 0x000fc600078e0214 */
[----:B------:R-:W2:Y:S01]  /*214d0*/  LDL.LU.64 R20, [R1+0x5a0] ;  /* 0x0005a00001147983 */ /* 0x000ea20000300a00 */
[----:B------:R-:W-:-:S03]  /*214e0*/  IMAD.WIDE R226, R2, 0x4, R22 ;  /* 0x0000000402e27825 */ /* 0x000fc600078e0216 */
[----:B------:R-:W2:Y:S04]  /*214f0*/  LDL.LU.64 R22, [R1+0x5a8] ;  /* 0x0005a80001167983 */ /* 0x000ea80000300a00 */
[----:B------:R-:W2:Y:S01]  /*21500*/  LDL.LU.64 R242, [R1+0x5b0] ;  /* 0x0005b00001f27983 */ /* 0x000ea20000300a00 */
[----:B------:R-:W-:-:S03]  /*21510*/  IMAD.WIDE R230, R2, 0x4, R250 ;  /* 0x0000000402e67825 */ /* 0x000fc600078e02fa */
[----:B------:R-:W2:Y:S04]  /*21520*/  LDL.LU.64 R250, [R1+0x5b8] ;  /* 0x0005b80001fa7983 */ /* 0x000ea80000300a00 */
[----:B------:R-:W2:Y:S04]  /*21530*/  LDL.LU.64 R28, [R1+0x5c0] ;  /* 0x0005c000011c7983 */ /* 0x000ea80000300a00 */
[----:B------:R-:W1:Y:S04]  /*21540*/  LDL.LU.64 R26, [R1+0x5c8] ;  /* 0x0005c800011a7983 */ /* 0x000e680000300a00 */
[----:B------:R-:W3:Y:S04]  /*21550*/  LDL.LU.64 R44, [R1+0x5d0] ;  /* 0x0005d000012c7983 */ /* 0x000ee80000300a00 */
[----:B------:R-:W4:Y:S04]  /*21560*/  LDL.LU.64 R42, [R1+0x5d8] ;  /* 0x0005d800012a7983 */ /* 0x000f280000300a00 */
        /* <DEDUP_REMOVED lines=8> */
[----:B------:R-:W4:Y:S01]  /*215f0*/  LDL.LU.64 R30, [R1+0x620] ;  /* 0x00062000011e7983 */ /* 0x000f220000300a00 */
[----:B--2---:R-:W-:-:S03]  /*21600*/  IMAD.WIDE R46, R2, 0x4, R28 ;  /* 0x00000004022e7825 */ /* 0x004fc600078e021c */
[----:B------:R-:W2:Y:S01]  /*21610*/  LDL.LU.64 R28, [R1+0x628] ;  /* 0x00062800011c7983 */ /* 0x000ea20000300a00 */
[----:B-1----:R-:W-:-:S03]  /*21620*/  IMAD.WIDE R176, R2, 0x4, R26 ;  /* 0x0000000402b07825 */ /* 0x002fc600078e021a */
[----:B------:R-:W-:Y:S01]  /*21630*/  STL.64 [R1+0x8], R46 ;  /* 0x0000082e01007387 */ /* 0x000fe20000100a00 */
[----:B---3--:R-:W-:-:S03]  /*21640*/  IMAD.WIDE R178, R2, 0x4, R44 ;  /* 0x0000000402b27825 */ /* 0x008fc600078e022c */
[----:B------:R-:W3:Y:S01]  /*21650*/  LDL.LU.64 R26, [R1+0x630] ;  /* 0x00063000011a7983 */ /* 0x000ee20000300a00 */
[----:B----4-:R-:W-:-:S03]  /*21660*/  IMAD.WIDE R166, R2, 0x4, R244 ;  /* 0x0000000402a67825 */ /* 0x010fc600078e02f4 */
[----:B------:R-:W4:Y:S01]  /*21670*/  LDL.LU.64 R244, [R1+0x638] ;  /* 0x0006380001f47983 */ /* 0x000f220000300a00 */
[----:B------:R-:W-:-:S03]  /*21680*/  IMAD.WIDE R38, R2, 0x4, R38 ;  /* 0x0000000402267825 */ /* 0x000fc600078e0226 */
[----:B------:R-:W-:Y:S01]  /*21690*/  STL.64 [R1+0x18], R176 ;  /* 0x000018b001007387 */ /* 0x000fe20000100a00 */
[----:B------:R-:W-:-:S03]  /*216a0*/  IMAD.WIDE R164, R2, 0x4, R42 ;  /* 0x0000000402a47825 */ /* 0x000fc600078e022a */
[----:B------:R-:W-:Y:S01]  /*216b0*/  STL.64 [R1+0x28], R178 ;  /* 0x000028b201007387 */ /* 0x000fe20000100a00 */
[----:B------:R-:W-:-:S03]  /*216c0*/  IMAD.WIDE R154, R2, 0x4, R36 ;  /* 0x00000004029a7825 */ /* 0x000fc600078e0224 */
[----:B------:R1:W-:Y:S01]  /*216d0*/  STL.64 [R1+0x58], R38 ;  /* 0x0000582601007387 */ /* 0x0003e20000100a00 */
[----:B------:R-:W-:-:S03]  /*216e0*/  IMAD.WIDE R156, R2, 0x4, R248 ;  /* 0x00000004029c7825 */ /* 0x000fc600078e02f8 */
[----:B-1----:R-:W4:Y:S04]  /*216f0*/  LDL.LU.64 R38, [R1+0x640] ;  /* 0x0006400001267983 */ /* 0x002f280000300a00 */
[----:B------:R-:W4:Y:S04]  /*21700*/  LDL.LU.64 R36, [R1+0x648] ;  /* 0x0006480001247983 */ /* 0x000f280000300a00 */
[----:B------:R-:W-:Y:S04]  /*21710*/  STL.64 [R1+0x38], R164 ;  /* 0x000038a401007387 */ /* 0x000fe80000100a00 */
[----:B------:R-:W4:Y:S01]  /*21720*/  LDL.LU.64 R248, [R1+0x650] ;  /* 0x0006500001f87983 */ /* 0x000f220000300a00 */
[----:B------:R-:W-:-:S03]  /*21730*/  IMAD.WIDE R158, R2, 0x4, R24 ;  /* 0x00000004029e7825 */ /* 0x000fc600078e0218 */
[----:B------:R-:W4:Y:S04]  /*21740*/  LDL.LU.64 R42, [R1+0x658] ;  /* 0x00065800012a7983 */ /* 0x000f280000300a00 */
[----:B------:R-:W-:Y:S04]  /*21750*/  STL.64 [R1+0x48], R166 ;  /* 0x000048a601007387 */ /* 0x000fe80000100a00 */
[----:B------:R-:W-:Y:S04]  /*21760*/  STL.64 [R1+0x68], R154 ;  /* 0x0000689a01007387 */ /* 0x000fe80000100a00 */
[----:B------:R-:W4:Y:S01]  /*21770*/  LDL.LU.64 R24, [R1+0x660] ;  /* 0x0006600001187983 */ /* 0x000f220000300a00 */
[----:B------:R-:W-:-:S03]  /*21780*/  IMAD.WIDE R160, R2, 0x4, R34 ;  /* 0x0000000402a07825 */ /* 0x000fc600078e0222 */
[----:B------:R-:W4:Y:S01]  /*21790*/  LDL.LU.64 R34, [R1+0x668] ;  /* 0x0006680001227983 */ /* 0x000f220000300a00 */
[----:B------:R-:W-:-:S03]  /*217a0*/  IMAD.WIDE R162, R2, 0x4, R32 ;  /* 0x0000000402a27825 */ /* 0x000fc600078e0220 */
[----:B------:R-:W-:Y:S01]  /*217b0*/  STL.64 [R1+0x78], R156 ;  /* 0x0000789c01007387 */ /* 0x000fe20000100a00 */
[----:B------:R-:W-:-:S03]  /*217c0*/  IMAD.WIDE R150, R2, 0x4, R30 ;  /* 0x0000000402967825 */ /* 0x000fc600078e021e */
[----:B------:R-:W4:Y:S04]  /*217d0*/  LDL.LU.64 R32, [R1+0x670] ;  /* 0x0006700001207983 */ /* 0x000f280000300a00 */
[----:B------:R-:W-:Y:S01]  /*217e0*/  STL.64 [R1+0x80], R158 ;  /* 0x0000809e01007387 */ /* 0x000fe20000100a00 */
[----:B------:R-:W-:-:S03]  /*217f0*/  IMAD.WIDE R148, R2, 0x4, R40 ;  /* 0x0000000402947825 */ /* 0x000fc600078e0228 */
[----:B------:R-:W4:Y:S04]  /*21800*/  LDL.LU.64 R30, [R1+0x678] ;  /* 0x00067800011e7983 */ /* 0x000f280000300a00 */
[----:B------:R-:W-:Y:S04]  /*21810*/  STL.64 [R1+0x88], R160 ;  /* 0x000088a001007387 */ /* 0x000fe80000100a00 */
[----:B------:R-:W-:Y:S01]  /*21820*/  STL.64 [R1+0x90], R162 ;  /* 0x000090a201007387 */ /* 0x000fe20000100a00 */
[----:B--2---:R-:W-:-:S05]  /*21830*/  IMAD.WIDE R28, R2, 0x4, R28 ;  /* 0x00000004021c7825 */ /* 0x004fca00078e021c */
[----:B------:R1:W-:Y:S04]  /*21840*/  STL.64 [R1+0xa8], R28 ;  /* 0x0000a81c01007387 */ /* 0x0003e80000100a00 */
[----:B------:R-:W2:Y:S01]  /*21850*/  LDL.LU.64 R40, [R1+0x680] ;  /* 0x0006800001287983 */ /* 0x000ea20000300a00 */
[----:B---3--:R-:W-:-:S03]  /*21860*/  IMAD.WIDE R138, R2, 0x4, R26 ;  /* 0x00000004028a7825 */ /* 0x008fc600078e021a */
[----:B-1----:R-:W3:Y:S01]  /*21870*/  LDL.LU.64 R28, [R1+0x688] ;  /* 0x00068800011c7983 */ /* 0x002ee20000300a00 */
[----:B----4-:R-:W-:-:S03]  /*21880*/  IMAD.WIDE R140, R2, 0x4, R244 ;  /* 0x00000004028c7825 */ /* 0x010fc600078e02f4 */
[----:B------:R-:W-:Y:S04]  /*21890*/  STL.64 [R1+0x98], R148 ;  /* 0x0000989401007387 */ /* 0x000fe80000100a00 */
[----:B------:R-:W4:Y:S04]  /*218a0*/  LDL.LU.64 R26, [R1+0x690] ;  /* 0x00069000011a7983 */ /* 0x000f280000300a00 */
[----:B------:R-:W4:Y:S04]  /*218b0*/  LDL.LU.64 R244, [R1+0x698] ;  /* 0x0006980001f47983 */ /* 0x000f280000300a00 */
[----:B------:R-:W-:Y:S04]  /*218c0*/  STL.64 [R1+0xa0], R150 ;  /* 0x0000a09601007387 */ /* 0x000fe80000100a00 */
[----:B------:R-:W-:Y:S01]  /*218d0*/  STL.64 [R1+0xb0], R138 ;  /* 0x0000b08a01007387 */ /* 0x000fe20000100a00 */
[----:B------:R-:W-:-:S03]  /*218e0*/  IMAD.WIDE R142, R2, 0x4, R38 ;  /* 0x00000004028e7825 */ /* 0x000fc600078e0226 */
[----:B------:R-:W4:Y:S01]  /*218f0*/  LDL.LU.64 R38, [R1+0x6a0] ;  /* 0x0006a00001267983 */ /* 0x000f220000300a00 */
[----:B------:R-:W-:-:S03]  /*21900*/  IMAD.WIDE R144, R2, 0x4, R36 ;  /* 0x0000000402907825 */ /* 0x000fc600078e0224 */
[----:B------:R-:W4:Y:S04]  /*21910*/  LDL.LU.64 R36, [R1+0x6a8] ;  /* 0x0006a80001247983 */ /* 0x000f280000300a00 */
[----:B------:R-:W-:Y:S01]  /*21920*/  STL.64 [R1+0xc0], R140 ;  /* 0x0000c08c01007387 */ /* 0x000fe20000100a00 */
[----:B------:R-:W-:-:S03]  /*21930*/  IMAD.WIDE R146, R2, 0x4, R248 ;  /* 0x0000000402927825 */ /* 0x000fc600078e02f8 */
[----:B------:R-:W4:Y:S04]  /*21940*/  LDL.LU.64 R248, [R1+0x6b0] ;  /* 0x0006b00001f87983 */ /* 0x000f280000300a00 */
[----:B------:R-:W-:Y:S01]  /*21950*/  STL.64 [R1+0xd0], R142 ;  /* 0x0000d08e01007387 */ /* 0x000fe20000100a00 */
[----:B------:R-:W-:-:S03]  /*21960*/  IMAD.WIDE R134, R2, 0x4, R24 ;  /* 0x0000000402867825 */ /* 0x000fc600078e0218 */
        /* <DEDUP_REMOVED lines=11> */
[----:B------:R-:W4:Y:S04]  /*21a20*/  LDL.LU.64 R30, [R1+0x6d0] ;  /* 0x0006d000011e7983 */ /* 0x000f280000300a00 */
[----:B------:R-:W4:Y:S04]  /*21a30*/  LDL.LU.64 R42, [R1+0x6d8] ;  /* 0x0006d800012a7983 */ /* 0x000f280000300a00 */
[----:B------:R-:W-:Y:S04]  /*21a40*/  STL.64 [R1+0x110], R134 ;  /* 0x0001108601007387 */ /* 0x000fe80000100a00 */
[----:B------:R-:W-:Y:S01]  /*21a50*/  STL.64 [R1+0x130], R122 ;  /* 0x0001307a01007387 */ /* 0x000fe20000100a00 */
[----:B--2---:R-:W-:-:S03]  /*21a60*/  IMAD.WIDE R126, R2, 0x4, R40 ;  /* 0x00000004027e7825 */ /* 0x004fc600078e0228 */
[----:B------:R-:W2:Y:S01]  /*21a70*/  LDL.LU.64 R40, [R1+0x6e0] ;  /* 0x0006e00001287983 */ /* 0x000ea20000300a00 */
[----:B---3--:R-:W-:-:S03]  /*21a80*/  IMAD.WIDE R128, R2, 0x4, R28 ;  /* 0x0000000402807825 */ /* 0x008fc600078e021c */
[----:B------:R-:W3:Y:S04]  /*21a90*/  LDL.LU.64 R28, [R1+0x6e8] ;  /* 0x0006e800011c7983 */ /* 0x000ee80000300a00 */
[----:B------:R-:W-:Y:S01]  /*21aa0*/  STL.64 [R1+0x140], R124 ;  /* 0x0001407c01007387 */ /* 0x000fe20000100a00 */
[----:B----4-:R-:W-:-:S03]  /*21ab0*/  IMAD.WIDE R130, R2, 0x4, R26 ;  /* 0x0000000402827825 */ /* 0x010fc600078e021a */
[----:B------:R-:W4:Y:S01]  /*21ac0*/  LDL.LU.64 R26, [R1+0x6f0] ;  /* 0x0006f000011a7983 */ /* 0x000f220000300a00 */
[----:B------:R-:W-:-:S03]  /*21ad0*/  IMAD.WIDE R116, R2, 0x4, R244 ;  /* 0x0000000402747825 */ /* 0x000fc600078e02f4 */
[----:B------:R-:W4:Y:S04]  /*21ae0*/  LDL.LU.64 R244, [R1+0x6f8] ;  /* 0x0006f80001f47983 */ /* 0x000f280000300a00 */
[----:B------:R-:W-:Y:S04]  /*21af0*/  STL.64 [R1+0x150], R126 ;  /* 0x0001507e01007387 */ /* 0x000fe80000100a00 */
[----:B------:R-:W-:Y:S01]  /*21b00*/  STL.64 [R1+0x160], R128 ;  /* 0x0001608001007387 */ /* 0x000fe20000100a00 */
[----:B------:R-:W-:-:S03]  /*21b10*/  IMAD.WIDE R36, R2, 0x4, R36 ;  /* 0x0000000402247825 */ /* 0x000fc600078e0224 */
[----:B------:R-:W-:Y:S04]  /*21b20*/  STL.64 [R1+0x170], R130 ;  /* 0x0001708201007387 */ /* 0x000fe80000100a00 */
[----:B------:R1:W-:Y:S01]  /*21b30*/  STL.64 [R1+0x1a0], R36 ;  /* 0x0001a02401007387 */ /* 0x0003e20000100a00 */
[----:B------:R-:W-:-:S03]  /*21b40*/  IMAD.WIDE R106, R2, 0x4, R248 ;  /* 0x00000004026a7825 */ /* 0x000fc600078e02f8 */
[----:B------:R-:W4:Y:S01]  /*21b50*/  LDL.LU.64 R248, [R1+0x700] ;  /* 0x0007000001f87983 */ /* 0x000f220000300a00 */
[----:B------:R-:W-:-:S03]  /*21b60*/  IMAD.WIDE R118, R2, 0x4, R38 ;  /* 0x0000000402767825 */ /* 0x000fc600078e0226 */
[----:B------:R-:W4:Y:S04]  /*21b70*/  LDL.LU.64 R38, [R1+0x708] ;  /* 0x0007080001267983 */ /* 0x000f280000300a00 */
[----:B------:R-:W-:Y:S04]  /*21b80*/  STL.64 [R1+0x180], R116 ;  /* 0x0001807401007387 */ /* 0x000fe80000100a00 */
[----:B-1----:R-:W4:Y:S01]  /*21b90*/  LDL.LU.64 R36, [R1+0x710] ;  /* 0x0007100001247983 */ /* 0x002f220000300a00 */
[----:B------:R-:W-:-:S03]  /*21ba0*/  IMAD.WIDE R108, R2, 0x4, R24 ;  /* 0x00000004026c7825 */ /* 0x000fc600078e0218 */
        /* <DEDUP_REMOVED lines=12> */
[----:B------:R-:W-:Y:S01]  /*21c70*/  STL.64 [R1+0x1e0], R112 ;  /* 0x0001e07001007387 */ /* 0x000fe20000100a00 */
[----:B--2---:R-:W-:-:S04]  /*21c80*/  IMAD.WIDE R102, R2, 0x4, R40 ;  /* 0x0000000402667825 */ /* 0x004fc800078e0228 */
[C---:B---3--:R-:W-:Y:S02]  /*21c90*/  IMAD.WIDE R40, R2.reuse, 0x4, R28 ;  /* 0x0000000402287825 */ /* 0x048fe400078e021c */
[----:B------:R-:W2:Y:S04]  /*21ca0*/  LDL.LU.64 R28, [R1+0x738] ;  /* 0x00073800011c7983 */ /* 0x000ea80000300a00 */
[----:B------:R-:W-:Y:S01]  /*21cb0*/  STL.64 [R1+0x1f0], R114 ;  /* 0x0001f07201007387 */ /* 0x000fe20000100a00 */
[----:B----4-:R-:W-:-:S03]  /*21cc0*/  IMAD.WIDE R90, R2, 0x4, R26 ;  /* 0x00000004025a7825 */ /* 0x010fc600078e021a */
[----:B------:R1:W-:Y:S04]  /*21cd0*/  STL.64 [R1+0x218], R40 ;  /* 0x0002182801007387 */ /* 0x0003e80000100a00 */
[----:B------:R-:W3:Y:S01]  /*21ce0*/  LDL.LU.64 R26, [R1+0x740] ;  /* 0x00074000011a7983 */ /* 0x000ee20000300a00 */
[----:B------:R-:W-:-:S03]  /*21cf0*/  IMAD.WIDE R92, R2, 0x4, R244 ;  /* 0x00000004025c7825 */ /* 0x000fc600078e02f4 */
[----:B------:R-:W-:Y:S04]  /*21d00*/  STL.64 [R1+0x200], R100 ;  /* 0x0002006401007387 */ /* 0x000fe80000100a00 */
[----:B------:R-:W4:Y:S04]  /*21d10*/  LDL.LU.64 R44, [R1+0x748] ;  /* 0x00074800012c7983 */ /* 0x000f280000300a00 */
[----:B------:R-:W4:Y:S04]  /*21d20*/  LDL.LU.64 R244, [R1+0x750] ;  /* 0x0007500001f47983 */ /* 0x000f280000300a00 */
[----:B------:R-:W4:Y:S04]  /*21d30*/  LDL.LU.64 R42, [R1+0x758] ;  /* 0x00075800012a7983 */ /* 0x000f280000300a00 */
[----:B------:R-:W-:Y:S01]  /*21d40*/  STL.64 [R1+0x210], R102 ;  /* 0x0002106601007387 */ /* 0x000fe20000100a00 */
[----:B------:R-:W-:-:S03]  /*21d50*/  IMAD.WIDE R94, R2, 0x4, R248 ;  /* 0x00000004025e7825 */ /* 0x000fc600078e02f8 */
[----:B------:R-:W-:Y:S04]  /*21d60*/  STL.64 [R1+0x228], R90 ;  /* 0x0002285a01007387 */ /* 0x000fe80000100a00 */
[----:B------:R-:W4:Y:S04]  /*21d70*/  LDL.LU.64 R248, [R1+0x760] ;  /* 0x0007600001f87983 */ /* 0x000f280000300a00 */
[----:B-1----:R-:W4:Y:S01]  /*21d80*/  LDL.LU.64 R40, [R1+0x768] ;  /* 0x0007680001287983 */ /* 0x002f220000300a00 */
[----:B------:R-:W-:-:S03]  /*21d90*/  IMAD.WIDE R98, R2, 0x4, R36 ;  /* 0x0000000402627825 */ /* 0x000fc600078e0224 */
[----:B------:R-:W-:Y:S01]  /*21da0*/  STL.64 [R1+0x230], R92 ;  /* 0x0002305c01007387 */ /* 0x000fe20000100a00 */
[----:B------:R-:W-:-:S03]  /*21db0*/  IMAD.WIDE R84, R2, 0x4, R24 ;  /* 0x0000000402547825 */ /* 0x000fc600078e0218 */
[----:B------:R-:W4:Y:S04]  /*21dc0*/  LDL.LU.64 R36, [R1+0x770] ;  /* 0x0007700001247983 */ /* 0x000f280000300a00 */
[----:B------:R-:W4:Y:S01]  /*21dd0*/  LDL.LU.64 R24, [R1+0x778] ;  /* 0x0007780001187983 */ /* 0x000f220000300a00 */
[----:B------:R-:W-:-:S03]  /*21de0*/  IMAD.WIDE R96, R2, 0x4, R38 ;  /* 0x0000000402607825 */ /* 0x000fc600078e0226 */
[----:B------:R-:W-:Y:S04]  /*21df0*/  STL.64 [R1+0x240], R94 ;  /* 0x0002405e01007387 */ /* 0x000fe80000100a00 */
[----:B------:R-:W-:Y:S04]  /*21e00*/  STL.64 [R1+0x248], R96 ;  /* 0x0002486001007387 */ /* 0x000fe80000100a00 */
[----:B------:R-:W-:Y:S01]  /*21e10*/  STL.64 [R1+0x258], R98 ;  /* 0x0002586201007387 */ /* 0x000fe20000100a00 */
[----:B------:R-:W-:-:S04]  /*21e20*/  IMAD.WIDE R32, R2, 0x4, R32 ;  /* 0x0000000402207825 */ /* 0x000fc800078e0220 */
[C---:B------:R-:W-:Y:S01]  /*21e30*/  IMAD.WIDE R86, R2.reuse, 0x4, R34 ;  /* 0x0000000402567825 */ /* 0x040fe200078e0222 */
[----:B------:R1:W-:Y:S04]  /*21e40*/  STL.64 [R1+0x278], R32 ;  /* 0x0002782001007387 */ /* 0x0003e80000100a00 */
[----:B------:R-:W4:Y:S01]  /*21e50*/  LDL.LU.64 R38, [R1+0x780] ;  /* 0x0007800001267983 */ /* 0x000f220000300a00 */
[----:B------:R-:W-:-:S03]  /*21e60*/  IMAD.WIDE R74, R2, 0x4, R30 ;  /* 0x00000004024a7825 */ /* 0x000fc600078e021e */
[----:B------:R-:W4:Y:S04]  /*21e70*/  LDL.LU.64 R34, [R1+0x788] ;  /* 0x0007880001227983 */ /* 0x000f280000300a00 */
[----:B-1----:R-:W4:Y:S04]  /*21e80*/  LDL.LU.64 R32, [R1+0x790] ;  /* 0x0007900001207983 */ /* 0x002f280000300a00 */
[----:B------:R-:W4:Y:S04]  /*21e90*/  LDL.LU.64 R30, [R1+0x798] ;  /* 0x00079800011e7983 */ /* 0x000f280000300a00 */
[----:B------:R-:W-:Y:S01]  /*21ea0*/  STL.64 [R1+0x260], R84 ;  /* 0x0002605401007387 */ /* 0x000fe20000100a00 */
[----:B--2---:R-:W-:-:S03]  /*21eb0*/  IMAD.WIDE R76, R2, 0x4, R28 ;  /* 0x00000004024c7825 */ /* 0x004fc600078e021c */
[----:B------:R-:W2:Y:S04]  /*21ec0*/  LDL.LU.64 R28, [R1+0x7a0] ;  /* 0x0007a000011c7983 */ /* 0x000ea80000300a00 */
[----:B------:R-:W-:Y:S04]  /*21ed0*/  STL.64 [R1+0x270], R86 ;  /* 0x0002705601007387 */ /* 0x000fe80000100a00 */
[----:B------:R-:W-:Y:S01]  /*21ee0*/  STL.64 [R1+0x288], R74 ;  /* 0x0002884a01007387 */ /* 0x000fe20000100a00 */
[----:B---3--:R-:W-:-:S03]  /*21ef0*/  IMAD.WIDE R78, R2, 0x4, R26 ;  /* 0x00000004024e7825 */ /* 0x008fc600078e021a */
[----:B------:R-:W3:Y:S04]  /*21f00*/  LDL.LU.64 R26, [R1+0x7a8] ;  /* 0x0007a800011a7983 */ /* 0x000ee80000300a00 */
[----:B------:R-:W-:Y:S01]  /*21f10*/  STL.64 [R1+0x290], R76 ;  /* 0x0002904c01007387 */ /* 0x000fe20000100a00 */
[----:B----4-:R-:W-:-:S03]  /*21f20*/  IMAD.WIDE R82, R2, 0x4, R244 ;  /* 0x0000000402527825 */ /* 0x010fc600078e02f4 */
[----:B------:R-:W4:Y:S04]  /*21f30*/  LDL.LU.64 R244, [R1+0x7b0] ;  /* 0x0007b00001f47983 */ /* 0x000f280000300a00 */
[----:B------:R-:W-:Y:S01]  /*21f40*/  STL.64 [R1+0x2a0], R78 ;  /* 0x0002a04e01007387 */ /* 0x000fe20000100a00 */
[----:B------:R-:W-:-:S04]  /*21f50*/  IMAD.WIDE R80, R2, 0x4, R44 ;  /* 0x0000000402507825 */ /* 0x000fc800078e022c */
[C---:B------:R-:W-:Y:S02]  /*21f60*/  IMAD.WIDE R70, R2.reuse, 0x4, R248 ;  /* 0x0000000402467825 */ /* 0x040fe400078e02f8 */
[----:B------:R-:W4:Y:S02]  /*21f70*/  LDL.LU.64 R248, [R1+0x7b8] ;  /* 0x0007b80001f87983 */ /* 0x000f240000300a00 */
[C---:B------:R-:W-:Y:S02]  /*21f80*/  IMAD.WIDE R40, R2.reuse, 0x4, R40 ;  /* 0x0000000402287825 */ /* 0x040fe400078e0228 */
[----:B------:R-:W-:Y:S02]  /*21f90*/  STL.64 [R1+0x2a8], R80 ;  /* 0x0002a85001007387 */ /* 0x000fe40000100a00 */
[C---:B------:R-:W-:Y:S02]  /*21fa0*/  IMAD.WIDE R68, R2.reuse, 0x4, R42 ;  /* 0x0000000402447825 */ /* 0x040fe400078e022a */
[----:B------:R-:W-:Y:S04]  /*21fb0*/  STL.64 [R1+0x2b8], R82 ;  /* 0x0002b85201007387 */ /* 0x000fe80000100a00 */
[----:B------:R1:W-:Y:S01]  /*21fc0*/  STL.64 [R1+0x2d8], R40 ;  /* 0x0002d82801007387 */ /* 0x0003e20000100a00 */
[----:B------:R-:W-:-:S03]  /*21fd0*/  IMAD.WIDE R58, R2, 0x4, R36 ;  /* 0x00000004023a7825 */ /* 0x000fc600078e0224 */
[----:B------:R-:W-:Y:S01]  /*21fe0*/  STL.64 [R1+0x2c0], R68 ;  /* 0x0002c04401007387 */ /* 0x000fe20000100a00 */
[----:B------:R-:W-:-:S03]  /*21ff0*/  IMAD.WIDE R60, R2, 0x4, R24 ;  /* 0x00000004023c7825 */ /* 0x000fc600078e0218 */
[----:B------:R-:W4:Y:S04]  /*22000*/  LDL.LU.64 R46, [R1+0x7c0] ;  /* 0x0007c000012e7983 */ /* 0x000f280000300a00 */
[----:B-1----:R-:W4:Y:S04]  /*22010*/  LDL.LU.64 R40, [R1+0x7c8] ;  /* 0x0007c80001287983 */ /* 0x002f280000300a00 */
[----:B------:R-:W4:Y:S04]  /*22020*/  LDL.LU.64 R36, [R1+0x7d0] ;  /* 0x0007d00001247983 */ /* 0x000f280000300a00 */
[----:B------:R-:W4:Y:S04]  /*22030*/  LDL.LU.64 R24, [R1+0x7d8] ;  /* 0x0007d80001187983 */ /* 0x000f280000300a00 */
[----:B------:R-:W-:Y:S04]  /*22040*/  STL.64 [R1+0x2d0], R70 ;  /* 0x0002d04601007387 */ /* 0x000fe80000100a00 */
[----:B------:R-:W-:Y:S01]  /*22050*/  STL.64 [R1+0x2e0], R58 ;  /* 0x0002e03a01007387 */ /* 0x000fe20000100a00 */
[----:B------:R-:W-:-:S03]  /*22060*/  IMAD.WIDE R62, R2, 0x4, R38 ;  /* 0x00000004023e7825 */ /* 0x000fc600078e0226 */
[----:B------:R-:W-:Y:S01]  /*22070*/  STL.64 [R1+0x2e8], R60 ;  /* 0x0002e83c01007387 */ /* 0x000fe20000100a00 */
[----:B------:R-:W-:-:S03]  /*22080*/  IMAD.WIDE R64, R2, 0x4, R34 ;  /* 0x0000000402407825 */ /* 0x000fc600078e0222 */
[----:B------:R-:W-:Y:S01]  /*22090*/  STL.64 [R1+0x2f0], R62 ;  /* 0x0002f03e01007387 */ /* 0x000fe20000100a00 */
[----:B------:R-:W-:-:S03]  /*220a0*/  IMAD.WIDE R66, R2, 0x4, R32 ;  /* 0x0000000402427825 */ /* 0x000fc600078e0220 */
[----:B------:R-:W4:Y:S01]  /*220b0*/  LDL.LU.64 R38, [R1+0x7e0] ;  /* 0x0007e00001267983 */ /* 0x000f220000300a00 */
[----:B------:R-:W-:-:S03]  /*220c0*/  IMAD.WIDE R52, R2, 0x4, R30 ;  /* 0x0000000402347825 */ /* 0x000fc600078e021e */
[----:B------:R-:W4:Y:S04]  /*220d0*/  LDL.LU.64 R152, [R1+0x7e8] ;  /* 0x0007e80001987983 */ /* 0x000f280000300a00 */
[----:B------:R-:W-:Y:S01]  /*220e0*/  STL.64 [R1+0x2f8], R64 ;  /* 0x0002f84001007387 */ /* 0x000fe20000100a00 */
[----:B--2---:R-:W-:-:S04]  /*220f0*/  IMAD.WIDE R54, R2, 0x4, R28 ;  /* 0x0000000402367825 */ /* 0x004fc800078e021c */
[C---:B---3--:R-:W-:Y:S02]  /*22100*/  IMAD.WIDE R30, R2.reuse, 0x4, R26 ;  /* 0x00000004021e7825 */ /* 0x048fe400078e021a */
[----:B------:R-:W2:Y:S04]  /*22110*/  LDL.LU.64 R26, [R1+0x7f0] ;  /* 0x0007f000011a7983 */ /* 0x000ea80000300a00 */
[----:B------:R-:W3:Y:S04]  /*22120*/  LDL.LU.64 R28, [R1+0x7f8] ;  /* 0x0007f800011c7983 */ /* 0x000ee80000300a00 */
[----:B------:R1:W-:Y:S04]  /*22130*/  STL.64 [R1+0x318], R30 ;  /* 0x0003181e01007387 */ /* 0x0003e80000100a00 */
[----:B------:R-:W-:Y:S01]  /*22140*/  STL.64 [R1+0x300], R66 ;  /* 0x0003004201007387 */ /* 0x000fe20000100a00 */
[----:B----4-:R-:W-:-:S03]  /*22150*/  IMAD.WIDE R42, R2, 0x4, R244 ;  /* 0x00000004022a7825 */ /* 0x010fc600078e02f4 */
[----:B-1----:R-:W4:Y:S04]  /*22160*/  LDL.LU.64 R30, [R1+0x800] ;  /* 0x00080000011e7983 */ /* 0x002f280000300a00 */
[----:B------:R-:W4:Y:S01]  /*22170*/  LDL.LU.64 R32, [R1+0x808] ;  /* 0x0008080001207983 */ /* 0x000f220000300a00 */
[----:B------:R-:W-:-:S03]  /*22180*/  IMAD.WIDE R44, R2, 0x4, R248 ;  /* 0x00000004022c7825 */ /* 0x000fc600078e02f8 */
[----:B------:R-:W-:Y:S04]  /*22190*/  STL.64 [R1+0x308], R52 ;  /* 0x0003083401007387 */ /* 0x000fe80000100a00 */
[----:B------:R-:W4:Y:S04]  /*221a0*/  LDL.LU.64 R34, [R1+0x810] ;  /* 0x0008100001227983 */ /* 0x000f280000300a00 */
[----:B------:R-:W4:Y:S04]  /*221b0*/  LDL.LU.64 R248, [R1+0x820] ;  /* 0x0008200001f87983 */ /* 0x000f280000300a00 */
[----:B------:R-:W4:Y:S04]  /*221c0*/  LDL.LU.64 R244, [R1+0x818] ;  /* 0x0008180001f47983 */ /* 0x000f280000300a00 */
[----:B------:R-:W4:Y:S04]  /*221d0*/  LDL.LU.64 R136, [R1+0x828] ;  /* 0x0008280001887983 */ /* 0x000f280000300a00 */
[----:B------:R-:W-:Y:S04]  /*221e0*/  STL.64 [R1+0x310], R54 ;  /* 0x0003103601007387 */ /* 0x000fe80000100a00 */
[----:B------:R-:W-:Y:S04]  /*221f0*/  STL.64 [R1+0x320], R42 ;  /* 0x0003202a01007387 */ /* 0x000fe80000100a00 */
[----:B------:R-:W-:Y:S04]  /*22200*/  STL.64 [R1+0x328], R44 ;  /* 0x0003282c01007387 */ /* 0x000fe80000100a00 */
[----:B------:R-:W4:Y:S01]  /*22210*/  LDL.LU.64 R120, [R1+0xd00] ;  /* 0x000d000001787983 */ /* 0x000f220000300a00 */
[----:B------:R-:W-:-:S03]  /*22220*/  IMAD.WIDE R48, R2, 0x4, R40 ;  /* 0x0000000402307825 */ /* 0x000fc600078e0228 */
[----:B------:R-:W4:Y:S01]  /*22230*/  LDL.64 R104, [R1+0x900] ;  /* 0x0009000001687983 */ /* 0x000f220000100a00 */
[----:B------:R-:W-:-:S03]  /*22240*/  IMAD.WIDE R50, R2, 0x4, R36 ;  /* 0x0000000402327825 */ /* 0x000fc600078e0224 */
[----:B------:R-:W4:Y:S01]  /*22250*/  LDL.64 R88, [R1+0x8c0] ;  /* 0x0008c00001587983 */ /* 0x000f220000100a00 */
[----:B------:R-:W-:-:S03]  /*22260*/  IMAD.WIDE R36, R2, 0x4, R24 ;  /* 0x0000000402247825 */ /* 0x000fc600078e0218 */
[----:B------:R-:W4:Y:S04]  /*22270*/  LDL.64 R72, [R1+0x880] ;  /* 0x0008800001487983 */ /* 0x000f280000100a00 */
[----:B------:R-:W4:Y:S04]  /*22280*/  LDL.64 R56, [R1+0x840] ;  /* 0x0008400001387983 */ /* 0x000f280000100a00 */
[----:B------:R-:W4:Y:S04]  /*22290*/  LDL.64 R40, [R1+0x188] ;  /* 0x0001880001287983 */ /* 0x000f280000100a00 */
[----:B------:R-:W4:Y:S01]  /*222a0*/  LDL.64 R24, [R1+0x108] ;  /* 0x0001080001187983 */ /* 0x000f220000100a00 */
[----:B------:R-:W-:-:S04]  /*222b0*/  IMAD.WIDE R46, R2, 0x4, R46 ;  /* 0x00000004022e7825 */ /* 0x000fc800078e022e */
[C---:B------:R-:W-:Y:S01]  /*222c0*/  IMAD.WIDE R152, R2.reuse, 0x4, R152 ;  /* 0x0000000402987825 */ /* 0x040fe200078e0298 */
[----:B------:R-:W-:Y:S01]  /*222d0*/  STL.64 [R1+0x330], R46 ;  /* 0x0003302e01007387 */ /* 0x000fe20000100a00 */
[----:B------:R-:W-:Y:S02]  /*222e0*/  SEL R3, R3, RZ, P4 ;  /* 0x000000ff03037207 */ /* 0x000fe40002000000 */
[----:B------:R-:W-:Y:S01]  /*222f0*/  IMAD.WIDE R38, R2, 0x4, R38 ;  /* 0x0000000402267825 */ /* 0x000fe200078e0226 */
[----:B------:R-:W-:Y:S04]  /*22300*/  STL.64 [R1+0x338], R48 ;  /* 0x0003383001007387 */ /* 0x000fe80000100a00 */
[----:B------:R1:W-:Y:S01]  /*22310*/  STL.64 [R1+0x358], R152 ;  /* 0x0003589801007387 */ /* 0x0003e20000100a00 */
[----:B------:R-:W-:-:S02]  /*22320*/  ISETP.NE.U32.AND P4, PT, R3, RZ, PT ;  /* 0x000000ff0300720c */ /* 0x000fc40003f85070 */
[----:B------:R-:W-:Y:S01]  /*22330*/  IADD3 R3, R252, 0x100000, RZ ;  /* 0x00100000fc037810 */ /* 0x000fe20007ffe0ff */
[----:B-1----:R-:W4:Y:S04]  /*22340*/  LDL.LU.64 R152, [R1+0x1ab0] ;  /* 0x001ab00001987983 */ /* 0x002f280000300a00 */
[----:B------:R-:W-:Y:S04]  /*22350*/  STL.64 [R1+0x340], R50 ;  /* 0x0003403201007387 */ /* 0x000fe80000100a00 */
[----:B------:R-:W-:Y:S04]  /*22360*/  STL.64 [R1+0x348], R36 ;  /* 0x0003482401007387 */ /* 0x000fe80000100a00 */
[----:B------:R-:W-:Y:S01]  /*22370*/  STL.64 [R1+0x350], R38 ;  /* 0x0003502601007387 */ /* 0x000fe20000100a00 */
[----:B------:R-:W-:-:S04]  /*22380*/  IMAD.WIDE R180, R2, 0x4, R180 ;  /* 0x0000000402b47825 */ /* 0x000fc800078e02b4 */
        /* <DEDUP_REMOVED lines=26> */
[----:B--2---:R-:W-:-:S04]  /*22530*/  IMAD.WIDE R26, R2, 0x4, R26 ;  /* 0x00000004021a7825 */ /* 0x004fc800078e021a */
[C---:B---3--:R-:W-:Y:S01]  /*22540*/  IMAD.WIDE R28, R2.reuse, 0x4, R28 ;  /* 0x00000004021c7825 */ /* 0x048fe200078e021c */
[----:B------:R-:W-:Y:S04]  /*22550*/  STL.64 [R1+0x360], R26 ;  /* 0x0003601a01007387 */ /* 0x000fe80000100a00 */
[----:B------:R-:W-:Y:S01]  /*22560*/  STL.64 [R1+0x368], R28 ;  /* 0x0003681c01007387 */ /* 0x000fe20000100a00 */
[----:B----4-:R-:W-:-:S04]  /*22570*/  IMAD.WIDE R30, R2, 0x4, R30 ;  /* 0x00000004021e7825 */ /* 0x010fc800078e021e */
[C---:B------:R-:W-:Y:S01]  /*22580*/  IMAD.WIDE R32, R2.reuse, 0x4, R32 ;  /* 0x0000000402207825 */ /* 0x040fe200078e0220 */
[----:B------:R-:W-:Y:S04]  /*22590*/  STL.64 [R1+0x378], R30 ;  /* 0x0003781e01007387 */ /* 0x000fe80000100a00 */
[----:B------:R-:W-:Y:S01]  /*225a0*/  STL.64 [R1+0x380], R32 ;  /* 0x0003802001007387 */ /* 0x000fe20000100a00 */
[----:B------:R-:W-:-:S04]  /*225b0*/  IMAD.WIDE R34, R2, 0x4, R34 ;  /* 0x0000000402227825 */ /* 0x000fc800078e0222 */
[----:B------:R-:W-:-:S04]  /*225c0*/  IMAD.WIDE R248, R2, 0x4, R248 ;  /* 0x0000000402f87825 */ /* 0x000fc800078e02f8 */
[----:B------:R-:W-:-:S05]  /*225d0*/  IMAD.WIDE R136, R2, 0x4, R136 ;  /* 0x0000000402887825 */ /* 0x000fca00078e0288 */
[----:B------:R1:W-:Y:S01]  /*225e0*/  STL.64 [R1+0x3b8], R136 ;  /* 0x0003b88801007387 */ /* 0x0003e20000100a00 */
[----:B------:R-:W-:-:S04]  /*225f0*/  IMAD.WIDE R244, R2, 0x4, R244 ;  /* 0x0000000402f47825 */ /* 0x000fc800078e02f4 */
[----:B------:R-:W-:Y:S01]  /*22600*/  IMAD.WIDE R120, R0, 0x4, R120 ;  /* 0x0000000400787825 */ /* 0x000fe200078e0278 */
[----:B-1----:R-:W2:Y:S04]  /*22610*/  LDL.LU.64 R136, [R1+0x1aa8] ;  /* 0x001aa80001887983 */ /* 0x002ea80000300a00 */
[----:B------:R-:W-:Y:S04]  /*22620*/  STL.64 [R1+0x398], R34 ;  /* 0x0003982201007387 */ /* 0x000fe80000100a00 */
[----:B------:R1:W-:Y:S04]  /*22630*/  STL.64 [R1+0x1838], R2 ;  /* 0x0018380201007387 */ /* 0x0003e80000100a00 */
[----:B------:R3:W-:Y:S04]  /*22640*/  LDGSTS.E [R252+0x20000], [R104.64], P4 ;  /* 0x2000000068fc7fae */ /* 0x0007e8000a121848 */
[----:B------:R4:W-:Y:S04]  /*22650*/  LDGSTS.E [R252+0x21000], [R88.64], P4 ;  /* 0x2100000058fc7fae */ /* 0x0009e8000a121848 */
[----:B-1----:R-:W2:Y:S04]  /*22660*/  LDL.64 R2, [R1+0x50] ;  /* 0x0000500001027983 */ /* 0x002ea80000100a00 */
[----:B------:R-:W-:Y:S04]  /*22670*/  STL.64 [R1+0x3a0], R248 ;  /* 0x0003a0f801007387 */ /* 0x000fe80000100a00 */
[----:B------:R1:W-:Y:S04]  /*22680*/  STL.64 [R1+0xd00], R120 ;  /* 0x000d007801007387 */ /* 0x0003e80000100a00 */
[----:B------:R3:W-:Y:S04]  /*22690*/  LDGSTS.E [R252+0x22000], [R72.64], P4 ;  /* 0x2200000048fc7fae */ /* 0x0007e8000a121848 */
[----:B------:R3:W-:Y:S04]  /*226a0*/  LDGSTS.E [R252+0x23000], [R56.64], P4 ;  /* 0x2300000038fc7fae */ /* 0x0007e8000a121848 */
[----:B-1----:R-:W2:Y:S04]  /*226b0*/  LDL.LU.64 R120, [R1+0x1aa0] ;  /* 0x001aa00001787983 */ /* 0x002ea80000300a00 */
[----:B------:R-:W-:Y:S04]  /*226c0*/  STL.64 [R1+0x3b0], R244 ;  /* 0x0003b0f401007387 */ /* 0x000fe80000100a00 */
[----:B---3--:R-:W3:Y:S04]  /*226d0*/  LDL.LU.64 R104, [R1+0x1a98] ;  /* 0x001a980001687983 */ /* 0x008ee80000300a00 */
[----:B----4-:R-:W4:Y:S04]  /*226e0*/  LDL.LU.64 R88, [R1+0x1a90] ;  /* 0x001a900001587983 */ /* 0x010f280000300a00 */
[----:B------:R-:W3:Y:S04]  /*226f0*/  LDL.LU.64 R72, [R1+0x1a88] ;  /* 0x001a880001487983 */ /* 0x000ee80000300a00 */
[----:B------:R-:W3:Y:S04]  /*22700*/  LDL.LU.64 R56, [R1+0x1a80] ;  /* 0x001a800001387983 */ /* 0x000ee80000300a00 */
[----:B------:R1:W-:Y:S04]  /*22710*/  LDGSTS.E [R252+0x24000], [R40.64], P4 ;  /* 0x2400000028fc7fae */ /* 0x0003e8000a121848 */
[----:B------:R1:W-:Y:S04]  /*22720*/  LDGSTS.E [R252+0x25000], [R24.64], P4 ;  /* 0x2500000018fc7fae */ /* 0x0003e8000a121848 */
[----:B-1----:R-:W3:Y:S04]  /*22730*/  LDL.LU.64 R40, [R1+0x1a78] ;  /* 0x001a780001287983 */ /* 0x002ee80000300a00 */
[----:B------:R-:W3:Y:S04]  /*22740*/  LDL.LU.64 R24, [R1+0x1a70] ;  /* 0x001a700001187983 */ /* 0x000ee80000300a00 */
[----:B--2---:R1:W-:Y:S04]  /*22750*/  LDGSTS.E [R252+0x26000], [R2.64], P4 ;  /* 0x2600000002fc7fae */ /* 0x0043e8000a121848 */
[----:B-1----:R-:W2:Y:S04]  /*22760*/  LDL.64 R2, [R1+0x178] ;  /* 0x0001780001027983 */ /* 0x002ea80000100a00 */
[----:B---3--:R1:W-:Y:S04]  /*22770*/  LDGSTS.E [R252+0x27000], [R24.64], P4 ;  /* 0x2700000018fc7fae */ /* 0x0083e8000a121848 */
[----:B------:R1:W-:Y:S04]  /*22780*/  STL.64 [R1+0x1690], R24 ;  /* 0x0016901801007387 */ /* 0x0003e80000100a00 */
[----:B------:R3:W-:Y:S04]  /*22790*/  LDGSTS.E [R252+0x28000], [R40.64], P4 ;  /* 0x2800000028fc7fae */ /* 0x0007e8000a121848 */
[----:B------:R3:W-:Y:S04]  /*227a0*/  LDGSTS.E [R252+0x29000], [R56.64], P4 ;  /* 0x2900000038fc7fae */ /* 0x0007e8000a121848 */
[----:B-1----:R-:W2:Y:S04]  /*227b0*/  LDL.64 R24, [R1+0x838] ;  /* 0x0008380001187983 */ /* 0x002ea80000100a00 */
[----:B------:R-:W-:Y:S04]  /*227c0*/  STL.64 [R1+0x1698], R40 ;  /* 0x0016982801007387 */ /* 0x000fe80000100a00 */
[----:B------:R3:W-:Y:S04]  /*227d0*/  STL.64 [R1+0x16a0], R56 ;  /* 0x0016a03801007387 */ /* 0x0007e80000100a00 */
[----:B------:R1:W-:Y:S04]  /*227e0*/  LDGSTS.E [R252+0x2a000], [R72.64], P4 ;  /* 0x2a00000048fc7fae */ /* 0x0003e8000a121848 */
[----:B----4-:R4:W-:Y:S04]  /*227f0*/  LDGSTS.E [R252+0x2b000], [R88.64], P4 ;  /* 0x2b00000058fc7fae */ /* 0x0109e8000a121848 */
[----:B---3--:R-:W3:Y:S04]  /*22800*/  LDL.64 R56, [R1+0x8b8] ;  /* 0x0008b80001387983 */ /* 0x008ee80000100a00 */
[----:B------:R-:W-:Y:S04]  /*22810*/  STL.64 [R1+0x16a8], R72 ;  /* 0x0016a84801007387 */ /* 0x000fe80000100a00 */
[----:B------:R4:W-:Y:S04]  /*22820*/  STL.64 [R1+0x16b0], R88 ;  /* 0x0016b05801007387 */ /* 0x0009e80000100a00 */
[----:B------:R1:W-:Y:S04]  /*22830*/  LDGSTS.E [R252+0x2c000], [R104.64], P4 ;  /* 0x2c00000068fc7fae */ /* 0x0003e8000a121848 */
[----:B------:R1:W-:Y:S04]  /*22840*/  LDGSTS.E [R252+0x2d000], [R120.64], P4 ;  /* 0x2d00000078fc7fae */ /* 0x0003e8000a121848 */
[----:B----4-:R-:W4:Y:S04]  /*22850*/  LDL.LU.64 R88, [R1+0x40] ;  /* 0x0000400001587983 */ /* 0x010f280000300a00 */
[----:B------:R1:W-:Y:S04]  /*22860*/  STL.64 [R1+0x16b8], R104 ;  /* 0x0016b86801007387 */ /* 0x0003e80000100a00 */
[----:B------:R2:W-:Y:S04]  /*22870*/  LDGSTS.E [R252+0x2e000], [R136.64], P4 ;  /* 0x2e00000088fc7fae */ /* 0x0005e8000a121848 */
[----:B------:R2:W-:Y:S04]  /*22880*/  LDGSTS.E [R252+0x2f000], [R152.64], P4 ;  /* 0x2f00000098fc7fae */ /* 0x0005e8000a121848 */
[----:B-1----:R-:W2:Y:S04]  /*22890*/  LDL.LU.64 R104, [R1+0x878] ;  /* 0x0008780001687983 */ /* 0x002ea80000300a00 */
[----:B------:R1:W-:Y:S04]  /*228a0*/  STL.64 [R1+0x16c0], R120 ;  /* 0x0016c07801007387 */ /* 0x0003e80000100a00 */
[----:B------:R2:W-:Y:S04]  /*228b0*/  LDGSTS.E [R252+0x30000], [R168.64], P4 ;  /* 0x30000000a8fc7fae */ /* 0x0005e8000a121848 */
[----:B------:R2:W-:Y:S04]  /*228c0*/  LDGSTS.E [R252+0x31000], [R184.64], P4 ;  /* 0x31000000b8fc7fae */ /* 0x0005e8000a121848 */
[----:B-1----:R-:W3:Y:S04]  /*228d0*/  LDL.64 R120, [R1+0x8f8] ;  /* 0x0008f80001787983 */ /* 0x002ee80000100a00 */
[----:B------:R-:W-:Y:S04]  /*228e0*/  STL.64 [R1+0x16c8], R136 ;  /* 0x0016c88801007387 */ /* 0x000fe80000100a00 */
[----:B------:R-:W-:Y:S04]  /*228f0*/  STL.64 [R1+0x16d0], R152 ;  /* 0x0016d09801007387 */ /* 0x000fe80000100a00 */
[----:B------:R-:W-:Y:S04]  /*22900*/  STL.64 [R1+0x16d8], R168 ;  /* 0x0016d8a801007387 */ /* 0x000fe80000100a00 */
[----:B------:R-:W-:Y:S04]  /*22910*/  STL.64 [R1+0x16e0], R184 ;  /* 0x0016e0b801007387 */ /* 0x000fe80000100a00 */
[----:B------:R1:W-:Y:S04]  /*22920*/  LDGSTS.E [R252+0x32000], [R200.64], P4 ;  /* 0x32000000c8fc7fae */ /* 0x0003e8000a121848 */
[----:B------:R-:W-:Y:S04]  /*22930*/  STL.64 [R1+0x16e8], R200 ;  /* 0x0016e8c801007387 */ /* 0x000fe80000100a00 */
[----:B------:R1:W-:Y:S04]  /*22940*/  LDGSTS.E [R252+0x33000], [R216.64], P4 ;  /* 0x33000000d8fc7fae */ /* 0x0003e8000a121848 */
[----:B------:R1:W-:Y:S04]  /*22950*/  STL.64 [R1+0x16f0], R216 ;  /* 0x0016f0d801007387 */ /* 0x0003e80000100a00 */
[----:B------:R2:W-:Y:S04]  /*22960*/  LDGSTS.E [R252+0x34000], [R232.64], P4 ;  /* 0x34000000e8fc7fae */ /* 0x0005e8000a121848 */
[----:B------:R2:W-:Y:S04]  /*22970*/  LDGSTS.E [R252+0x35000], [R8.64], P4 ;  /* 0x3500000008fc7fae */ /* 0x0005e8000a121848 */
[----:B-1----:R-:W4:Y:S04]  /*22980*/  LDL.LU.64 R216, [R1+0xf8] ;  /* 0x0000f80001d87983 */ /* 0x002f280000300a00 */
[----:B------:R1:W-:Y:S04]  /*22990*/  STL.64 [R1+0x16f8], R232 ;  /* 0x0016f8e801007387 */ /* 0x0003e80000100a00 */
[----:B------:R-:W-:Y:S04]  /*229a0*/  STL.64 [R1+0x1700], R8 ;  /* 0x0017000801007387 */ /* 0x000fe80000100a00 */
[----:B------:R1:W-:Y:S04]  /*229b0*/  LDGSTS.E [R252+0x36000], [R242.64], P4 ;  /* 0x36000000f2fc7fae */ /* 0x0003e8000a121848 */
[----:B------:R-:W-:Y:S04]  /*229c0*/  STL.64 [R1+0x1708], R242 ;  /* 0x001708f201007387 */ /* 0x000fe80000100a00 */
[----:B------:R1:W-:Y:S04]  /*229d0*/  LDGSTS.E [R252+0x37000], [R154.64], P4 ;  /* 0x370000009afc7fae */ /* 0x0003e8000a121848 */
[----:B------:R1:W-:Y:S04]  /*229e0*/  LDGSTS.E [R252+0x38000], [R138.64], P4 ;  /* 0x380000008afc7fae */ /* 0x0003e8000a121848 */
[----:B------:R1:W-:Y:S04]  /*229f0*/  LDGSTS.E [R252+0x39000], [R122.64], P4 ;  /* 0x390000007afc7fae */ /* 0x0003e8000a121848 */
[----:B-1----:R-:W4:Y:S04]  /*22a00*/  LDL.LU.64 R154, [R1+0x1a68] ;  /* 0x001a6800019a7983 */ /* 0x002f280000300a00 */
[----:B------:R-:W4:Y:S04]  /*22a10*/  LDL.LU.64 R138, [R1+0x1a60] ;  /* 0x001a6000018a7983 */ /* 0x000f280000300a00 */
[----:B------:R-:W4:Y:S04]  /*22a20*/  LDL.LU.64 R122, [R1+0x1a58] ;  /* 0x001a5800017a7983 */ /* 0x000f280000300a00 */
        /* <DEDUP_REMOVED lines=11> */
[----:B------:R-:W4:Y:S01]  /*22ae0*/  LDL.LU.64 R26, [R1+0x1a28] ;  /* 0x001a2800011a7983 */ /* 0x000f220000300a00 */
[----:B------:R-:W-:-:S03]  /*22af0*/  LOP3.LUT R41, R252, 0x10, RZ, 0x3c, !PT ;  /* 0x00000010fc297812 */ /* 0x000fc600078e3cff */
[----:B------:R-:W4:Y:S04]  /*22b00*/  LDL.LU.64 R200, [R1+0xe8] ;  /* 0x0000e80001c87983 */ /* 0x000f280000300a00 */
[----:B------:R-:W4:Y:S04]  /*22b10*/  LDL.LU.64 R72, [R1+0x30] ;  /* 0x0000300001487983 */ /* 0x000f280000300a00 */
[----:B--2---:R1:W-:Y:S04]  /*22b20*/  STL.64 [R1+0x17b0], R104 ;  /* 0x0017b06801007387 */ /* 0x0043e80000100a00 */
[----:B---3--:R2:W-:Y:S04]  /*22b30*/  LDGSTS.E [R41+0x20200], [R120.64], P4 ;  /* 0x2020000078297fae */ /* 0x0085e8000a121848 */
[----:B------:R3:W-:Y:S04]  /*22b40*/  LDGSTS.E [R41+0x21200], [R56.64], P4 ;  /* 0x2120000038297fae */ /* 0x0007e8000a121848 */
[----:B------:R1:W-:Y:S04]  /*22b50*/  LDGSTS.E [R41+0x22200], [R104.64], P4 ;  /* 0x2220000068297fae */ /* 0x0003e8000a121848 */
[----:B------:R1:W-:Y:S04]  /*22b60*/  LDGSTS.E [R41+0x23200], [R24.64], P4 ;  /* 0x2320000018297fae */ /* 0x0003e8000a121848 */
[----:B------:R2:W-:Y:S04]  /*22b70*/  LDGSTS.E [R41+0x24200], [R2.64], P4 ;  /* 0x2420000002297fae */ /* 0x0005e8000a121848 */
[----:B-1----:R-:W3:Y:S04]  /*22b80*/  LDL.64 R24, [R1+0x8f0] ;  /* 0x0008f00001187983 */ /* 0x002ee80000100a00 */
[----:B--2---:R-:W2:Y:S04]  /*22b90*/  LDL.64 R2, [R1+0x870] ;  /* 0x0008700001027983 */ /* 0x004ea80000100a00 */
[----:B------:R-:W2:Y:S04]  /*22ba0*/  LDL.LU.64 R232, [R1+0x8b0] ;  /* 0x0008b00001e87983 */ /* 0x000ea80000300a00 */
[----:B----4-:R1:W-:Y:S04]  /*22bb0*/  LDGSTS.E [R41+0x25200], [R216.64], P4 ;  /* 0x25200000d8297fae */ /* 0x0103e8000a121848 */
[----:B------:R-:W-:Y:S04]  /*22bc0*/  STL.64 [R1+0x1710], R216 ;  /* 0x001710d801007387 */ /* 0x000fe80000100a00 */
[----:B------:R4:W-:Y:S04]  /*22bd0*/  LDGSTS.E [R41+0x26200], [R88.64], P4 ;  /* 0x2620000058297fae */ /* 0x0009e8000a121848 */
[----:B------:R-:W-:Y:S01]  /*22be0*/  STL.64 [R1+0x1718], R88 ;  /* 0x0017185801007387 */ /* 0x000fe20000100a00 */
[----:B------:R-:W-:-:S03]  /*22bf0*/  LOP3.LUT R105, R252, 0x20, RZ, 0x3c, !PT ;  /* 0x00000020fc697812 */ /* 0x000fc600078e3cff */
[----:B------:R1:W-:Y:S04]  /*22c00*/  LDGSTS.E [R41+0x27200], [R26.64], P4 ;  /* 0x272000001a297fae */ /* 0x0003e8000a121848 */
        /* <DEDUP_REMOVED lines=49> */
[----:B--2---:R-:W2:Y:S04]  /*22f20*/  LDL.LU.64 R44, [R1+0x19e8] ;  /* 0x0019e800012c7983 */ /* 0x004ea80000300a00 */
[----:B---3--:R-:W3:Y:S04]  /*22f30*/  LDL.LU.64 R28, [R1+0x19e0] ;  /* 0x0019e000011c7983 */ /* 0x008ee80000300a00 */
[----:B------:R-:W2:Y:S04]  /*22f40*/  LDL.LU.64 R154, [R1+0x1d8] ;  /* 0x0001d800019a7983 */ /* 0x000ea80000300a00 */
[----:B------:R-:W2:Y:S04]  /*22f50*/  LDL.LU.64 R26, [R1+0x158] ;  /* 0x00015800011a7983 */ /* 0x000ea80000300a00 */
[----:B------:R-:W2:Y:S04]  /*22f60*/  LDL.LU.64 R184, [R1+0xd8] ;  /* 0x0000d80001b87983 */ /* 0x000ea80000300a00 */
[----:B------:R1:W-:Y:S04]  /*22f70*/  LDGSTS.E [R105+0x20400], [R24.64], P4 ;  /* 0x2040000018697fae */ /* 0x0003e8000a121848 */
[----:B------:R-:W2:Y:S04]  /*22f80*/  LDL.LU.64 R56, [R1+0x20] ;  /* 0x0000200001387983 */ /* 0x000ea80000300a00 */
[----:B------:R1:W-:Y:S04]  /*22f90*/  LDGSTS.E [R105+0x21400], [R232.64], P4 ;  /* 0x21400000e8697fae */ /* 0x0003e8000a121848 */
[----:B------:R-:W-:Y:S04]  /*22fa0*/  STL.64 [R1+0x17e0], R232 ;  /* 0x0017e0e801007387 */ /* 0x000fe80000100a00 */
[----:B------:R1:W-:Y:S04]  /*22fb0*/  LDGSTS.E [R105+0x22400], [R2.64], P4 ;  /* 0x2240000002697fae */ /* 0x0003e8000a121848 */
[----:B-1----:R-:W2:Y:S04]  /*22fc0*/  LDL.64 R2, [R1+0x8] ;  /* 0x0000080001027983 */ /* 0x002ea80000100a00 */
[----:B------:R-:W2:Y:S04]  /*22fd0*/  LDL.LU.64 R74, [R1+0x8e8] ;  /* 0x0008e800014a7983 */ /* 0x000ea80000300a00 */
[----:B----4-:R1:W-:Y:S04]  /*22fe0*/  LDGSTS.E [R105+0x23400], [R170.64], P4 ;  /* 0x23400000aa697fae */ /* 0x0103e8000a121848 */
[----:B------:R1:W-:Y:S04]  /*22ff0*/  STL.64 [R1+0x17a0], R170 ;  /* 0x0017a0aa01007387 */ /* 0x0003e80000100a00 */
[----:B------:R3:W-:Y:S04]  /*23000*/  LDGSTS.E [R105+0x24400], [R42.64], P4 ;  /* 0x244000002a697fae */ /* 0x0007e8000a121848 */
[----:B------:R2:W-:Y:S04]  /*23010*/  LDGSTS.E [R105+0x25400], [R200.64], P4 ;  /* 0x25400000c8697fae */ /* 0x0005e8000a121848 */
[----:B-1----:R-:W3:Y:S04]  /*23020*/  LDL.LU.64 R170, [R1+0x868] ;  /* 0x0008680001aa7983 */ /* 0x002ee80000300a00 */
[----:B------:R-:W-:Y:S04]  /*23030*/  STL.64 [R1+0x17a8], R42 ;  /* 0x0017a82a01007387 */ /* 0x000fe80000100a00 */
[----:B------:R-:W-:Y:S04]  /*23040*/  STL.64 [R1+0x17b8], R200 ;  /* 0x0017b8c801007387 */ /* 0x000fe80000100a00 */
[----:B------:R1:W-:Y:S04]  /*23050*/  LDGSTS.E [R105+0x26400], [R72.64], P4 ;  /* 0x2640000048697fae */ /* 0x0003e8000a121848 */
[----:B------:R-:W-:Y:S04]  /*23060*/  STL.64 [R1+0x17c0], R72 ;  /* 0x0017c04801007387 */ /* 0x000fe80000100a00 */
[----:B---3--:R3:W-:Y:S04]  /*23070*/  LDGSTS.E [R105+0x27400], [R28.64], P4 ;  /* 0x274000001c697fae */ /* 0x0087e8000a121848 */
[----:B------:R-:W-:Y:S04]  /*23080*/  STL.64 [R1+0x17c8], R28 ;  /* 0x0017c81c01007387 */ /* 0x000fe80000100a00 */
[----:B--2---:R2:W-:Y:S04]  /*23090*/  LDGSTS.E [R105+0x28400], [R44.64], P4 ;  /* 0x284000002c697fae */ /* 0x0045e8000a121848 */
[----:B------:R-:W-:Y:S04]  /*230a0*/  STL.64 [R1+0x17d0], R44 ;  /* 0x0017d02c01007387 */ /* 0x000fe80000100a00 */
[----:B------:R1:W-:Y:S04]  /*230b0*/  LDGSTS.E [R105+0x29400], [R60.64], P4 ;  /* 0x294000003c697fae */ /* 0x0003e8000a121848 */
[----:B------:R1:W-:Y:S04]  /*230c0*/  STL.64 [R1+0x17d8], R60 ;  /* 0x0017d83c01007387 */ /* 0x0003e80000100a00 */
[----:B------:R2:W-:Y:S04]  /*230d0*/  LDGSTS.E [R105+0x2a400], [R76.64], P4 ;  /* 0x2a4000004c697fae */ /* 0x0005e8000a121848 */
[----:B------:R2:W-:Y:S04]  /*230e0*/  LDGSTS.E [R105+0x2b400], [R92.64], P4 ;  /* 0x2b4000005c697fae */ /* 0x0005e8000a121848 */
[----:B-1----:R-:W3:Y:S04]  /*230f0*/  LDL.LU.64 R60, [R1+0x8a8] ;  /* 0x0008a800013c7983 */ /* 0x002ee80000300a00 */
[----:B------:R1:W-:Y:S04]  /*23100*/  STL.64 [R1+0x17e8], R76 ;  /* 0x0017e84c01007387 */ /* 0x0003e80000100a00 */
[----:B------:R1:W-:Y:S04]  /*23110*/  LDGSTS.E [R105+0x2c400], [R108.64], P4 ;  /* 0x2c4000006c697fae */ /* 0x0003e8000a121848 */
[----:B------:R-:W-:Y:S04]  /*23120*/  STL.64 [R1+0x17f0], R92 ;  /* 0x0017f05c01007387 */ /* 0x000fe80000100a00 */
[----:B------:R1:W-:Y:S04]  /*23130*/  LDGSTS.E [R105+0x2d400], [R124.64], P4 ;  /* 0x2d4000007c697fae */ /* 0x0003e8000a121848 */
[----:B------:R-:W-:Y:S04]  /*23140*/  STL.64 [R1+0x17f8], R108 ;  /* 0x0017f86c01007387 */ /* 0x000fe80000100a00 */
[----:B------:R1:W-:Y:S04]  /*23150*/  LDGSTS.E [R105+0x2e400], [R140.64], P4 ;  /* 0x2e4000008c697fae */ /* 0x0003e8000a121848 */
[----:B------:R1:W-:Y:S04]  /*23160*/  STL.64 [R1+0x1800], R124 ;  /* 0x0018007c01007387 */ /* 0x0003e80000100a00 */
        /* <DEDUP_REMOVED lines=20> */
[----:B--2---:R-:W2:Y:S04]  /*232b0*/  LDL.LU.64 R142, [R1+0x19d0] ;  /* 0x0019d000018e7983 */ /* 0x004ea80000300a00 */
[----:B------:R-:W2:Y:S04]  /*232c0*/  LDL.LU.64 R126, [R1+0x19c8] ;  /* 0x0019c800017e7983 */ /* 0x000ea80000300a00 */
        /* <DEDUP_REMOVED lines=11> */
[----:B------:R-:W2:Y:S01]  /*23380*/  LDL.LU.64 R30, [R1+0x1998] ;  /* 0x00199800011e7983 */ /* 0x000ea20000300a00 */
[----:B------:R-:W-:-:S05]  /*23390*/  LOP3.LUT R3, R252, 0x30, RZ, 0x3c, !PT ;  /* 0x00000030fc037812 */ /* 0x000fca00078e3cff */
[----:B------:R1:W-:Y:S04]  /*233a0*/  LDGSTS.E [R3+0x20600], [R74.64], P4 ;  /* 0x206000004a037fae */ /* 0x0003e8000a121848 */
[----:B------:R1:W-:Y:S04]  /*233b0*/  STL [R1+0x1850], R105 ;  /* 0x0018506901007387 */ /* 0x0003e80000100800 */
[----:B------:R-:W4:Y:S04]  /*233c0*/  LDL.LU.64 R58, [R1+0x8e0] ;  /* 0x0008e000013a7983 */ /* 0x000f280000300a00 */
[----:B------:R-:W4:Y:S04]  /*233d0*/  LDL.LU.64 R44, [R1+0x8a0] ;  /* 0x0008a000012c7983 */ /* 0x000f280000300a00 */
[----:B------:R-:W4:Y:S04]  /*233e0*/  LDL.LU.64 R250, [R1+0x860] ;  /* 0x0008600001fa7983 */ /* 0x000f280000300a00 */
[----:B------:R-:W4:Y:S04]  /*233f0*/  LDL.LU.64 R138, [R1+0x1c8] ;  /* 0x0001c800018a7983 */ /* 0x000f280000300a00 */
[----:B------:R-:W4:Y:S04]  /*23400*/  LDL.LU.64 R88, [R1+0x148] ;  /* 0x0001480001587983 */ /* 0x000f280000300a00 */
[----:B------:R-:W4:Y:S04]  /*23410*/  LDL.LU.64 R168, [R1+0xc8] ;  /* 0x0000c80001a87983 */ /* 0x000f280000300a00 */
[----:B------:R-:W4:Y:S04]  /*23420*/  LDL.LU.64 R40, [R1+0x10] ;  /* 0x0000100001287983 */ /* 0x000f280000300a00 */
[----:B---3--:R1:W-:Y:S04]  /*23430*/  LDGSTS.E [R3+0x21600], [R60.64], P4 ;  /* 0x216000003c037fae */ /* 0x0083e8000a121848 */
[----:B------:R1:W-:Y:S04]  /*23440*/  LDGSTS.E [R3+0x22600], [R170.64], P4 ;  /* 0x22600000aa037fae */ /* 0x0003e8000a121848 */
[----:B------:R1:W-:Y:S04]  /*23450*/  LDGSTS.E [R3+0x23600], [R154.64], P4 ;  /* 0x236000009a037fae */ /* 0x0003e8000a121848 */
[----:B------:R1:W-:Y:S04]  /*23460*/  LDGSTS.E [R3+0x24600], [R26.64], P4 ;  /* 0x246000001a037fae */ /* 0x0003e8000a121848 */
[----:B------:R1:W-:Y:S04]  /*23470*/  LDGSTS.E [R3+0x25600], [R184.64], P4 ;  /* 0x25600000b8037fae */ /* 0x0003e8000a121848 */
[----:B------:R1:W-:Y:S04]  /*23480*/  LDGSTS.E [R3+0x26600], [R56.64], P4 ;  /* 0x2660000038037fae */ /* 0x0003e8000a121848 */
[----:B--2---:R1:W-:Y:S04]  /*23490*/  LDGSTS.E [R3+0x27600], [R30.64], P4 ;  /* 0x276000001e037fae */ /* 0x0043e8000a121848 */
[----:B------:R1:W-:Y:S04]  /*234a0*/  LDGSTS.E [R3+0x28600], [R46.64], P4 ;  /* 0x286000002e037fae */ /* 0x0003e8000a121848 */
[----:B------:R1:W-:Y:S04]  /*234b0*/  LDGSTS.E [R3+0x29600], [R62.64], P4 ;  /* 0x296000003e037fae */ /* 0x0003e8000a121848 */
[----:B------:R1:W-:Y:S04]  /*234c0*/  LDGSTS.E [R3+0x2a600], [R78.64], P4 ;  /* 0x2a6000004e037fae */ /* 0x0003e8000a121848 */
[----:B------:R1:W-:Y:S04]  /*234d0*/  LDGSTS.E [R3+0x2b600], [R94.64], P4 ;  /* 0x2b6000005e037fae */ /* 0x0003e8000a121848 */
[----:B------:R1:W-:Y:S04]  /*234e0*/  LDGSTS.E [R3+0x2c600], [R110.64], P4 ;  /* 0x2c6000006e037fae */ /* 0x0003e8000a121848 */
[----:B------:R1:W-:Y:S04]  /*234f0*/  LDGSTS.E [R3+0x2d600], [R126.64], P4 ;  /* 0x2d6000007e037fae */ /* 0x0003e8000a121848 */
[----:B------:R1:W-:Y:S04]  /*23500*/  LDGSTS.E [R3+0x2e600], [R142.64], P4 ;  /* 0x2e6000008e037fae */ /* 0x0003e8000a121848 */
        /* <DEDUP_REMOVED lines=26> */
[----:B-1----:R-:W2:Y:S01]  /*236b0*/  LDL.LU.64 R32, [R1+0x1948] ;  /* 0x0019480001207983 */ /* 0x002ea20000300a00 */
        /* <DEDUP_REMOVED lines=9> */
[----:B------:R-:W3:Y:S04]  /*23750*/  LDL.LU.64 R28, [R1+0x898] ;  /* 0x00089800011c7983 */ /* 0x000ee80000300a00 */
[----:B------:R-:W3:Y:S04]  /*23760*/  LDL.LU.64 R10, [R1+0x858] ;  /* 0x00085800010a7983 */ /* 0x000ee80000300a00 */
[----:B------:R-:W3:Y:S04]  /*23770*/  LDL.LU.64 R122, [R1+0x1b8] ;  /* 0x0001b800017a7983 */ /* 0x000ee80000300a00 */
[----:B------:R-:W3:Y:S04]  /*23780*/  LDL.LU.64 R216, [R1+0x138] ;  /* 0x0001380001d87983 */ /* 0x000ee80000300a00 */
[----:B------:R-:W3:Y:S04]  /*23790*/  LDL.LU.64 R152, [R1+0xb8] ;  /* 0x0000b80001987983 */ /* 0x000ee80000300a00 */
[----:B------:R-:W3:Y:S04]  /*237a0*/  LDL.LU.64 R24, [R1] ;  /* 0x0000000001187983 */ /* 0x000ee80000300a00 */
[----:B--2---:R1:W-:Y:S04]  /*237b0*/  LDGSTS.E [R77+0x27800], [R32.64], P4 ;  /* 0x27800000204d7fae */ /* 0x0043e8000a121848 */
[----:B------:R1:W-:Y:S04]  /*237c0*/  LDGSTS.E [R77+0x28800], [R48.64], P4 ;  /* 0x28800000304d7fae */ /* 0x0003e8000a121848 */
[----:B------:R1:W-:Y:S04]  /*237d0*/  LDGSTS.E [R77+0x29800], [R64.64], P4 ;  /* 0x29800000404d7fae */ /* 0x0003e8000a121848 */
[----:B------:R1:W-:Y:S04]  /*237e0*/  LDGSTS.E [R77+0x2a800], [R80.64], P4 ;  /* 0x2a800000504d7fae */ /* 0x0003e8000a121848 */
[----:B------:R1:W-:Y:S04]  /*237f0*/  LDGSTS.E [R77+0x2b800], [R96.64], P4 ;  /* 0x2b800000604d7fae */ /* 0x0003e8000a121848 */
[----:B------:R1:W-:Y:S04]  /*23800*/  LDGSTS.E [R77+0x2c800], [R112.64], P4 ;  /* 0x2c800000704d7fae */ /* 0x0003e8000a121848 */
[----:B------:R1:W-:Y:S04]  /*23810*/  LDGSTS.E [R77+0x2d800], [R128.64], P4 ;  /* 0x2d800000804d7fae */ /* 0x0003e8000a121848 */
[----:B----4-:R1:W-:Y:S04]  /*23820*/  LDGSTS.E [R77+0x2e800], [R144.64], P4 ;  /* 0x2e800000904d7fae */ /* 0x0103e8000a121848 */
[----:B---3--:R1:W-:Y:S04]  /*23830*/  LDGSTS.E [R77+0x2f800], [R160.64], P4 ;  /* 0x2f800000a04d7fae */ /* 0x0083e8000a121848 */
        /* <DEDUP_REMOVED lines=123> */
[----:B-1----:R-:W2:Y:S04]  /*23ff0*/  LDL.LU.64 R244, [R1+0x1858] ;  /* 0x0018580001f47983 */ /* 0x002ea80000300a00 */
[----:B------:R-:W3:Y:S04]  /*24000*/  LDL.64 R104, [R1+0x58] ;  /* 0x0000580001687983 */ /* 0x000ee80000100a00 */
[----:B------:R-:W3:Y:S04]  /*24010*/  LDL.64 R12, [R1+0xa8] ;  /* 0x0000a800010c7983 */ /* 0x000ee80000100a00 */
[----:B------:R-:W3:Y:S04]  /*24020*/  LDL.64 R236, [R1+0x120] ;  /* 0x0001200001ec7983 */ /* 0x000ee80000100a00 */
[----:B------:R-:W3:Y:S04]  /*24030*/  LDL.64 R2, [R1+0x1a0] ;  /* 0x0001a00001027983 */ /* 0x000ee80000100a00 */
[----:B------:R-:W3:Y:S04]  /*24040*/  LDL.64 R42, [R1+0x218] ;  /* 0x00021800012a7983 */ /* 0x000ee80000100a00 */
[----:B------:R-:W3:Y:S04]  /*24050*/  LDL.64 R220, [R1+0x278] ;  /* 0x0002780001dc7983 */ /* 0x000ee80000100a00 */
[----:B------:R-:W3:Y:S01]  /*24060*/  LDL.64 R202, [R1+0x2d8] ;  /* 0x0002d80001ca7983 */ /* 0x000ee20000100a00 */
[----:B------:R-:W-:-:S03]  /*24070*/  LOP3.LUT R186, R252, 0x70, RZ, 0x3c, !PT ;  /* 0x00000070fcba7812 */ /* 0x000fc600078e3cff */
[----:B------:R-:W3:Y:S04]  /*24080*/  LDL.64 R204, [R1+0x318] ;  /* 0x0003180001cc7983 */ /* 0x000ee80000100a00 */
[----:B------:R-:W3:Y:S04]  /*24090*/  LDL.64 R188, [R1+0x358] ;  /* 0x0003580001bc7983 */ /* 0x000ee80000100a00 */
[----:B------:R-:W3:Y:S04]  /*240a0*/  LDL.64 R172, [R1+0x3b8] ;  /* 0x0003b80001ac7983 */ /* 0x000ee80000100a00 */
[----:B------:R1:W-:Y:S04]  /*240b0*/  LDGSTS.E [R186+0x20e00], [R92.64], P4 ;  /* 0x20e000005cba7fae */ /* 0x0003e8000a121848 */
[----:B------:R1:W-:Y:S04]  /*240c0*/  LDGSTS.E [R186+0x21e00], [R200.64], P4 ;  /* 0x21e00000c8ba7fae */ /* 0x0003e8000a121848 */
[----:B------:R1:W-:Y:S04]  /*240d0*/  LDGSTS.E [R186+0x22e00], [R218.64], P4 ;  /* 0x22e00000daba7fae */ /* 0x0003e8000a121848 */
[----:B------:R1:W-:Y:S04]  /*240e0*/  LDGSTS.E [R186+0x23e00], [R90.64], P4 ;  /* 0x23e000005aba7fae */ /* 0x0003e8000a121848 */
[----:B------:R1:W-:Y:S04]  /*240f0*/  LDGSTS.E [R186+0x24e00], [R8.64], P4 ;  /* 0x24e0000008ba7fae */ /* 0x0003e8000a121848 */
[----:B------:R1:W-:Y:S04]  /*24100*/  LDGSTS.E [R186+0x25e00], [R120.64], P4 ;  /* 0x25e0000078ba7fae */ /* 0x0003e8000a121848 */
[----:B------:R-:W3:Y:S04]  /*24110*/  LDL.64 R156, [R1+0xd00] ;  /* 0x000d0000019c7983 */ /* 0x000ee80000100a00 */
        /* <DEDUP_REMOVED lines=21> */
[----:B--2---:R-:W2:Y:S04]  /*24270*/  LDL.LU R105, [R1+0x1850] ;  /* 0x0018500001697983 */ /* 0x004ea80000300800 */
[----:B---3--:R-:W3:Y:S04]  /*24280*/  LDL.LU.64 R12, [R1+0x1848] ;  /* 0x00184800010c7983 */ /* 0x008ee80000300a00 */
[----:B----4-:R-:W4:Y:S04]  /*24290*/  LDL.LU.64 R236, [R1+0x1840] ;  /* 0x0018400001ec7983 */ /* 0x010f280000300a00 */
[----:B------:R1:W-:Y:S04]  /*242a0*/  LDGSTS.E [R186+0x39e00], [R2.64], P4 ;  /* 0x39e0000002ba7fae */ /* 0x0003e8000a121848 */
[----:B------:R1:W-:Y:S04]  /*242b0*/  LDGSTS.E [R186+0x3ae00], [R42.64], P4 ;  /* 0x3ae000002aba7fae */ /* 0x0003e8000a121848 */
[----:B------:R2:W-:Y:S04]  /*242c0*/  LDGSTS.E [R186+0x3be00], [R220.64], P4 ;  /* 0x3be00000dcba7fae */ /* 0x0005e8000a121848 */
[----:B-1----:R-:W2:Y:S04]  /*242d0*/  LDL.LU.64 R2, [R1+0x1838] ;  /* 0x0018380001027983 */ /* 0x002ea80000300a00 */
[----:B------:R-:W3:Y:S04]  /*242e0*/  LDL.LU.64 R42, [R1+0xce0] ;  /* 0x000ce000012a7983 */ /* 0x000ee80000300a00 */
[----:B------:R1:W-:Y:S04]  /*242f0*/  LDGSTS.E [R186+0x3ce00], [R202.64], P4 ;  /* 0x3ce00000caba7fae */ /* 0x0003e8000a121848 */
[----:B------:R1:W-:Y:S04]  /*24300*/  LDGSTS.E [R186+0x3de00], [R204.64], P4 ;  /* 0x3de00000ccba7fae */ /* 0x0003e8000a121848 */
[----:B------:R1:W-:Y:S04]  /*24310*/  LDGSTS.E [R186+0x3ee00], [R188.64], P4 ;  /* 0x3ee00000bcba7fae */ /* 0x0003e8000a121848 */
[----:B-1----:R-:W4:Y:S04]  /*24320*/  LDL.LU.64 R202, [R1+0xcd8] ;  /* 0x000cd80001ca7983 */ /* 0x002f280000300a00 */
[----:B------:R1:W-:Y:S04]  /*24330*/  LDGSTS.E [R186+0x3fe00], [R172.64], P4 ;  /* 0x3fe00000acba7fae */ /* 0x0003e8000a121848 */
[----:B------:R-:W0:Y:S04]  /*24340*/  LDGDEPBAR ;  /* 0x00000000000079af */ /* 0x000e280000000000 */
[----:B------:R-:W-:Y:S06]  /*24350*/  BAR.SYNC.DEFER_BLOCKING 0x0 ;  /* 0x0000000000007b1d */ /* 0x000fec0000010000 */
[----:B-1----:R-:W4:Y:S01]  /*24360*/  LDL.LU.64 R172, [R1+0xcd0] ;  /* 0x000cd00001ac7983 */ /* 0x002f220000300a00 */
[----:B------:R-:W-:Y:S01]  /*24370*/  IADD3 R188, R252, 0x100000, RZ ;  /* 0x00100000fcbc7810 */ /* 0x000fe20007ffe0ff */
[----:B------:R-:W-:-:S04]  /*24380*/  IMAD.WIDE R204, R0, 0x4, R232 ;  /* 0x0000000400cc7825 */ /* 0x000fc800078e02e8 */
[C---:B------:R-:W-:Y:S01]  /*24390*/  IMAD.WIDE R140, R0.reuse, 0x4, R140 ;  /* 0x00000004008c7825 */ /* 0x040fe200078e028c */
[----:B------:R-:W-:Y:S01]  /*243a0*/  @!PT LDS RZ, [RZ] ;  /* 0x00000000fffff984 */ /* 0x000fe20000000800 */
[----:B------:R-:W-:Y:S01]  /*243b0*/  @!PT LDS RZ, [RZ] ;  /* 0x00000000fffff984 */ /* 0x000fe20000000800 */
[----:B------:R-:W-:Y:S01]  /*243c0*/  @!PT LDS RZ, [RZ] ;  /* 0x00000000fffff984 */ /* 0x000fe20000000800 */
[----:B--2---:R1:W-:Y:S04]  /*243d0*/  LDGSTS.E [R3+-0x40000], [R156.64], !P5 ;  /* 0xc00000009c037fae */ /* 0x0043e8000e921848 */
[----:B------:R4:W-:Y:S01]  /*243e0*/  LDGSTS.E [R188+-0x3f800], [R204.64], !P2 ;  /* 0xc0800000ccbc7fae */ /* 0x0009e2000d121848 */
[----:B---3--:R-:W-:-:S03]  /*243f0*/  IMAD.WIDE R220, R0, 0x4, R42 ;  /* 0x0000000400dc7825 */ /* 0x008fc600078e022a */
[----:B-1----:R-:W2:Y:S01]  /*24400*/  LDL.LU.64 R156, [R1+0xcc8] ;  /* 0x000cc800019c7983 */ /* 0x002ea20000300a00 */
[----:B------:R-:W-:-:S03]  /*24410*/  IADD3 R3, R252, 0x100000, RZ ;  /* 0x00100000fc037810 */ /* 0x000fc60007ffe0ff */
[----:B------:R-:W3:Y:S04]  /*24420*/  LDL.LU.64 R232, [R1+0xcc0] ;  /* 0x000cc00001e87983 */ /* 0x000ee80000300a00 */
[----:B------:R-:W-:Y:S04]  /*24430*/  STL.64 [R1+0x3d0], R204 ;  /* 0x0003d0cc01007387 */ /* 0x000fe80000100a00 */
[----:B------:R1:W-:Y:S04]  /*24440*/  STL.64 [R1+0x3d8], R140 ;  /* 0x0003d88c01007387 */ /* 0x0003e80000100a00 */
[----:B------:R1:W-:Y:S01]  /*24450*/  LDGSTS.E [R3+-0x3f000], [R140.64], !P0 ;  /* 0xc10000008c037fae */ /* 0x0003e2000c121848 */
[----:B----4-:R-:W-:-:S03]  /*24460*/  IMAD.WIDE R188, R0, 0x4, R202 ;  /* 0x0000000400bc7825 */ /* 0x010fc600078e02ca */
[----:B-1----:R-:W4:Y:S04]  /*24470*/  LDL.LU.64 R140, [R1+0xcb8] ;  /* 0x000cb800018c7983 */ /* 0x002f280000300a00 */
[----:B------:R-:W4:Y:S04]  /*24480*/  LDL.LU.64 R42, [R1+0xcb0] ;  /* 0x000cb000012a7983 */ /* 0x000f280000300a00 */
[----:B------:R-:W-:Y:S04]  /*24490*/  STL.64 [R1+0x3e8], R220 ;  /* 0x0003e8dc01007387 */ /* 0x000fe80000100a00 */
[----:B------:R-:W4:Y:S01]  /*244a0*/  LDL.LU.64 R202, [R1+0xca8] ;  /* 0x000ca80001ca7983 */ /* 0x000f220000300a00 */
[----:B------:R-:W-:-:S02]  /*244b0*/  IMAD.MOV.U32 R104, RZ, RZ, c[0x0][0x180] ;  /* 0x00006000ff687624 */ /* 0x000fc400078e00ff */
[----:B------:R-:W-:-:S03]  /*244c0*/  IMAD.MOV.U32 R186, RZ, RZ, c[0x0][0x180] ;  /* 0x00006000ffba7624 */ /* 0x000fc600078e00ff */
[----:B------:R-:W-:-:S04]  /*244d0*/  IADD3 R104, R104, -0x119, RZ ;  /* 0xfffffee768687810 */ /* 0x000fc80007ffe0ff */
[----:B------:R-:W-:Y:S02]  /*244e0*/  ISETP.GE.U32.AND P4, PT, R104, 0x7ffffe68, PT ;  /* 0x7ffffe686800780c */ /* 0x000fe40003f86070 */
[----:B------:R-:W-:Y:S01]  /*244f0*/  IADD3 R104, R186, -0x121, RZ ;  /* 0xfffffedfba687810 */ /* 0x000fe20007ffe0ff */
[----:B------:R-:W-:Y:S01]  /*24500*/  IMAD.WIDE R172, R0, 0x4, R172 ;  /* 0x0000000400ac7825 */ /* 0x000fe200078e02ac */
[----:B------:R-:W-:Y:S02]  /*24510*/  IADD3 R205, R252, 0x100000, RZ ;  /* 0x00100000fccd7810 */ /* 0x000fe40007ffe0ff */
[----:B------:R-:W-:Y:S02]  /*24520*/  ISETP.GE.U32.AND P2, PT, R104, 0x7ffffe60, PT ;  /* 0x7ffffe606800780c */ /* 0x000fe40003f46070 */
[----:B------:R-:W-:Y:S01]  /*24530*/  IADD3 R104, R252, 0x100000, RZ ;  /* 0x00100000fc687810 */ /* 0x000fe20007ffe0ff */
[----:B------:R1:W-:Y:S01]  /*24540*/  STL.64 [R1+0x3f0], R188 ;  /* 0x0003f0bc01007387 */ /* 0x0003e20000100a00 */
[----:B------:R-:W-:-:S03]  /*24550*/  IADD3 R76, R186, -0x11d, RZ ;  /* 0xfffffee3ba4c7810 */ /* 0x000fc60007ffe0ff */
[----:B------:R2:W-:Y:S04]  /*24560*/  LDGSTS.E [R205+-0x3e800], [R220.64], !P1 ;  /* 0xc1800000dccd7fae */ /* 0x0005e8000c921848 */
[----:B------:R1:W-:Y:S04]  /*24570*/  LDGSTS.E [R104+-0x3e000], [R188.64], !P6 ;  /* 0xc2000000bc687fae */ /* 0x0003e8000f121848 */
[----:B------:R1:W-:Y:S01]  /*24580*/  STL.64 [R1+0x400], R172 ;  /* 0x000400ac01007387 */ /* 0x0003e20000100a00 */
[----:B------:R-:W-:-:S03]  /*24590*/  IADD3 R204, R186, -0x129, RZ ;  /* 0xfffffed7bacc7810 */ /* 0x000fc60007ffe0ff */
[----:B------:R1:W-:Y:S04]  /*245a0*/  LDGSTS.E [R3+-0x3d800], [R172.64], !P3 ;  /* 0xc2800000ac037fae */ /* 0x0003e8000d921848 */
[----:B-1----:R-:W4:Y:S01]  /*245b0*/  LDL.LU.64 R188, [R1+0xca0] ;  /* 0x000ca00001bc7983 */ /* 0x002f220000300a00 */
[----:B------:R-:W-:Y:S02]  /*245c0*/  ISETP.GE.U32.AND P5, PT, R76, 0x7ffffe64, PT ;  /* 0x7ffffe644c00780c */ /* 0x000fe40003fa6070 */
[----:B------:R-:W-:Y:S01]  /*245d0*/  ISETP.GE.U32.AND P1, PT, R204, 0x7ffffe58, PT ;  /* 0x7ffffe58cc00780c */ /* 0x000fe20003f26070 */
[----:B------:R-:W4:Y:S01]  /*245e0*/  LDL.LU.64 R172, [R1+0xc98] ;  /* 0x000c980001ac7983 */ /* 0x000f220000300a00 */
[----:B------:R-:W-:Y:S01]  /*245f0*/  IADD3 R204, R252, 0x100000, RZ ;  /* 0x00100000fccc7810 */ /* 0x000fe20007ffe0ff */
[----:B--2---:R-:W-:-:S04]  /*24600*/  IMAD.WIDE R220, R0, 0x4, R156 ;  /* 0x0000000400dc7825 */ /* 0x004fc800078e029c */
[C---:B---3--:R-:W-:Y:S01]  /*24610*/  IMAD.WIDE R156, R0.reuse, 0x4, R232 ;  /* 0x00000004009c7825 */ /* 0x048fe200078e02e8 */
[----:B------:R4:W-:Y:S04]  /*24620*/  STL.64 [R1+0x408], R220 ;  /* 0x000408dc01007387 */ /* 0x0009e80000100a00 */
[----:B------:R4:W-:Y:S04]  /*24630*/  LDGSTS.E [R204+-0x3d000], [R220.64], !P4 ;  /* 0xc3000000dccc7fae */ /* 0x0009e8000e121848 */
[----:B------:R1:W-:Y:S04]  /*24640*/  STL.64 [R1+0x418], R156 ;  /* 0x0004189c01007387 */ /* 0x0003e80000100a00 */
[----:B------:R-:W2:Y:S04]  /*24650*/  LDL.LU.64 R232, [R1+0xc90] ;  /* 0x000c900001e87983 */ /* 0x000ea80000300a00 */
[----:B------:R1:W-:Y:S01]  /*24660*/  LDGSTS.E [R3+-0x3c800], [R156.64], !P5 ;  /* 0xc38000009c037fae */ /* 0x0003e2000e921848 */
[----:B----4-:R-:W-:-:S04]  /*24670*/  IMAD.WIDE R220, R0, 0x4, R140 ;  /* 0x0000000400dc7825 */ /* 0x010fc800078e028c */
[C---:B------:R-:W-:Y:S01]  /*24680*/  IMAD.WIDE R140, R0.reuse, 0x4, R42 ;  /* 0x00000004008c7825 */ /* 0x040fe200078e022a */
[----:B-1----:R-:W3:Y:S04]  /*24690*/  LDL.LU.64 R156, [R1+0xc88] ;  /* 0x000c8800019c7983 */ /* 0x002ee80000300a00 */
[----:B------:R-:W-:Y:S01]  /*246a0*/  STL.64 [R1+0x420], R220 ;  /* 0x000420dc01007387 */ /* 0x000fe20000100a00 */
[----:B------:R-:W-:Y:S01]  /*246b0*/  IMAD.WIDE R42, R0, 0x4, R202 ;  /* 0x00000004002a7825 */ /* 0x000fe200078e02ca */
[----:B------:R-:W-:Y:S02]  /*246c0*/  IADD3 R76, R186, -0x125, RZ ;  /* 0xfffffedbba4c7810 */ /* 0x000fe40007ffe0ff */
[----:B------:R-:W4:Y:S02]  /*246d0*/  LDL.LU.64 R202, [R1+0xc80] ;  /* 0x000c800001ca7983 */ /* 0x000f240000300a00 */
[----:B------:R-:W-:-:S02]  /*246e0*/  ISETP.GE.U32.AND P0, PT, R76, 0x7ffffe5c, PT ;  /* 0x7ffffe5c4c00780c */ /* 0x000fc40003f06070 */
[----:B------:R1:W-:Y:S01]  /*246f0*/  LDGSTS.E [R205+-0x3c000], [R220.64], !P2 ;  /* 0xc4000000dccd7fae */ /* 0x0003e2000d121848 */
[C---:B------:R-:W-:Y:S02]  /*24700*/  IADD3 R76, R186.reuse, -0x12d, RZ ;  /* 0xfffffed3ba4c7810 */ /* 0x040fe40007ffe0ff */
[----:B------:R-:W-:Y:S02]  /*24710*/  IADD3 R104, R186, -0x135, RZ ;  /* 0xfffffecbba687810 */ /* 0x000fe40007ffe0ff */
[----:B------:R-:W-:Y:S02]  /*24720*/  ISETP.GE.U32.AND P6, PT, R76, 0x7ffffe54, PT ;  /* 0x7ffffe544c00780c */ /* 0x000fe40003fc6070 */
[----:B------:R-:W-:Y:S02]  /*24730*/  IADD3 R76, R186, -0x131, RZ ;  /* 0xfffffecfba4c7810 */ /* 0x000fe40007ffe0ff */
[----:B------:R-:W-:Y:S02]  /*24740*/  ISETP.GE.U32.AND P4, PT, R104, 0x7ffffe4c, PT ;  /* 0x7ffffe4c6800780c */ /* 0x000fe40003f86070 */
[----:B------:R-:W-:-:S02]  /*24750*/  ISETP.GE.U32.AND P3, PT, R76, 0x7ffffe50, PT ;  /* 0x7ffffe504c00780c */ /* 0x000fc40003f66070 */
[----:B------:R-:W-:Y:S02]  /*24760*/  IADD3 R76, R186, -0x139, RZ ;  /* 0xfffffec7ba4c7810 */ /* 0x000fe40007ffe0ff */
[----:B------:R-:W-:Y:S02]  /*24770*/  IADD3 R104, R252, 0x100000, RZ ;  /* 0x00100000fc687810 */ /* 0x000fe40007ffe0ff */
[----:B------:R-:W-:Y:S01]  /*24780*/  IADD3 R204, R186, -0x13d, RZ ;  /* 0xfffffec3bacc7810 */ /* 0x000fe20007ffe0ff */
[----:B------:R1:W-:Y:S01]  /*24790*/  STL.64 [R1+0x430], R140 ;  /* 0x0004308c01007387 */ /* 0x0003e20000100a00 */
[----:B------:R-:W-:Y:S02]  /*247a0*/  ISETP.GE.U32.AND P5, PT, R76, 0x7ffffe48, PT ;  /* 0x7ffffe484c00780c */ /* 0x000fe40003fa6070 */
[----:B------:R-:W-:Y:S01]  /*247b0*/  IADD3 R76, R186, -0x141, RZ ;  /* 0xfffffebfba4c7810 */ /* 0x000fe20007ffe0ff */
[----:B------:R1:W-:Y:S01]  /*247c0*/  LDGSTS.E [R104+-0x3b800], [R140.64], !P0 ;  /* 0xc48000008c687fae */ /* 0x0003e2000c121848 */
[----:B------:R-:W-:-:S03]  /*247d0*/  ISETP.GE.U32.AND P2, PT, R204, 0x7ffffe44, PT ;  /* 0x7ffffe44cc00780c */ /* 0x000fc60003f46070 */
[----:B------:R1:W-:Y:S01]  /*247e0*/  STL.64 [R1+0x438], R42 ;  /* 0x0004382a01007387 */ /* 0x0003e20000100a00 */
[----:B------:R-:W-:-:S03]  /*247f0*/  ISETP.GE.U32.AND P0, PT, R76, 0x7ffffe40, PT ;  /* 0x7ffffe404c00780c */ /* 0x000fc60003f06070 */
[----:B------:R1:W-:Y:S02]  /*24800*/  LDGSTS.E [R3+-0x3b000], [R42.64], !P1 ;  /* 0xc50000002a037fae */ /* 0x0003e4000c921848 */
[----:B-1----:R-:W-:Y:S02]  /*24810*/  IMAD.WIDE R204, R0, 0x4, R188 ;  /* 0x0000000400cc7825 */ /* 0x002fe400078e02bc */
[----:B------:R-:W4:Y:S01]  /*24820*/  LDL.LU.64 R140, [R1+0xc78] ;  /* 0x000c7800018c7983 */ /* 0x000f220000300a00 */
[----:B------:R-:W-:-:S03]  /*24830*/  IADD3 R76, R252, 0x100000, RZ ;  /* 0x00100000fc4c7810 */ /* 0x000fc60007ffe0ff */
[----:B------:R-:W4:Y:S01]  /*24840*/  LDL.LU.64 R188, [R1+0xc70] ;  /* 0x000c700001bc7983 */ /* 0x000f220000300a00 */
[----:B------:R-:W-:Y:S01]  /*24850*/  IADD3 R42, R186, -0x145, RZ ;  /* 0xfffffebbba2a7810 */ /* 0x000fe20007ffe0ff */
[----:B------:R-:W-:Y:S01]  /*24860*/  IMAD.WIDE R172, R0, 0x4, R172 ;  /* 0x0000000400ac7825 */ /* 0x000fe200078e02ac */
[----:B------:R-:W-:Y:S01]  /*24870*/  IADD3 R43, R186, -0x149, RZ ;  /* 0xfffffeb7ba2b7810 */ /* 0x000fe20007ffe0ff */
[----:B------:R3:W-:Y:S01]  /*24880*/  LDGSTS.E [R76+-0x3a800], [R204.64], !P6 ;  /* 0xc5800000cc4c7fae */ /* 0x0007e2000f121848 */
[----:B------:R-:W-:Y:S02]  /*24890*/  ISETP.GE.U32.AND P1, PT, R42, 0x7ffffe3c, PT ;  /* 0x7ffffe3c2a00780c */ /* 0x000fe40003f26070 */
[----:B------:R-:W-:Y:S01]  /*248a0*/  IADD3 R42, R186, -0x14d, RZ ;  /* 0xfffffeb3ba2a7810 */ /* 0x000fe20007ffe0ff */
[----:B------:R-:W-:Y:S01]  /*248b0*/  STL.64 [R1+0x448], R204 ;  /* 0x000448cc01007387 */ /* 0x000fe20000100a00 */
[----:B------:R-:W-:-:S03]  /*248c0*/  ISETP.GE.U32.AND P6, PT, R43, 0x7ffffe38, PT ;  /* 0x7ffffe382b00780c */ /* 0x000fc60003fc6070 */
[----:B------:R1:W-:Y:S01]  /*248d0*/  LDGSTS.E [R3+-0x3a000], [R172.64], !P3 ;  /* 0xc6000000ac037fae */ /* 0x0003e2000d921848 */
[----:B------:R-:W-:-:S03]  /*248e0*/  ISETP.GE.U32.AND P3, PT, R42, 0x7ffffe34, PT ;  /* 0x7ffffe342a00780c */ /* 0x000fc60003f66070 */
[----:B------:R1:W-:Y:S04]  /*248f0*/  STL.64 [R1+0x450], R172 ;  /* 0x000450ac01007387 */ /* 0x0003e80000100a00 */
[----:B------:R-:W4:Y:S01]  /*24900*/  LDL.LU.64 R42, [R1+0xc68] ;  /* 0x000c6800012a7983 */ /* 0x000f220000300a00 */
[----:B------:R-:W-:-:S03]  /*24910*/  IADD3 R221, R252, 0x100000, RZ ;  /* 0x00100000fcdd7810 */ /* 0x000fc60007ffe0ff */
[----:B-1----:R-:W4:Y:S01]  /*24920*/  LDL.LU.64 R172, [R1+0xc60] ;  /* 0x000c600001ac7983 */ /* 0x002f220000300a00 */
[----:B--2---:R-:W-:-:S05]  /*24930*/  IMAD.WIDE R232, R0, 0x4, R232 ;  /* 0x0000000400e87825 */ /* 0x004fca00078e02e8 */
[----:B------:R1:W-:Y:S04]  /*24940*/  STL.64 [R1+0x460], R232 ;  /* 0x000460e801007387 */ /* 0x0003e80000100a00 */
[----:B------:R1:W-:Y:S01]  /*24950*/  LDGSTS.E [R221+-0x39800], [R232.64], !P4 ;  /* 0xc6800000e8dd7fae */ /* 0x0003e2000e121848 */
[----:B---3--:R-:W-:-:S03]  /*24960*/  IMAD.WIDE R204, R0, 0x4, R156 ;  /* 0x0000000400cc7825 */ /* 0x008fc600078e029c */
[----:B------:R-:W2:Y:S01]  /*24970*/  LDL.LU.64 R156, [R1+0xc58] ;  /* 0x000c5800019c7983 */ /* 0x000ea20000300a00 */
[----:B----4-:R-:W-:-:S03]  /*24980*/  IMAD.WIDE R202, R0, 0x4, R202 ;  /* 0x0000000400ca7825 */ /* 0x010fc600078e02ca */
[----:B------:R-:W-:Y:S04]  /*24990*/  STL.64 [R1+0x468], R204 ;  /* 0x000468cc01007387 */ /* 0x000fe80000100a00 */
[----:B------:R3:W-:Y:S04]  /*249a0*/  STL.64 [R1+0x478], R202 ;  /* 0x000478ca01007387 */ /* 0x0007e80000100a00 */
[----:B-1----:R-:W4:Y:S04]  /*249b0*/  LDL.LU.64 R232, [R1+0xc50] ;  /* 0x000c500001e87983 */ /* 0x002f280000300a00 */
[----:B------:R1:W-:Y:S04]  /*249c0*/  LDGSTS.E [R104+-0x39000], [R204.64], !P5 ;  /* 0xc7000000cc687fae */ /* 0x0003e8000e921848 */
[----:B------:R3:W-:Y:S01]  /*249d0*/  LDGSTS.E [R3+-0x38800], [R202.64], !P2 ;  /* 0xc7800000ca037fae */ /* 0x0007e2000d121848 */
[----:B------:R-:W-:-:S02]  /*249e0*/  IADD3 R220, R186, -0x151, RZ ;  /* 0xfffffeafbadc7810 */ /* 0x000fc40007ffe0ff */
[----:B---3--:R-:W-:Y:S01]  /*249f0*/  IADD3 R202, R252, 0x100000, RZ ;  /* 0x00100000fcca7810 */ /* 0x008fe20007ffe0ff */
[C---:B-1----:R-:W-:Y:S02]  /*24a00*/  IMAD.WIDE R204, R0.reuse, 0x4, R140 ;  /* 0x0000000400cc7825 */ /* 0x042fe400078e028c */
[----:B------:R-:W3:Y:S02]  /*24a10*/  LDL.LU.64 R140, [R1+0xc48] ;  /* 0x000c4800018c7983 */ /* 0x000ee40000300a00 */
[----:B------:R-:W-:Y:S02]  /*24a20*/  IMAD.WIDE R188, R0, 0x4, R188 ;  /* 0x0000000400bc7825 */ /* 0x000fe400078e02bc */
[----:B------:R-:W-:Y:S04]  /*24a30*/  STL.64 [R1+0x480], R204 ;  /* 0x000480cc01007387 */ /* 0x000fe80000100a00 */
[----:B------:R1:W-:Y:S04]  /*24a40*/  LDGSTS.E [R202+-0x38000], [R204.64], !P0 ;  /* 0xc8000000ccca7fae */ /* 0x0003e8000c121848 */
[----:B------:R1:W-:Y:S01]  /*24a50*/  STL.64 [R1+0x490], R188 ;  /* 0x000490bc01007387 */ /* 0x0003e20000100a00 */
[----:B------:R-:W-:-:S02]  /*24a60*/  ISETP.GE.U32.AND P4, PT, R220, 0x7ffffe30, PT ;  /* 0x7ffffe30dc00780c */ /* 0x000fc40003f86070 */
[----:B------:R-:W-:Y:S01]  /*24a70*/  IADD3 R104, R186, -0x15d, RZ ;  /* 0xfffffea3ba687810 */ /* 0x000fe20007ffe0ff */
[----:B------:R1:W-:Y:S04]  /*24a80*/  LDGSTS.E [R3+-0x37800], [R188.64], !P1 ;  /* 0xc8800000bc037fae */ /* 0x0003e8000c921848 */
[----:B-1----:R-:W3:Y:S01]  /*24a90*/  LDL.LU.64 R202, [R1+0xc40] ;  /* 0x000c400001ca7983 */ /* 0x002ee20000300a00 */
[----:B------:R-:W-:-:S03]  /*24aa0*/  IMAD.WIDE R220, R0, 0x4, R42 ;  /* 0x0000000400dc7825 */ /* 0x000fc600078e022a */
[----:B------:R-:W3:Y:S01]  /*24ab0*/  LDL.LU.64 R42, [R1+0xc38] ;  /* 0x000c3800012a7983 */ /* 0x000ee20000300a00 */
[----:B------:R-:W-:-:S03]  /*24ac0*/  ISETP.GE.U32.AND P0, PT, R104, 0x7ffffe24, PT ;  /* 0x7ffffe246800780c */ /* 0x000fc60003f06070 */
[----:B------:R-:W-:Y:S01]  /*24ad0*/  STL.64 [R1+0x498], R220 ;  /* 0x000498dc01007387 */ /* 0x000fe20000100a00 */
[----:B------:R-:W-:-:S03]  /*24ae0*/  IMAD.WIDE R188, R0, 0x4, R172 ;  /* 0x0000000400bc7825 */ /* 0x000fc600078e02ac */
[----:B------:R-:W3:Y:S01]  /*24af0*/  LDL.LU.64 R172, [R1+0xc30] ;  /* 0x000c300001ac7983 */ /* 0x000ee20000300a00 */
[C---:B------:R-:W-:Y:S02]  /*24b00*/  IADD3 R205, R252.reuse, 0x100000, RZ ;  /* 0x00100000fccd7810 */ /* 0x040fe40007ffe0ff */
[----:B------:R-:W-:Y:S02]  /*24b10*/  IADD3 R104, R252, 0x100000, RZ ;  /* 0x00100000fc687810 */ /* 0x000fe40007ffe0ff */
[----:B------:R-:W-:Y:S01]  /*24b20*/  IADD3 R204, R186, -0x165, RZ ;  /* 0xfffffe9bbacc7810 */ /* 0x000fe20007ffe0ff */
[----:B------:R4:W-:Y:S03]  /*24b30*/  LDGSTS.E [R205+-0x37000], [R220.64], !P6 ;  /* 0xc9000000dccd7fae */ /* 0x0009e6000f121848 */
[----:B------:R-:W-:Y:S01]  /*24b40*/  ISETP.GE.U32.AND P6, PT, R204, 0x7ffffe1c, PT ;  /* 0x7ffffe1ccc00780c */ /* 0x000fe20003fc6070 */
[----:B------:R-:W-:Y:S04]  /*24b50*/  STL.64 [R1+0x4a8], R188 ;  /* 0x0004a8bc01007387 */ /* 0x000fe80000100a00 */
[----:B------:R1:W-:Y:S01]  /*24b60*/  LDGSTS.E [R104+-0x36800], [R188.64], !P3 ;  /* 0xc9800000bc687fae */ /* 0x0003e2000d921848 */
[----:B--2---:R-:W-:-:S05]  /*24b70*/  IMAD.WIDE R156, R0, 0x4, R156 ;  /* 0x00000004009c7825 */ /* 0x004fca00078e029c */
[----:B------:R2:W-:Y:S04]  /*24b80*/  STL.64 [R1+0x4b8], R156 ;  /* 0x0004b89c01007387 */ /* 0x0005e80000100a00 */
[----:B------:R2:W-:Y:S01]  /*24b90*/  LDGSTS.E [R3+-0x36000], [R156.64], !P4 ;  /* 0xca0000009c037fae */ /* 0x0005e2000e121848 */
[----:B----4-:R-:W-:-:S03]  /*24ba0*/  IMAD.WIDE R204, R0, 0x4, R232 ;  /* 0x0000000400cc7825 */ /* 0x010fc600078e02e8 */
[----:B--2---:R-:W2:Y:S04]  /*24bb0*/  LDL.LU.64 R156, [R1+0xc28] ;  /* 0x000c2800019c7983 */ /* 0x004ea80000300a00 */
[----:B------:R-:W4:Y:S01]  /*24bc0*/  LDL.LU.64 R232, [R1+0xc20] ;  /* 0x000c200001e87983 */ /* 0x000f220000300a00 */
[----:B------:R-:W-:-:S04]  /*24bd0*/  IADD3 R76, R186, -0x155, RZ ;  /* 0xfffffeabba4c7810 */ /* 0x000fc80007ffe0ff */
[----:B------:R-:W-:Y:S02]  /*24be0*/  ISETP.GE.U32.AND P5, PT, R76, 0x7ffffe2c, PT ;  /* 0x7ffffe2c4c00780c */ /* 0x000fe40003fa6070 */
[----:B------:R-:W-:-:S04]  /*24bf0*/  IADD3 R76, R186, -0x159, RZ ;  /* 0xfffffea7ba4c7810 */ /* 0x000fc80007ffe0ff */
[----:B------:R-:W-:Y:S02]  /*24c00*/  ISETP.GE.U32.AND P2, PT, R76, 0x7ffffe28, PT ;  /* 0x7ffffe284c00780c */ /* 0x000fe40003f46070 */
[----:B-1----:R-:W-:Y:S01]  /*24c10*/  IADD3 R188, R252, 0x100000, RZ ;  /* 0x00100000fcbc7810 */ /* 0x002fe20007ffe0ff */
[----:B------:R-:W-:Y:S01]  /*24c20*/  STL.64 [R1+0x4c8], R204 ;  /* 0x0004c8cc01007387 */ /* 0x000fe20000100a00 */
[----:B------:R-:W-:-:S03]  /*24c30*/  IADD3 R76, R186, -0x161, RZ ;  /* 0xfffffe9fba4c7810 */ /* 0x000fc60007ffe0ff */
[----:B------:R1:W-:Y:S01]  /*24c40*/  LDGSTS.E [R188+-0x35800], [R204.64], !P5 ;  /* 0xca800000ccbc7fae */ /* 0x0003e2000e921848 */
[----:B---3--:R-:W-:Y:S01]  /*24c50*/  IMAD.WIDE R140, R0, 0x4, R140 ;  /* 0x00000004008c7825 */ /* 0x008fe200078e028c */
[----:B------:R-:W-:-:S04]  /*24c60*/  ISETP.GE.U32.AND P1, PT, R76, 0x7ffffe20, PT ;  /* 0x7ffffe204c00780c */ /* 0x000fc80003f26070 */
[----:B------:R3:W-:Y:S04]  /*24c70*/  STL.64 [R1+0x4d8], R140 ;  /* 0x0004d88c01007387 */ /* 0x0007e80000100a00 */
[----:B------:R3:W-:Y:S01]  /*24c80*/  LDGSTS.E [R3+-0x35000], [R140.64], !P2 ;  /* 0xcb0000008c037fae */ /* 0x0007e2000d121848 */
[----:B------:R-:W-:Y:S01]  /*24c90*/  IADD3 R104, R186, -0x171, RZ ;  /* 0xfffffe8fba687810 */ /* 0x000fe20007ffe0ff */
[C---:B------:R-:W-:Y:S02]  /*24ca0*/  IMAD.WIDE R220, R0.reuse, 0x4, R202 ;  /* 0x0000000400dc7825 */ /* 0x040fe400078e02ca */
[----:B---3--:R-:W3:Y:S04]  /*24cb0*/  LDL.LU.64 R140, [R1+0xc18] ;  /* 0x000c1800018c7983 */ /* 0x008ee80000300a00 */
[----:B------:R-:W3:Y:S01]  /*24cc0*/  LDL.LU.64 R202, [R1+0xc10] ;  /* 0x000c100001ca7983 */ /* 0x000ee20000300a00 */
[----:B-1----:R-:W-:-:S03]  /*24cd0*/  IMAD.WIDE R188, R0, 0x4, R42 ;  /* 0x0000000400bc7825 */ /* 0x002fc600078e022a */
[----:B------:R-:W-:Y:S01]  /*24ce0*/  STL.64 [R1+0x4e8], R220 ;  /* 0x0004e8dc01007387 */ /* 0x000fe20000100a00 */
[----:B------:R-:W-:-:S03]  /*24cf0*/  IADD3 R76, R186, -0x169, RZ ;  /* 0xfffffe97ba4c7810 */ /* 0x000fc60007ffe0ff */
[----:B------:R-:W3:Y:S01]  /*24d00*/  LDL.LU.64 R42, [R1+0xc08] ;  /* 0x000c0800012a7983 */ /* 0x000ee20000300a00 */
[----:B------:R-:W-:Y:S01]  /*24d10*/  ISETP.GE.U32.AND P5, PT, R104, 0x7ffffe10, PT ;  /* 0x7ffffe106800780c */ /* 0x000fe20003fa6070 */
[----:B------:R-:W-:Y:S01]  /*24d20*/  IMAD.WIDE R172, R0, 0x4, R172 ;  /* 0x0000000400ac7825 */ /* 0x000fe200078e02ac */
[C---:B------:R-:W-:Y:S02]  /*24d30*/  IADD3 R205, R252.reuse, 0x100000, RZ ;  /* 0x00100000fccd7810 */ /* 0x040fe40007ffe0ff */
[----:B------:R-:W-:Y:S01]  /*24d40*/  IADD3 R104, R252, 0x100000, RZ ;  /* 0x00100000fc687810 */ /* 0x000fe20007ffe0ff */
[----:B------:R1:W-:Y:S01]  /*24d50*/  STL.64 [R1+0x4f8], R188 ;  /* 0x0004f8bc01007387 */ /* 0x0003e20000100a00 */
[----:B------:R-:W-:Y:S02]  /*24d60*/  ISETP.GE.U32.AND P3, PT, R76, 0x7ffffe18, PT ;  /* 0x7ffffe184c00780c */ /* 0x000fe40003f66070 */
[----:B------:R-:W-:Y:S01]  /*24d70*/  IADD3 R76, R186, -0x16d, RZ ;  /* 0xfffffe93ba4c7810 */ /* 0x000fe20007ffe0ff */
[----:B------:R2:W-:Y:S04]  /*24d80*/  LDGSTS.E [R205+-0x34800], [R220.64], !P0 ;  /* 0xcb800000dccd7fae */ /* 0x0005e8000c121848 */
[----:B------:R1:W-:Y:S01]  /*24d90*/  LDGSTS.E [R104+-0x34000], [R188.64], !P1 ;  /* 0xcc000000bc687fae */ /* 0x0003e2000c921848 */
[----:B------:R-:W-:-:S03]  /*24da0*/  ISETP.GE.U32.AND P4, PT, R76, 0x7ffffe14, PT ;  /* 0x7ffffe144c00780c */ /* 0x000fc60003f86070 */
[----:B------:R1:W-:Y:S01]  /*24db0*/  STL.64 [R1+0x508], R172 ;  /* 0x000508ac01007387 */ /* 0x0003e20000100a00 */
[----:B------:R-:W-:-:S03]  /*24dc0*/  IADD3 R204, R186, -0x179, RZ ;  /* 0xfffffe87bacc7810 */ /* 0x000fc60007ffe0ff */
[----:B------:R1:W-:Y:S04]  /*24dd0*/  LDGSTS.E [R3+-0x33800], [R172.64], !P6 ;  /* 0xcc800000ac037fae */ /* 0x0003e8000f121848 */
[----:B-1----:R-:W3:Y:S01]  /*24de0*/  LDL.LU.64 R188, [R1+0xc00] ;  /* 0x000c000001bc7983 */ /* 0x002ee20000300a00 */
[----:B------:R-:W-:Y:S02]  /*24df0*/  ISETP.GE.U32.AND P0, PT, R204, 0x7ffffe08, PT ;  /* 0x7ffffe08cc00780c */ /* 0x000fe40003f06070 */
[----:B------:R-:W-:Y:S01]  /*24e00*/  IADD3 R204, R252, 0x100000, RZ ;  /* 0x00100000fccc7810 */ /* 0x000fe20007ffe0ff */
[----:B------:R-:W3:Y:S01]  /*24e10*/  LDL.LU.64 R172, [R1+0xcf8] ;  /* 0x000cf80001ac7983 */ /* 0x000ee20000300a00 */
[----:B--2---:R-:W-:-:S04]  /*24e20*/  IMAD.WIDE R220, R0, 0x4, R156 ;  /* 0x0000000400dc7825 */ /* 0x004fc800078e029c */
[----:B----4-:R-:W-:Y:S01]  /*24e30*/  IMAD.WIDE R156, R0, 0x4, R232 ;  /* 0x00000004009c7825 */ /* 0x010fe200078e02e8 */
[----:B------:R-:W-:Y:S04]  /*24e40*/  STL.64 [R1+0x518], R220 ;  /* 0x000518dc01007387 */ /* 0x000fe80000100a00 */
[----:B------:R1:W-:Y:S04]  /*24e50*/  STL.64 [R1+0x528], R156 ;  /* 0x0005289c01007387 */ /* 0x0003e80000100a00 */
[----:B------:R-:W2:Y:S04]  /*24e60*/  LDL.LU.64 R232, [R1+0xbf8] ;  /* 0x000bf80001e87983 */ /* 0x000ea80000300a00 */
[----:B------:R3:W-:Y:S04]  /*24e70*/  LDGSTS.E [R204+-0x33000], [R220.64], !P3 ;  /* 0xcd000000dccc7fae */ /* 0x0007e8000d921848 */
[----:B------:R1:W-:Y:S04]  /*24e80*/  LDGSTS.E [R3+-0x32800], [R156.64], !P4 ;  /* 0xcd8000009c037fae */ /* 0x0003e8000e121848 */
[----:B-1----:R-:W4:Y:S01]  /*24e90*/  LDL.LU.64 R156, [R1+0xbf0] ;  /* 0x000bf000019c7983 */ /* 0x002f220000300a00 */
[----:B------:R-:W-:-:S04]  /*24ea0*/  IADD3 R76, R186, -0x175, RZ ;  /* 0xfffffe8bba4c7810 */ /* 0x000fc80007ffe0ff */
[----:B------:R-:W-:Y:S02]  /*24eb0*/  ISETP.GE.U32.AND P2, PT, R76, 0x7ffffe0c, PT ;  /* 0x7ffffe0c4c00780c */ /* 0x000fe40003f46070 */
[----:B------:R-:W-:Y:S01]  /*24ec0*/  IADD3 R104, R186, -0x106, RZ ;  /* 0xfffffefaba687810 */ /* 0x000fe20007ffe0ff */
[----:B---3--:R-:W-:Y:S01]  /*24ed0*/  IMAD.WIDE R220, R0, 0x4, R140 ;  /* 0x0000000400dc7825 */ /* 0x008fe200078e028c */
[----:B------:R-:W-:Y:S02]  /*24ee0*/  IADD3 R76, R186, -0x17d, RZ ;  /* 0xfffffe83ba4c7810 */ /* 0x000fe40007ffe0ff */
[----:B------:R-:W-:Y:S02]  /*24ef0*/  ISETP.GE.U32.AND P3, PT, R104, 0x7ffffe7b, PT ;  /* 0x7ffffe7b6800780c */ /* 0x000fe40003f66070 */
[----:B------:R-:W-:Y:S01]  /*24f00*/  STL.64 [R1+0x538], R220 ;  /* 0x000538dc01007387 */ /* 0x000fe20000100a00 */
[----:B------:R-:W-:Y:S01]  /*24f10*/  IADD3 R104, R252, 0x100000, RZ ;  /* 0x00100000fc687810 */ /* 0x000fe20007ffe0ff */
[----:B------:R-:W-:-:S04]  /*24f20*/  IMAD.WIDE R202, R0, 0x4, R202 ;  /* 0x0000000400ca7825 */ /* 0x000fc800078e02ca */
[----:B------:R-:W-:Y:S01]  /*24f30*/  IMAD.WIDE R140, R0, 0x4, R42 ;  /* 0x00000004008c7825 */ /* 0x000fe200078e022a */
[----:B------:R-:W-:Y:S01]  /*24f40*/  IADD3 R204, R186, -0x10e, RZ ;  /* 0xfffffef2bacc7810 */ /* 0x000fe20007ffe0ff */
[----:B------:R-:W3:Y:S01]  /*24f50*/  LDL.LU.64 R42, [R1+0xbe8] ;  /* 0x000be800012a7983 */ /* 0x000ee20000300a00 */
[----:B------:R-:W-:Y:S02]  /*24f60*/  ISETP.GE.U32.AND P1, PT, R76, 0x7ffffe04, PT ;  /* 0x7ffffe044c00780c */ /* 0x000fe40003f26070 */
[----:B------:R-:W-:Y:S01]  /*24f70*/  IADD3 R76, R186, -0x102, RZ ;  /* 0xfffffefeba4c7810 */ /* 0x000fe20007ffe0ff */
[----:B------:R1:W-:Y:S01]  /*24f80*/  LDGSTS.E [R205+-0x32000], [R220.64], !P5 ;  /* 0xce000000dccd7fae */ /* 0x0003e2000e921848 */
[----:B------:R-:W-:-:S03]  /*24f90*/  ISETP.GE.U32.AND P5, PT, R204, 0x7ffffe73, PT ;  /* 0x7ffffe73cc00780c */ /* 0x000fc60003fa6070 */
[----:B------:R1:W-:Y:S01]  /*24fa0*/  STL.64 [R1+0x548], R202 ;  /* 0x000548ca01007387 */ /* 0x0003e20000100a00 */
[----:B------:R-:W-:-:S03]  /*24fb0*/  ISETP.GE.U32.AND P6, PT, R76, 0x7ffffe7f, PT ;  /* 0x7ffffe7f4c00780c */ /* 0x000fc60003fc6070 */
[----:B------:R1:W-:Y:S04]  /*24fc0*/  LDGSTS.E [R104+-0x31800], [R202.64], !P2 ;  /* 0xce800000ca687fae */ /* 0x0003e8000d121848 */
[----:B------:R1:W-:Y:S04]  /*24fd0*/  STL.64 [R1+0x560], R140 ;  /* 0x0005608c01007387 */ /* 0x0003e80000100a00 */
[----:B------:R1:W-:Y:S02]  /*24fe0*/  LDGSTS.E [R3+-0x31000], [R140.64], !P0 ;  /* 0xcf0000008c037fae */ /* 0x0003e4000c121848 */
[----:B-1----:R-:W-:Y:S01]  /*24ff0*/  IMAD.WIDE R204, R0, 0x4, R188 ;  /* 0x0000000400cc7825 */ /* 0x002fe200078e02bc */
[----:B------:R-:W-:-:S05]  /*25000*/  IADD3 R202, R252, 0x100000, RZ ;  /* 0x00100000fcca7810 */ /* 0x000fca0007ffe0ff */
[----:B------:R1:W-:Y:S04]  /*25010*/  LDGSTS.E [R202+-0x30800], [R204.64], !P1 ;  /* 0xcf800000ccca7fae */ /* 0x0003e8000c921848 */
[----:B------:R-:W3:Y:S04]  /*25020*/  LDL.LU.64 R140, [R1+0xbe0] ;  /* 0x000be000018c7983 */ /* 0x000ee80000300a00 */
[----:B------:R-:W3:Y:S01]  /*25030*/  LDL.LU.64 R188, [R1+0xbd8] ;  /* 0x000bd80001bc7983 */ /* 0x000ee20000300a00 */
[----:B------:R-:W-:Y:S01]  /*25040*/  IMAD.WIDE R172, R0, 0x4, R172 ;  /* 0x0000000400ac7825 */ /* 0x000fe200078e02ac */
[----:B------:R-:W-:-:S02]  /*25050*/  IADD3 R3, R105, 0x100000, RZ ;  /* 0x0010000069037810 */ /* 0x000fc40007ffe0ff */
[----:B------:R-:W-:Y:S04]  /*25060*/  STL.64 [R1+0x570], R204 ;  /* 0x000570cc01007387 */ /* 0x000fe80000100a00 */
[----:B------:R1:W-:Y:S04]  /*25070*/  STL.64 [R1+0xc10], R172 ;  /* 0x000c10ac01007387 */ /* 0x0003e80000100a00 */
[----:B-1----:R-:W3:Y:S04]  /*25080*/  LDL.LU.64 R202, [R1+0xbd0] ;  /* 0x000bd00001ca7983 */ /* 0x002ee80000300a00 */
[----:B------:R1:W-:Y:S04]  /*25090*/  LDGSTS.E [R3+-0x3fe00], [R172.64], !P6 ;  /* 0xc0200000ac037fae */ /* 0x0003e8000f121848 */
[----:B-1----:R-:W3:Y:S01]  /*250a0*/  LDL.LU.64 R172, [R1+0xbc8] ;  /* 0x000bc80001ac7983 */ /* 0x002ee20000300a00 */
[----:B--2---:R-:W-:-:S05]  /*250b0*/  IMAD.WIDE R232, R0, 0x4, R232 ;  /* 0x0000000400e87825 */ /* 0x004fca00078e02e8 */
[----:B------:R1:W-:Y:S01]  /*250c0*/  STL.64 [R1+0xc00], R232 ;  /* 0x000c00e801007387 */ /* 0x0003e20000100a00 */
[----:B----4-:R-:W-:-:S03]  /*250d0*/  IMAD.WIDE R204, R0, 0x4, R156 ;  /* 0x0000000400cc7825 */ /* 0x010fc600078e029c */
[----:B------:R-:W2:Y:S01]  /*250e0*/  LDL.LU.64 R156, [R1+0xbc0] ;  /* 0x000bc000019c7983 */ /* 0x000ea20000300a00 */
[----:B------:R-:W-:-:S04]  /*250f0*/  IADD3 R76, R186, -0x10a, RZ ;  /* 0xfffffef6ba4c7810 */ /* 0x000fc80007ffe0ff */
[----:B------:R-:W-:Y:S02]  /*25100*/  ISETP.GE.U32.AND P4, PT, R76, 0x7ffffe77, PT ;  /* 0x7ffffe774c00780c */ /* 0x000fe40003f86070 */
[C---:B------:R-:W-:Y:S02]  /*25110*/  IADD3 R76, R186.reuse, -0x112, RZ ;  /* 0xfffffeeeba4c7810 */ /* 0x040fe40007ffe0ff */
[----:B------:R-:W-:Y:S02]  /*25120*/  IADD3 R104, R186, -0x11a, RZ ;  /* 0xfffffee6ba687810 */ /* 0x000fe40007ffe0ff */
[----:B------:R-:W-:Y:S02]  /*25130*/  ISETP.GE.U32.AND P2, PT, R76, 0x7ffffe6f, PT ;  /* 0x7ffffe6f4c00780c */ /* 0x000fe40003f46070 */
[----:B------:R-:W-:Y:S02]  /*25140*/  IADD3 R76, R186, -0x116, RZ ;  /* 0xfffffeeaba4c7810 */ /* 0x000fe40007ffe0ff */
[----:B------:R-:W-:-:S02]  /*25150*/  ISETP.GE.U32.AND P1, PT, R104, 0x7ffffe67, PT ;  /* 0x7ffffe676800780c */ /* 0x000fc40003f26070 */
[----:B------:R-:W-:Y:S02]  /*25160*/  ISETP.GE.U32.AND P0, PT, R76, 0x7ffffe6b, PT ;  /* 0x7ffffe6b4c00780c */ /* 0x000fe40003f06070 */
[C---:B------:R-:W-:Y:S02]  /*25170*/  IADD3 R221, R105.reuse, 0x100000, RZ ;  /* 0x0010000069dd7810 */ /* 0x040fe40007ffe0ff */
[----:B------:R-:W-:Y:S02]  /*25180*/  IADD3 R76, R186, -0x11e, RZ ;  /* 0xfffffee2ba4c7810 */ /* 0x000fe40007ffe0ff */
[----:B------:R-:W-:Y:S01]  /*25190*/  IADD3 R104, R105, 0x100000, RZ ;  /* 0x0010000069687810 */ /* 0x000fe20007ffe0ff */
[----:B------:R1:W-:Y:S01]  /*251a0*/  LDGSTS.E [R221+-0x3f600], [R232.64], !P3 ;  /* 0xc0a00000e8dd7fae */ /* 0x0003e2000d921848 */
[----:B---3--:R-:W-:Y:S01]  /*251b0*/  IMAD.WIDE R42, R0, 0x4, R42 ;  /* 0x00000004002a7825 */ /* 0x008fe200078e022a */
[----:B------:R-:W-:Y:S02]  /*251c0*/  ISETP.GE.U32.AND P6, PT, R76, 0x7ffffe63, PT ;  /* 0x7ffffe634c00780c */ /* 0x000fe40003fc6070 */
[----:B------:R-:W-:Y:S01]  /*251d0*/  STL.64 [R1+0xbf0], R204 ;  /* 0x000bf0cc01007387 */ /* 0x000fe20000100a00 */
[----:B------:R-:W-:-:S03]  /*251e0*/  IADD3 R76, R186, -0x126, RZ ;  /* 0xfffffedaba4c7810 */ /* 0x000fc60007ffe0ff */
[----:B------:R3:W-:Y:S01]  /*251f0*/  LDGSTS.E [R104+-0x3ee00], [R204.64], !P4 ;  /* 0xc1200000cc687fae */ /* 0x0007e2000e121848 */
[----:B------:R-:W-:-:S03]  /*25200*/  ISETP.GE.U32.AND P4, PT, R76, 0x7ffffe5b, PT ;  /* 0x7ffffe5b4c00780c */ /* 0x000fc60003f86070 */
[----:B------:R4:W-:Y:S04]  /*25210*/  STL.64 [R1+0xbe8], R42 ;  /* 0x000be82a01007387 */ /* 0x0009e80000100a00 */
[----:B------:R4:W-:Y:S01]  /*25220*/  LDGSTS.E [R3+-0x3e600], [R42.64], !P5 ;  /* 0xc1a000002a037fae */ /* 0x0009e2000e921848 */
[----:B------:R-:W-:-:S03]  /*25230*/  IADD3 R76, R105, 0x100000, RZ ;  /* 0x00100000694c7810 */ /* 0x000fc60007ffe0ff */
[----:B-1----:R-:W2:Y:S01]  /*25240*/  LDL.LU.64 R232, [R1+0xbb8] ;  /* 0x000bb80001e87983 */ /* 0x002ea20000300a00 */
[C---:B----4-:R-:W-:Y:S02]  /*25250*/  IADD3 R42, R186.reuse, -0x12a, RZ ;  /* 0xfffffed6ba2a7810 */ /* 0x050fe40007ffe0ff */
[----:B------:R-:W-:Y:S02]  /*25260*/  IADD3 R43, R186, -0x12e, RZ ;  /* 0xfffffed2ba2b7810 */ /* 0x000fe40007ffe0ff */
[----:B------:R-:W-:Y:S02]  /*25270*/  ISETP.GE.U32.AND P5, PT, R42, 0x7ffffe57, PT ;  /* 0x7ffffe572a00780c */ /* 0x000fe40003fa6070 */
[----:B------:R-:W-:Y:S01]  /*25280*/  IADD3 R42, R186, -0x132, RZ ;  /* 0xfffffeceba2a7810 */ /* 0x000fe20007ffe0ff */
[C---:B---3--:R-:W-:Y:S02]  /*25290*/  IMAD.WIDE R204, R0.reuse, 0x4, R140 ;  /* 0x0000000400cc7825 */ /* 0x048fe400078e028c */
[----:B------:R-:W3:Y:S02]  /*252a0*/  LDL.LU.64 R140, [R1+0xbb0] ;  /* 0x000bb000018c7983 */ /* 0x000ee40000300a00 */
[----:B------:R-:W-:Y:S01]  /*252b0*/  IMAD.WIDE R188, R0, 0x4, R188 ;  /* 0x0000000400bc7825 */ /* 0x000fe200078e02bc */
[----:B------:R-:W-:Y:S01]  /*252c0*/  IADD3 R220, R186, -0x122, RZ ;  /* 0xfffffedebadc7810 */ /* 0x000fe20007ffe0ff */
[----:B------:R1:W-:Y:S01]  /*252d0*/  LDGSTS.E [R76+-0x3de00], [R204.64], !P2 ;  /* 0xc2200000cc4c7fae */ /* 0x0003e2000d121848 */
[----:B------:R-:W-:-:S03]  /*252e0*/  ISETP.GE.U32.AND P2, PT, R43, 0x7ffffe53, PT ;  /* 0x7ffffe532b00780c */ /* 0x000fc60003f46070 */
[----:B------:R1:W-:Y:S01]  /*252f0*/  STL.64 [R1+0xbe0], R204 ;  /* 0x000be0cc01007387 */ /* 0x0003e20000100a00 */
[----:B------:R-:W-:-:S03]  /*25300*/  ISETP.GE.U32.AND P3, PT, R220, 0x7ffffe5f, PT ;  /* 0x7ffffe5fdc00780c */ /* 0x000fc60003f66070 */
[----:B------:R4:W-:Y:S01]  /*25310*/  LDGSTS.E [R3+-0x3d600], [R188.64], !P0 ;  /* 0xc2a00000bc037fae */ /* 0x0009e2000c121848 */
[----:B------:R-:W-:-:S03]  /*25320*/  ISETP.GE.U32.AND P0, PT, R42, 0x7ffffe4f, PT ;  /* 0x7ffffe4f2a00780c */ /* 0x000fc60003f06070 */
[----:B------:R4:W-:Y:S01]  /*25330*/  STL.64 [R1+0xbd8], R188 ;  /* 0x000bd8bc01007387 */ /* 0x0009e20000100a00 */
[----:B------:R-:W-:-:S03]  /*25340*/  IMAD.WIDE R220, R0, 0x4, R202 ;  /* 0x0000000400dc7825 */ /* 0x000fc600078e02ca */
[----:B------:R-:W3:Y:S01]  /*25350*/  LDL.LU.64 R42, [R1+0xba8] ;  /* 0x000ba800012a7983 */ /* 0x000ee20000300a00 */
[----:B-1----:R-:W-:-:S03]  /*25360*/  IADD3 R205, R105, 0x100000, RZ ;  /* 0x0010000069cd7810 */ /* 0x002fc60007ffe0ff */
[----:B------:R-:W3:Y:S04]  /*25370*/  LDL.LU.64 R202, [R1+0xba0] ;  /* 0x000ba00001ca7983 */ /* 0x000ee80000300a00 */
[----:B------:R-:W-:Y:S01]  /*25380*/  STL.64 [R1+0xbd0], R220 ;  /* 0x000bd0dc01007387 */ /* 0x000fe20000100a00 */
[----:B----4-:R-:W-:-:S03]  /*25390*/  IMAD.WIDE R188, R0, 0x4, R172 ;  /* 0x0000000400bc7825 */ /* 0x010fc600078e02ac */
[----:B------:R-:W4:Y:S04]  /*253a0*/  LDL.LU.64 R172, [R1+0xb98] ;  /* 0x000b980001ac7983 */ /* 0x000f280000300a00 */
[----:B------:R1:W-:Y:S04]  /*253b0*/  LDGSTS.E [R205+-0x3ce00], [R220.64], !P1 ;  /* 0xc3200000dccd7fae */ /* 0x0003e8000c921848 */
[----:B------:R-:W-:Y:S04]  /*253c0*/  STL.64 [R1+0xbc8], R188 ;  /* 0x000bc8bc01007387 */ /* 0x000fe80000100a00 */
[----:B------:R1:W-:Y:S01]  /*253d0*/  LDGSTS.E [R104+-0x3c600], [R188.64], !P6 ;  /* 0xc3a00000bc687fae */ /* 0x0003e2000f121848 */
[----:B--2---:R-:W-:-:S05]  /*253e0*/  IMAD.WIDE R156, R0, 0x4, R156 ;  /* 0x00000004009c7825 */ /* 0x004fca00078e029c */
[----:B------:R2:W-:Y:S04]  /*253f0*/  STL.64 [R1+0xbc0], R156 ;  /* 0x000bc09c01007387 */ /* 0x0005e80000100a00 */
[----:B------:R2:W-:Y:S04]  /*25400*/  LDGSTS.E [R3+-0x3be00], [R156.64], !P3 ;  /* 0xc42000009c037fae */ /* 0x0005e8000d921848 */
[----:B--2---:R-:W2:Y:S01]  /*25410*/  LDL.LU.64 R156, [R1+0xb90] ;  /* 0x000b9000019c7983 */ /* 0x004ea20000300a00 */
[----:B------:R-:W-:Y:S02]  /*25420*/  IADD3 R204, R186, -0x136, RZ ;  /* 0xfffffecabacc7810 */ /* 0x000fe40007ffe0ff */
[----:B-1----:R-:W-:-:S02]  /*25430*/  IADD3 R188, R105, 0x100000, RZ ;  /* 0x0010000069bc7810 */ /* 0x002fc40007ffe0ff */
[----:B------:R-:W-:Y:S02]  /*25440*/  ISETP.GE.U32.AND P1, PT, R204, 0x7ffffe4b, PT ;  /* 0x7ffffe4bcc00780c */ /* 0x000fe40003f26070 */
[----:B------:R-:W-:Y:S01]  /*25450*/  IADD3 R104, R186, -0x142, RZ ;  /* 0xfffffebeba687810 */ /* 0x000fe20007ffe0ff */
[C---:B------:R-:W-:Y:S02]  /*25460*/  IMAD.WIDE R204, R0.reuse, 0x4, R232 ;  /* 0x0000000400cc7825 */ /* 0x040fe400078e02e8 */
[----:B------:R-:W2:Y:S04]  /*25470*/  LDL.LU.64 R232, [R1+0xb88] ;  /* 0x000b880001e87983 */ /* 0x000ea80000300a00 */
[----:B------:R1:W-:Y:S04]  /*25480*/  STL.64 [R1+0xbb8], R204 ;  /* 0x000bb8cc01007387 */ /* 0x0003e80000100a00 */
[----:B------:R1:W-:Y:S01]  /*25490*/  LDGSTS.E [R188+-0x3b600], [R204.64], !P4 ;  /* 0xc4a00000ccbc7fae */ /* 0x0003e2000e121848 */
[----:B---3--:R-:W-:-:S05]  /*254a0*/  IMAD.WIDE R140, R0, 0x4, R140 ;  /* 0x00000004008c7825 */ /* 0x008fca00078e028c */
[----:B------:R3:W-:Y:S04]  /*254b0*/  STL.64 [R1+0xbb0], R140 ;  /* 0x000bb08c01007387 */ /* 0x0007e80000100a00 */
[----:B------:R3:W-:Y:S01]  /*254c0*/  LDGSTS.E [R3+-0x3ae00], [R140.64], !P5 ;  /* 0xc52000008c037fae */ /* 0x0007e2000e921848 */
[----:B------:R-:W-:Y:S02]  /*254d0*/  ISETP.GE.U32.AND P4, PT, R104, 0x7ffffe3f, PT ;  /* 0x7ffffe3f6800780c */ /* 0x000fe40003f86070 */
[C---:B-1----:R-:W-:Y:S01]  /*254e0*/  IADD3 R205, R105.reuse, 0x100000, RZ ;  /* 0x0010000069cd7810 */ /* 0x042fe20007ffe0ff */
[C---:B------:R-:W-:Y:S01]  /*254f0*/  IMAD.WIDE R220, R0.reuse, 0x4, R42 ;  /* 0x0000000400dc7825 */ /* 0x040fe200078e022a */
[----:B---3--:R-:W3:Y:S03]  /*25500*/  LDL.LU.64 R140, [R1+0xb80] ;  /* 0x000b8000018c7983 */ /* 0x008ee60000300a00 */
[----:B------:R-:W-:Y:S01]  /*25510*/  IMAD.WIDE R188, R0, 0x4, R202 ;  /* 0x0000000400bc7825 */ /* 0x000fe200078e02ca */
[----:B------:R-:W3:Y:S04]  /*25520*/  LDL.LU.64 R42, [R1+0xb78] ;  /* 0x000b7800012a7983 */ /* 0x000ee80000300a00 */
[----:B------:R-:W-:Y:S01]  /*25530*/  STL.64 [R1+0xba8], R220 ;  /* 0x000ba8dc01007387 */ /* 0x000fe20000100a00 */
[----:B------:R-:W-:-:S03]  /*25540*/  IADD3 R104, R105, 0x100000, RZ ;  /* 0x0010000069687810 */ /* 0x000fc60007ffe0ff */
[----:B------:R-:W3:Y:S01]  /*25550*/  LDL.LU.64 R202, [R1+0xb70] ;  /* 0x000b700001ca7983 */ /* 0x000ee20000300a00 */
[----:B----4-:R-:W-:-:S03]  /*25560*/  IMAD.WIDE R172, R0, 0x4, R172 ;  /* 0x0000000400ac7825 */ /* 0x010fc600078e02ac */
[----:B------:R1:W-:Y:S04]  /*25570*/  STL.64 [R1+0xba0], R188 ;  /* 0x000ba0bc01007387 */ /* 0x0003e80000100a00 */
[----:B------:R2:W-:Y:S04]  /*25580*/  LDGSTS.E [R205+-0x3a600], [R220.64], !P2 ;  /* 0xc5a00000dccd7fae */ /* 0x0005e8000d121848 */
[----:B------:R1:W-:Y:S04]  /*25590*/  LDGSTS.E [R104+-0x39e00], [R188.64], !P0 ;  /* 0xc6200000bc687fae */ /* 0x0003e8000c121848 */
[----:B------:R4:W-:Y:S01]  /*255a0*/  STL.64 [R1+0xb98], R172 ;  /* 0x000b98ac01007387 */ /* 0x0009e20000100a00 */
[----:B------:R-:W-:-:S02]  /*255b0*/  IADD3 R76, R186, -0x13a, RZ ;  /* 0xfffffec6ba4c7810 */ /* 0x000fc40007ffe0ff */
[----:B------:R-:W-:Y:S01]  /*255c0*/  IADD3 R204, R186, -0x14a, RZ ;  /* 0xfffffeb6bacc7810 */ /* 0x000fe20007ffe0ff */
[----:B------:R4:W-:Y:S04]  /*255d0*/  LDGSTS.E [R3+-0x39600], [R172.64], !P1 ;  /* 0xc6a00000ac037fae */ /* 0x0009e8000c921848 */
[----:B-1----:R-:W3:Y:S01]  /*255e0*/  LDL.LU.64 R188, [R1+0xb68] ;  /* 0x000b680001bc7983 */ /* 0x002ee20000300a00 */
[----:B--2---:R-:W-:-:S03]  /*255f0*/  IMAD.WIDE R220, R0, 0x4, R156 ;  /* 0x0000000400dc7825 */ /* 0x004fc600078e029c */
[----:B------:R-:W2:Y:S01]  /*25600*/  LDL.LU.64 R156, [R1+0xb60] ;  /* 0x000b6000019c7983 */ /* 0x000ea20000300a00 */
[----:B------:R-:W-:Y:S02]  /*25610*/  ISETP.GE.U32.AND P6, PT, R76, 0x7ffffe47, PT ;  /* 0x7ffffe474c00780c */ /* 0x000fe40003fc6070 */
[----:B------:R-:W-:-:S04]  /*25620*/  IADD3 R76, R186, -0x13e, RZ ;  /* 0xfffffec2ba4c7810 */ /* 0x000fc80007ffe0ff */
[----:B------:R-:W-:Y:S02]  /*25630*/  ISETP.GE.U32.AND P3, PT, R76, 0x7ffffe43, PT ;  /* 0x7ffffe434c00780c */ /* 0x000fe40003f66070 */
[----:B------:R-:W-:Y:S02]  /*25640*/  IADD3 R76, R186, -0x146, RZ ;  /* 0xfffffebaba4c7810 */ /* 0x000fe40007ffe0ff */
[----:B------:R-:W-:Y:S02]  /*25650*/  ISETP.GE.U32.AND P2, PT, R204, 0x7ffffe37, PT ;  /* 0x7ffffe37cc00780c */ /* 0x000fe40003f46070 */
[----:B------:R-:W-:Y:S02]  /*25660*/  ISETP.GE.U32.AND P5, PT, R76, 0x7ffffe3b, PT ;  /* 0x7ffffe3b4c00780c */ /* 0x000fe40003fa6070 */
[----:B------:R-:W-:Y:S02]  /*25670*/  IADD3 R76, R186, -0x14e, RZ ;  /* 0xfffffeb2ba4c7810 */ /* 0x000fe40007ffe0ff */
[----:B------:R-:W-:Y:S01]  /*25680*/  IADD3 R204, R105, 0x100000, RZ ;  /* 0x0010000069cc7810 */ /* 0x000fe20007ffe0ff */
[----:B------:R3:W-:Y:S01]  /*25690*/  STL.64 [R1+0xb90], R220 ;  /* 0x000b90dc01007387 */ /* 0x0007e20000100a00 */
[----:B------:R-:W-:Y:S01]  /*256a0*/  ISETP.GE.U32.AND P0, PT, R76, 0x7ffffe33, PT ;  /* 0x7ffffe334c00780c */ /* 0x000fe20003f06070 */
[----:B----4-:R-:W-:Y:S01]  /*256b0*/  IMAD.WIDE R172, R0, 0x4, R232 ;  /* 0x0000000400ac7825 */ /* 0x010fe200078e02e8 */
[C---:B------:R-:W-:Y:S01]  /*256c0*/  IADD3 R76, R186.reuse, -0x152, RZ ;  /* 0xfffffeaeba4c7810 */ /* 0x040fe20007ffe0ff */
[----:B------:R1:W-:Y:S01]  /*256d0*/  LDGSTS.E [R204+-0x38e00], [R220.64], !P6 ;  /* 0xc7200000dccc7fae */ /* 0x0003e2000f121848 */
[----:B------:R-:W-:-:S03]  /*256e0*/  IADD3 R104, R186, -0x156, RZ ;  /* 0xfffffeaaba687810 */ /* 0x000fc60007ffe0ff */
[----:B------:R4:W-:Y:S01]  /*256f0*/  STL.64 [R1+0xb88], R172 ;  /* 0x000b88ac01007387 */ /* 0x0009e20000100a00 */
[----:B------:R-:W-:-:S03]  /*25700*/  ISETP.GE.U32.AND P1, PT, R76, 0x7ffffe2f, PT ;  /* 0x7ffffe2f4c00780c */ /* 0x000fc60003f26070 */
[----:B------:R-:W2:Y:S01]  /*25710*/  LDL.LU.64 R232, [R1+0xb58] ;  /* 0x000b580001e87983 */ /* 0x000ea20000300a00 */
[----:B------:R-:W-:Y:S02]  /*25720*/  ISETP.GE.U32.AND P6, PT, R104, 0x7ffffe2b, PT ;  /* 0x7ffffe2b6800780c */ /* 0x000fe40003fc6070 */
[----:B------:R-:W-:Y:S01]  /*25730*/  IADD3 R76, R186, -0x15a, RZ ;  /* 0xfffffea6ba4c7810 */ /* 0x000fe20007ffe0ff */
[----:B------:R4:W-:Y:S01]  /*25740*/  LDGSTS.E [R3+-0x38600], [R172.64], !P3 ;  /* 0xc7a00000ac037fae */ /* 0x0009e2000d921848 */
[----:B------:R-:W-:Y:S02]  /*25750*/  IADD3 R104, R105, 0x100000, RZ ;  /* 0x0010000069687810 */ /* 0x000fe40007ffe0ff */
[----:B------:R-:W-:Y:S02]  /*25760*/  ISETP.GE.U32.AND P3, PT, R76, 0x7ffffe27, PT ;  /* 0x7ffffe274c00780c */ /* 0x000fe40003f66070 */
[C---:B-1----:R-:W-:Y:S02]  /*25770*/  IADD3 R204, R186.reuse, -0x15e, RZ ;  /* 0xfffffea2bacc7810 */ /* 0x042fe40007ffe0ff */
[----:B------:R-:W-:Y:S01]  /*25780*/  IADD3 R76, R186, -0x162, RZ ;  /* 0xfffffe9eba4c7810 */ /* 0x000fe20007ffe0ff */
[----:B---3--:R-:W-:-:S02]  /*25790*/  IMAD.WIDE R220, R0, 0x4, R140 ;  /* 0x0000000400dc7825 */ /* 0x008fc400078e028c */
[----:B------:R-:W3:Y:S02]  /*257a0*/  LDL.LU.64 R140, [R1+0xb50] ;  /* 0x000b5000018c7983 */ /* 0x000ee40000300a00 */
[C---:B----4-:R-:W-:Y:S02]  /*257b0*/  IMAD.WIDE R172, R0.reuse, 0x4, R42 ;  /* 0x0000000400ac7825 */ /* 0x050fe400078e022a */
[----:B------:R-:W-:Y:S04]  /*257c0*/  STL.64 [R1+0xb80], R220 ;  /* 0x000b80dc01007387 */ /* 0x000fe80000100a00 */
[----:B------:R1:W-:Y:S01]  /*257d0*/  LDGSTS.E [R205+-0x37e00], [R220.64], !P4 ;  /* 0xc8200000dccd7fae */ /* 0x0003e2000e121848 */
[----:B------:R-:W-:-:S03]  /*257e0*/  IMAD.WIDE R42, R0, 0x4, R202 ;  /* 0x00000004002a7825 */ /* 0x000fc600078e02ca */
[----:B------:R-:W4:Y:S04]  /*257f0*/  LDL.LU.64 R202, [R1+0xb48] ;  /* 0x000b480001ca7983 */ /* 0x000f280000300a00 */
[----:B------:R1:W-:Y:S04]  /*25800*/  STL.64 [R1+0xb78], R172 ;  /* 0x000b78ac01007387 */ /* 0x0003e80000100a00 */
[----:B------:R1:W-:Y:S01]  /*25810*/  LDGSTS.E [R104+-0x37600], [R172.64], !P5 ;  /* 0xc8a00000ac687fae */ /* 0x0003e2000e921848 */
[----:B------:R-:W-:-:S03]  /*25820*/  ISETP.GE.U32.AND P4, PT, R204, 0x7ffffe23, PT ;  /* 0x7ffffe23cc00780c */ /* 0x000fc60003f86070 */
[----:B------:R1:W-:Y:S01]  /*25830*/  STL.64 [R1+0xb70], R42 ;  /* 0x000b702a01007387 */ /* 0x0003e20000100a00 */
[----:B------:R-:W-:-:S03]  /*25840*/  ISETP.GE.U32.AND P5, PT, R76, 0x7ffffe1f, PT ;  /* 0x7ffffe1f4c00780c */ /* 0x000fc60003fa6070 */
[----:B------:R1:W-:Y:S01]  /*25850*/  LDGSTS.E [R3+-0x36e00], [R42.64], !P2 ;  /* 0xc92000002a037fae */ /* 0x0003e2000d121848 */
[----:B------:R-:W-:-:S03]  /*25860*/  IADD3 R76, R105, 0x100000, RZ ;  /* 0x00100000694c7810 */ /* 0x000fc60007ffe0ff */
[----:B-1----:R-:W4:Y:S01]  /*25870*/  LDL.LU.64 R172, [R1+0xb40] ;  /* 0x000b400001ac7983 */ /* 0x002f220000300a00 */
[----:B------:R-:W-:-:S03]  /*25880*/  IMAD.WIDE R204, R0, 0x4, R188 ;  /* 0x0000000400cc7825 */ /* 0x000fc600078e02bc */
[----:B------:R-:W4:Y:S01]  /*25890*/  LDL.LU.64 R188, [R1+0xb38] ;  /* 0x000b380001bc7983 */ /* 0x000f220000300a00 */
[----:B------:R-:W-:-:S03]  /*258a0*/  IADD3 R42, R186, -0x166, RZ ;  /* 0xfffffe9aba2a7810 */ /* 0x000fc60007ffe0ff */
[----:B------:R3:W-:Y:S01]  /*258b0*/  LDGSTS.E [R76+-0x36600], [R204.64], !P0 ;  /* 0xc9a00000cc4c7fae */ /* 0x0007e2000c121848 */
[----:B------:R-:W-:Y:S02]  /*258c0*/  IADD3 R43, R186, -0x16a, RZ ;  /* 0xfffffe96ba2b7810 */ /* 0x000fe40007ffe0ff */
[----:B------:R-:W-:Y:S02]  /*258d0*/  ISETP.GE.U32.AND P2, PT, R42, 0x7ffffe1b, PT ;  /* 0x7ffffe1b2a00780c */ /* 0x000fe40003f46070 */
[----:B------:R-:W-:Y:S01]  /*258e0*/  IADD3 R42, R186, -0x16e, RZ ;  /* 0xfffffe92ba2a7810 */ /* 0x000fe20007ffe0ff */
[----:B------:R-:W-:Y:S01]  /*258f0*/  STL.64 [R1+0xb68], R204 ;  /* 0x000b68cc01007387 */ /* 0x000fe20000100a00 */
[----:B------:R-:W-:Y:S01]  /*25900*/  ISETP.GE.U32.AND P0, PT, R43, 0x7ffffe17, PT ;  /* 0x7ffffe172b00780c */ /* 0x000fe20003f06070 */
[----:B--2---:R-:W-:-:S05]  /*25910*/  IMAD.WIDE R156, R0, 0x4, R156 ;  /* 0x00000004009c7825 */ /* 0x004fca00078e029c */
[----:B------:R1:W-:Y:S01]  /*25920*/  LDGSTS.E [R3+-0x35e00], [R156.64], !P1 ;  /* 0xca2000009c037fae */ /* 0x0003e2000c921848 */
[----:B------:R-:W-:-:S03]  /*25930*/  ISETP.GE.U32.AND P1, PT, R42, 0x7ffffe13, PT ;  /* 0x7ffffe132a00780c */ /* 0x000fc60003f26070 */
[----:B------:R1:W-:Y:S04]  /*25940*/  STL.64 [R1+0xb60], R156 ;  /* 0x000b609c01007387 */ /* 0x0003e80000100a00 */
[----:B------:R-:W2:Y:S04]  /*25950*/  LDL.LU.64 R42, [R1+0xb30] ;  /* 0x000b3000012a7983 */ /* 0x000ea80000300a00 */
[----:B-1----:R-:W2:Y:S01]  /*25960*/  LDL.LU.64 R156, [R1+0xb28] ;  /* 0x000b2800019c7983 */ /* 0x002ea20000300a00 */
[----:B------:R-:W-:Y:S01]  /*25970*/  IADD3 R221, R105, 0x100000, RZ ;  /* 0x0010000069dd7810 */ /* 0x000fe20007ffe0ff */
[----:B------:R-:W-:-:S05]  /*25980*/  IMAD.WIDE R232, R0, 0x4, R232 ;  /* 0x0000000400e87825 */ /* 0x000fca00078e02e8 */
[----:B------:R1:W-:Y:S04]  /*25990*/  STL.64 [R1+0xb58], R232 ;  /* 0x000b58e801007387 */ /* 0x0003e80000100a00 */
[----:B------:R1:W-:Y:S01]  /*259a0*/  LDGSTS.E [R221+-0x35600], [R232.64], !P6 ;  /* 0xcaa00000e8dd7fae */ /* 0x0003e2000f121848 */
[----:B------:R-:W-:Y:S01]  /*259b0*/  IADD3 R220, R186, -0x172, RZ ;  /* 0xfffffe8ebadc7810 */ /* 0x000fe20007ffe0ff */
[C---:B---3--:R-:W-:Y:S02]  /*259c0*/  IMAD.WIDE R204, R0.reuse, 0x4, R140 ;  /* 0x0000000400cc7825 */ /* 0x048fe400078e028c */
[----:B------:R-:W3:Y:S04]  /*259d0*/  LDL.LU.64 R140, [R1+0xb20] ;  /* 0x000b2000018c7983 */ /* 0x000ee80000300a00 */
[----:B------:R1:W-:Y:S04]  /*259e0*/  STL.64 [R1+0xb50], R204 ;  /* 0x000b50cc01007387 */ /* 0x0003e80000100a00 */
[----:B------:R4:W-:Y:S02]  /*259f0*/  LDGSTS.E [R104+-0x34e00], [R204.64], !P3 ;  /* 0xcb200000cc687fae */ /* 0x0009e4000d921848 */
[----:B----4-:R-:W-:-:S05]  /*25a00*/  IMAD.WIDE R202, R0, 0x4, R202 ;  /* 0x0000000400ca7825 */ /* 0x010fca00078e02ca */
[----:B------:R4:W-:Y:S04]  /*25a10*/  STL.64 [R1+0xb48], R202 ;  /* 0x000b48ca01007387 */ /* 0x0009e80000100a00 */
[----:B-1----:R-:W3:Y:S04]  /*25a20*/  LDL.LU.64 R232, [R1+0xb18] ;  /* 0x000b180001e87983 */ /* 0x002ee80000300a00 */
[----:B------:R4:W-:Y:S01]  /*25a30*/  LDGSTS.E [R3+-0x34600], [R202.64], !P4 ;  /* 0xcba00000ca037fae */ /* 0x0009e2000e121848 */
[----:B------:R-:W-:-:S03]  /*25a40*/  IMAD.WIDE R204, R0, 0x4, R172 ;  /* 0x0000000400cc7825 */ /* 0x000fc600078e02ac */
[----:B------:R-:W3:Y:S01]  /*25a50*/  LDL.LU.64 R172, [R1+0xb10] ;  /* 0x000b100001ac7983 */ /* 0x000ee20000300a00 */
[----:B------:R-:W-:Y:S01]  /*25a60*/  IMAD.WIDE R188, R0, 0x4, R188 ;  /* 0x0000000400bc7825 */ /* 0x000fe200078e02bc */
[----:B----4-:R-:W-:Y:S02]  /*25a70*/  IADD3 R202, R105, 0x100000, RZ ;  /* 0x0010000069ca7810 */ /* 0x010fe40007ffe0ff */
[----:B------:R-:W-:Y:S01]  /*25a80*/  STL.64 [R1+0xb40], R204 ;  /* 0x000b40cc01007387 */ /* 0x000fe20000100a00 */
[----:B------:R-:W-:-:S03]  /*25a90*/  ISETP.GE.U32.AND P6, PT, R220, 0x7ffffe0f, PT ;  /* 0x7ffffe0fdc00780c */ /* 0x000fc60003fc6070 */
[----:B------:R1:W-:Y:S04]  /*25aa0*/  LDGSTS.E [R202+-0x33e00], [R204.64], !P5 ;  /* 0xcc200000ccca7fae */ /* 0x0003e8000e921848 */
[----:B------:R4:W-:Y:S04]  /*25ab0*/  STL.64 [R1+0xb38], R188 ;  /* 0x000b38bc01007387 */ /* 0x0009e80000100a00 */
[----:B------:R4:W-:Y:S04]  /*25ac0*/  LDGSTS.E [R3+-0x33600], [R188.64], !P2 ;  /* 0xcca00000bc037fae */ /* 0x0009e8000d121848 */
[----:B-1----:R-:W3:Y:S01]  /*25ad0*/  LDL.LU.64 R202, [R1+0xb08] ;  /* 0x000b080001ca7983 */ /* 0x002ee20000300a00 */
[----:B--2---:R-:W-:-:S03]  /*25ae0*/  IMAD.WIDE R220, R0, 0x4, R42 ;  /* 0x0000000400dc7825 */ /* 0x004fc600078e022a */
[----:B------:R-:W2:Y:S04]  /*25af0*/  LDL.LU.64 R42, [R1+0xb00] ;  /* 0x000b0000012a7983 */ /* 0x000ea80000300a00 */
[----:B------:R-:W-:Y:S01]  /*25b00*/  STL.64 [R1+0xb30], R220 ;  /* 0x000b30dc01007387 */ /* 0x000fe20000100a00 */
[----:B----4-:R-:W-:-:S03]  /*25b10*/  IMAD.WIDE R188, R0, 0x4, R156 ;  /* 0x0000000400bc7825 */ /* 0x010fc600078e029c */
[----:B------:R-:W4:Y:S01]  /*25b20*/  LDL.LU.64 R156, [R1+0xaf8] ;  /* 0x000af800019c7983 */ /* 0x000f220000300a00 */
[C---:B------:R-:W-:Y:S02]  /*25b30*/  IADD3 R76, R186.reuse, -0x176, RZ ;  /* 0xfffffe8aba4c7810 */ /* 0x040fe40007ffe0ff */
[----:B------:R-:W-:Y:S02]  /*25b40*/  IADD3 R104, R186, -0x17e, RZ ;  /* 0xfffffe82ba687810 */ /* 0x000fe40007ffe0ff */
[----:B------:R-:W-:Y:S02]  /*25b50*/  ISETP.GE.U32.AND P3, PT, R76, 0x7ffffe0b, PT ;  /* 0x7ffffe0b4c00780c */ /* 0x000fe40003f66070 */
[----:B------:R-:W-:Y:S02]  /*25b60*/  ISETP.GE.U32.AND P5, PT, R104, 0x7ffffe03, PT ;  /* 0x7ffffe036800780c */ /* 0x000fe40003fa6070 */
[C---:B------:R-:W-:Y:S02]  /*25b70*/  IADD3 R205, R105.reuse, 0x100000, RZ ;  /* 0x0010000069cd7810 */ /* 0x040fe40007ffe0ff */
[----:B------:R-:W-:-:S02]  /*25b80*/  IADD3 R104, R105, 0x100000, RZ ;  /* 0x0010000069687810 */ /* 0x000fc40007ffe0ff */
[C---:B------:R-:W-:Y:S01]  /*25b90*/  IADD3 R204, R186.reuse, -0x107, RZ ;  /* 0xfffffef9bacc7810 */ /* 0x040fe20007ffe0ff */
[----:B------:R1:W-:Y:S01]  /*25ba0*/  LDGSTS.E [R205+-0x32e00], [R220.64], !P0 ;  /* 0xcd200000dccd7fae */ /* 0x0003e2000c121848 */
[----:B------:R-:W-:Y:S02]  /*25bb0*/  IADD3 R76, R186, -0x17a, RZ ;  /* 0xfffffe86ba4c7810 */ /* 0x000fe40007ffe0ff */
[----:B------:R-:W-:Y:S01]  /*25bc0*/  ISETP.GE.U32.AND P0, PT, R204, 0x7ffffe7a, PT ;  /* 0x7ffffe7acc00780c */ /* 0x000fe20003f06070 */
[----:B------:R1:W-:Y:S04]  /*25bd0*/  STL.64 [R1+0xb28], R188 ;  /* 0x000b28bc01007387 */ /* 0x0003e80000100a00 */
[----:B------:R1:W-:Y:S01]  /*25be0*/  LDGSTS.E [R104+-0x32600], [R188.64], !P1 ;  /* 0xcda00000bc687fae */ /* 0x0003e2000c921848 */
[----:B------:R-:W-:-:S02]  /*25bf0*/  ISETP.GE.U32.AND P4, PT, R76, 0x7ffffe07, PT ;  /* 0x7ffffe074c00780c */ /* 0x000fc40003f86070 */
[----:B------:R-:W-:Y:S02]  /*25c00*/  IADD3 R76, R186, -0x103, RZ ;  /* 0xfffffefdba4c7810 */ /* 0x000fe40007ffe0ff */
[----:B-1----:R-:W-:Y:S01]  /*25c10*/  IADD3 R188, R105, 0x100000, RZ ;  /* 0x0010000069bc7810 */ /* 0x002fe20007ffe0ff */
[----:B---3--:R-:W-:Y:S01]  /*25c20*/  IMAD.WIDE R140, R0, 0x4, R140 ;  /* 0x00000004008c7825 */ /* 0x008fe200078e028c */
[----:B------:R-:W-:-:S04]  /*25c30*/  IADD3 R104, R186, -0x113, RZ ;  /* 0xfffffeedba687810 */ /* 0x000fc80007ffe0ff */
[----:B------:R1:W-:Y:S04]  /*25c40*/  STL.64 [R1+0xb20], R140 ;  /* 0x000b208c01007387 */ /* 0x0003e80000100a00 */
[----:B------:R1:W-:Y:S01]  /*25c50*/  LDGSTS.E [R3+-0x31e00], [R140.64], !P6 ;  /* 0xce2000008c037fae */ /* 0x0003e2000f121848 */
[----:B------:R-:W-:Y:S01]  /*25c60*/  ISETP.GE.U32.AND P2, PT, R76, 0x7ffffe7e, PT ;  /* 0x7ffffe7e4c00780c */ /* 0x000fe20003f46070 */
[C---:B------:R-:W-:Y:S02]  /*25c70*/  IMAD.WIDE R204, R0.reuse, 0x4, R232 ;  /* 0x0000000400cc7825 */ /* 0x040fe400078e02e8 */
[----:B-1----:R-:W3:Y:S04]  /*25c80*/  LDL.LU.64 R140, [R1+0xaf0] ;  /* 0x000af000018c7983 */ /* 0x002ee80000300a00 */
[----:B------:R-:W3:Y:S01]  /*25c90*/  LDL.LU.64 R232, [R1+0xae8] ;  /* 0x000ae80001e87983 */ /* 0x000ee20000300a00 */
[----:B------:R-:W-:-:S03]  /*25ca0*/  IMAD.WIDE R172, R0, 0x4, R172 ;  /* 0x0000000400ac7825 */ /* 0x000fc600078e02ac */
[----:B------:R1:W-:Y:S04]  /*25cb0*/  STL.64 [R1+0xb18], R204 ;  /* 0x000b18cc01007387 */ /* 0x0003e80000100a00 */
[----:B------:R1:W-:Y:S01]  /*25cc0*/  LDGSTS.E [R188+-0x31600], [R204.64], !P3 ;  /* 0xcea00000ccbc7fae */ /* 0x0003e2000d921848 */
[----:B------:R-:W-:-:S03]  /*25cd0*/  ISETP.GE.U32.AND P3, PT, R104, 0x7ffffe6e, PT ;  /* 0x7ffffe6e6800780c */ /* 0x000fc60003f66070 */
[----:B------:R1:W-:Y:S04]  /*25ce0*/  STL.64 [R1+0xb10], R172 ;  /* 0x000b10ac01007387 */ /* 0x0003e80000100a00 */
[----:B------:R1:W-:Y:S02]  /*25cf0*/  LDGSTS.E [R3+-0x30e00], [R172.64], !P4 ;  /* 0xcf200000ac037fae */ /* 0x0003e4000e121848 */
[----:B-1----:R-:W-:Y:S02]  /*25d00*/  IADD3 R204, R105, 0x100000, RZ ;  /* 0x0010000069cc7810 */ /* 0x002fe40007ffe0ff */
[----:B------:R-:W3:Y:S01]  /*25d10*/  LDL.LU.64 R104, [R1+0xae0] ;  /* 0x000ae00001687983 */ /* 0x000ee20000300a00 */
[----:B------:R-:W-:-:S03]  /*25d20*/  IMAD.WIDE R220, R0, 0x4, R202 ;  /* 0x0000000400dc7825 */ /* 0x000fc600078e02ca */
[----:B------:R-:W3:Y:S01]  /*25d30*/  LDL.LU.64 R202, [R1+0xad8] ;  /* 0x000ad80001ca7983 */ /* 0x000ee20000300a00 */
[----:B------:R-:W-:-:S03]  /*25d40*/  IADD3 R173, R186, -0x11b, RZ ;  /* 0xfffffee5baad7810 */ /* 0x000fc60007ffe0ff */
[----:B------:R-:W-:Y:S01]  /*25d50*/  STL.64 [R1+0xb08], R220 ;  /* 0x000b08dc01007387 */ /* 0x000fe20000100a00 */
[C---:B------:R-:W-:Y:S02]  /*25d60*/  IADD3 R172, R77.reuse, 0x100000, RZ ;  /* 0x001000004dac7810 */ /* 0x040fe40007ffe0ff */
[----:B------:R-:W-:Y:S01]  /*25d70*/  IADD3 R3, R77, 0x100000, RZ ;  /* 0x001000004d037810 */ /* 0x000fe20007ffe0ff */
[----:B------:R3:W-:Y:S01]  /*25d80*/  LDGSTS.E [R204+-0x30600], [R220.64], !P5 ;  /* 0xcfa00000dccc7fae */ /* 0x0007e2000e921848 */
[----:B------:R-:W-:Y:S01]  /*25d90*/  ISETP.GE.U32.AND P5, PT, R173, 0x7ffffe66, PT ;  /* 0x7ffffe66ad00780c */ /* 0x000fe20003fa6070 */
[C---:B--2---:R-:W-:Y:S02]  /*25da0*/  IMAD.WIDE R188, R0.reuse, 0x4, R42 ;  /* 0x0000000400bc7825 */ /* 0x044fe400078e022a */
[----:B------:R-:W2:Y:S02]  /*25db0*/  LDL.LU.64 R42, [R1+0xad0] ;  /* 0x000ad000012a7983 */ /* 0x000ea40000300a00 */
[----:B----4-:R-:W-:-:S02]  /*25dc0*/  IMAD.WIDE R156, R0, 0x4, R156 ;  /* 0x00000004009c7825 */ /* 0x010fc400078e029c */
[----:B------:R-:W-:Y:S04]  /*25dd0*/  STL.64 [R1+0xc08], R188 ;  /* 0x000c08bc01007387 */ /* 0x000fe80000100a00 */
[----:B------:R1:W-:Y:S04]  /*25de0*/  LDGSTS.E [R172+-0x3fc00], [R188.64], !P2 ;  /* 0xc0400000bcac7fae */ /* 0x0003e8000d121848 */
[----:B------:R4:W-:Y:S04]  /*25df0*/  STL.64 [R1+0xbf8], R156 ;  /* 0x000bf89c01007387 */ /* 0x0009e80000100a00 */
[----:B------:R4:W-:Y:S04]  /*25e00*/  LDGSTS.E [R3+-0x3f400], [R156.64], !P0 ;  /* 0xc0c000009c037fae */ /* 0x0009e8000c121848 */
[----:B-1----:R-:W2:Y:S04]  /*25e10*/  LDL.LU.64 R172, [R1+0xac8] ;  /* 0x000ac80001ac7983 */ /* 0x002ea80000300a00 */
[----:B----4-:R-:W4:Y:S01]  /*25e20*/  LDL.LU.64 R156, [R1+0xac0] ;  /* 0x000ac000019c7983 */ /* 0x010f220000300a00 */
[----:B------:R-:W-:-:S04]  /*25e30*/  IADD3 R76, R186, -0x10b, RZ ;  /* 0xfffffef5ba4c7810 */ /* 0x000fc80007ffe0ff */
[----:B------:R-:W-:Y:S02]  /*25e40*/  ISETP.GE.U32.AND P1, PT, R76, 0x7ffffe76, PT ;  /* 0x7ffffe764c00780c */ /* 0x000fe40003f26070 */
[----:B------:R-:W-:-:S04]  /*25e50*/  IADD3 R76, R186, -0x10f, RZ ;  /* 0xfffffef1ba4c7810 */ /* 0x000fc80007ffe0ff */
[----:B------:R-:W-:Y:S02]  /*25e60*/  ISETP.GE.U32.AND P6, PT, R76, 0x7ffffe72, PT ;  /* 0x7ffffe724c00780c */ /* 0x000fe40003fc6070 */
[----:B------:R-:W-:Y:S02]  /*25e70*/  IADD3 R76, R186, -0x117, RZ ;  /* 0xfffffee9ba4c7810 */ /* 0x000fe40007ffe0ff */
[----:B------:R-:W-:Y:S02]  /*25e80*/  IADD3 R189, R77, 0x100000, RZ ;  /* 0x001000004dbd7810 */ /* 0x000fe40007ffe0ff */
[----:B------:R-:W-:Y:S02]  /*25e90*/  ISETP.GE.U32.AND P4, PT, R76, 0x7ffffe6a, PT ;  /* 0x7ffffe6a4c00780c */ /* 0x000fe40003f86070 */
[C---:B------:R-:W-:Y:S02]  /*25ea0*/  IADD3 R76, R186.reuse, -0x11f, RZ ;  /* 0xfffffee1ba4c7810 */ /* 0x040fe40007ffe0ff */
[----:B------:R-:W-:-:S02]  /*25eb0*/  IADD3 R188, R186, -0x127, RZ ;  /* 0xfffffed9babc7810 */ /* 0x000fc40007ffe0ff */
[----:B------:R-:W-:Y:S02]  /*25ec0*/  ISETP.GE.U32.AND P2, PT, R76, 0x7ffffe62, PT ;  /* 0x7ffffe624c00780c */ /* 0x000fe40003f46070 */
[----:B------:R-:W-:Y:S01]  /*25ed0*/  IADD3 R76, R186, -0x123, RZ ;  /* 0xfffffeddba4c7810 */ /* 0x000fe20007ffe0ff */
[----:B---3--:R-:W-:-:S04]  /*25ee0*/  IMAD.WIDE R204, R0, 0x4, R140 ;  /* 0x0000000400cc7825 */ /* 0x008fc800078e028c */
[----:B------:R-:W-:Y:S01]  /*25ef0*/  IMAD.WIDE R140, R0, 0x4, R232 ;  /* 0x00000004008c7825 */ /* 0x000fe200078e02e8 */
[----:B------:R1:W-:Y:S04]  /*25f00*/  STL.64 [R1+0xb00], R204 ;  /* 0x000b00cc01007387 */ /* 0x0003e80000100a00 */
[----:B------:R3:W-:Y:S04]  /*25f10*/  STL.64 [R1+0xaf8], R140 ;  /* 0x000af88c01007387 */ /* 0x0007e80000100a00 */
[----:B------:R-:W4:Y:S01]  /*25f20*/  LDL.LU.64 R232, [R1+0xab8] ;  /* 0x000ab80001e87983 */ /* 0x000f220000300a00 */
[----:B------:R-:W-:-:S03]  /*25f30*/  ISETP.GE.U32.AND P0, PT, R76, 0x7ffffe5e, PT ;  /* 0x7ffffe5e4c00780c */ /* 0x000fc60003f06070 */
[----:B------:R1:W-:Y:S01]  /*25f40*/  LDGSTS.E [R189+-0x3ec00], [R204.64], !P1 ;  /* 0xc1400000ccbd7fae */ /* 0x0003e2000c921848 */
[----:B------:R-:W-:-:S03]  /*25f50*/  ISETP.GE.U32.AND P1, PT, R188, 0x7ffffe5a, PT ;  /* 0x7ffffe5abc00780c */ /* 0x000fc60003f26070 */
[----:B------:R3:W-:Y:S01]  /*25f60*/  LDGSTS.E [R3+-0x3e400], [R140.64], !P6 ;  /* 0xc1c000008c037fae */ /* 0x0007e2000f121848 */
[----:B------:R-:W-:Y:S01]  /*25f70*/  IADD3 R76, R186, -0x12b, RZ ;  /* 0xfffffed5ba4c7810 */ /* 0x000fe20007ffe0ff */
[----:B------:R-:W-:Y:S02]  /*25f80*/  IMAD.WIDE R220, R0, 0x4, R104 ;  /* 0x0000000400dc7825 */ /* 0x000fe400078e0268 */
[----:B------:R-:W4:Y:S01]  /*25f90*/  LDL.LU.64 R104, [R1+0xab0] ;  /* 0x000ab00001687983 */ /* 0x000f220000300a00 */
[----:B-1----:R-:W-:-:S03]  /*25fa0*/  IADD3 R204, R77, 0x100000, RZ ;  /* 0x001000004dcc7810 */ /* 0x002fc60007ffe0ff */
[----:B------:R-:W-:Y:S01]  /*25fb0*/  STL.64 [R1+0xaf0], R220 ;  /* 0x000af0dc01007387 */ /* 0x000fe20000100a00 */
[----:B------:R-:W-:Y:S01]  /*25fc0*/  IADD3 R188, R77, 0x100000, RZ ;  /* 0x001000004dbc7810 */ /* 0x000fe20007ffe0ff */
[----:B------:R-:W-:Y:S02]  /*25fd0*/  IMAD.WIDE R202, R0, 0x4, R202 ;  /* 0x0000000400ca7825 */ /* 0x000fe400078e02ca */
[----:B---3--:R-:W4:Y:S01]  /*25fe0*/  LDL.LU.64 R140, [R1+0xaa8] ;  /* 0x000aa800018c7983 */ /* 0x008f220000300a00 */
[----:B------:R-:W-:Y:S02]  /*25ff0*/  IADD3 R189, R186, -0x12f, RZ ;  /* 0xfffffed1babd7810 */ /* 0x000fe40007ffe0ff */
[----:B------:R-:W-:Y:S01]  /*26000*/  ISETP.GE.U32.AND P6, PT, R76, 0x7ffffe56, PT ;  /* 0x7ffffe564c00780c */ /* 0x000fe20003fc6070 */
[----:B------:R1:W-:Y:S01]  /*26010*/  LDGSTS.E [R204+-0x3dc00], [R220.64], !P3 ;  /* 0xc2400000dccc7fae */ /* 0x0003e2000d921848 */
[----:B------:R-:W-:Y:S02]  /*26020*/  IADD3 R76, R186, -0x133, RZ ;  /* 0xfffffecdba4c7810 */ /* 0x000fe40007ffe0ff */
[----:B------:R-:W-:Y:S01]  /*26030*/  ISETP.GE.U32.AND P3, PT, R189, 0x7ffffe52, PT ;  /* 0x7ffffe52bd00780c */ /* 0x000fe20003f66070 */
[----:B------:R1:W-:Y:S04]  /*26040*/  STL.64 [R1+0xae8], R202 ;  /* 0x000ae8ca01007387 */ /* 0x0003e80000100a00 */
[----:B------:R1:W-:Y:S01]  /*26050*/  LDGSTS.E [R188+-0x3d400], [R202.64], !P4 ;  /* 0xc2c00000cabc7fae */ /* 0x0003e2000e121848 */
[----:B------:R-:W-:-:S02]  /*26060*/  ISETP.GE.U32.AND P4, PT, R76, 0x7ffffe4e, PT ;  /* 0x7ffffe4e4c00780c */ /* 0x000fc40003f86070 */
[----:B------:R-:W-:Y:S01]  /*26070*/  IADD3 R76, R77, 0x100000, RZ ;  /* 0x001000004d4c7810 */ /* 0x000fe20007ffe0ff */
[----:B--2---:R-:W-:-:S05]  /*26080*/  IMAD.WIDE R42, R0, 0x4, R42 ;  /* 0x00000004002a7825 */ /* 0x004fca00078e022a */
[----:B------:R2:W-:Y:S04]  /*26090*/  STL.64 [R1+0xae0], R42 ;  /* 0x000ae02a01007387 */ /* 0x0005e80000100a00 */
[----:B------:R2:W-:Y:S04]  /*260a0*/  LDGSTS.E [R3+-0x3cc00], [R42.64], !P5 ;  /* 0xc34000002a037fae */ /* 0x0005e8000e921848 */
[----:B-1----:R-:W3:Y:S01]  /*260b0*/  LDL.LU.64 R202, [R1+0xaa0] ;  /* 0x000aa00001ca7983 */ /* 0x002ee20000300a00 */
[----:B--2---:R-:W-:Y:S01]  /*260c0*/  IADD3 R42, R186, -0x137, RZ ;  /* 0xfffffec9ba2a7810 */ /* 0x004fe20007ffe0ff */
[----:B------:R-:W-:-:S02]  /*260d0*/  IMAD.WIDE R188, R0, 0x4, R172 ;  /* 0x0000000400bc7825 */ /* 0x000fc400078e02ac */
[----:B------:R-:W2:Y:S01]  /*260e0*/  LDL.LU.64 R172, [R1+0xa98] ;  /* 0x000a980001ac7983 */ /* 0x000ea20000300a00 */
[----:B------:R-:W-:Y:S02]  /*260f0*/  ISETP.GE.U32.AND P5, PT, R42, 0x7ffffe4a, PT ;  /* 0x7ffffe4a2a00780c */ /* 0x000fe40003fa6070 */
[C---:B------:R-:W-:Y:S01]  /*26100*/  IADD3 R43, R186.reuse, -0x13b, RZ ;  /* 0xfffffec5ba2b7810 */ /* 0x040fe20007ffe0ff */
[----:B------:R1:W-:Y:S01]  /*26110*/  LDGSTS.E [R76+-0x3c400], [R188.64], !P2 ;  /* 0xc3c00000bc4c7fae */ /* 0x0003e2000d121848 */
[----:B------:R-:W-:Y:S01]  /*26120*/  IADD3 R42, R186, -0x13f, RZ ;  /* 0xfffffec1ba2a7810 */ /* 0x000fe20007ffe0ff */
[----:B----4-:R-:W-:Y:S01]  /*26130*/  IMAD.WIDE R156, R0, 0x4, R156 ;  /* 0x00000004009c7825 */ /* 0x010fe200078e029c */
[----:B------:R-:W-:Y:S01]  /*26140*/  ISETP.GE.U32.AND P2, PT, R43, 0x7ffffe46, PT ;  /* 0x7ffffe462b00780c */ /* 0x000fe20003f46070 */
[----:B------:R-:W-:Y:S04]  /*26150*/  STL.64 [R1+0xad8], R188 ;  /* 0x000ad8bc01007387 */ /* 0x000fe80000100a00 */
[----:B------:R4:W-:Y:S01]  /*26160*/  LDGSTS.E [R3+-0x3bc00], [R156.64], !P0 ;  /* 0xc44000009c037fae */ /* 0x0009e2000c121848 */
[----:B------:R-:W-:-:S03]  /*26170*/  ISETP.GE.U32.AND P0, PT, R42, 0x7ffffe42, PT ;  /* 0x7ffffe422a00780c */ /* 0x000fc60003f06070 */
[----:B------:R4:W-:Y:S04]  /*26180*/  STL.64 [R1+0xad0], R156 ;  /* 0x000ad09c01007387 */ /* 0x0009e80000100a00 */
[----:B------:R-:W2:Y:S01]  /*26190*/  LDL.LU.64 R42, [R1+0xa90] ;  /* 0x000a9000012a7983 */ /* 0x000ea20000300a00 */
[----:B------:R-:W-:-:S03]  /*261a0*/  IADD3 R220, R77, 0x100000, RZ ;  /* 0x001000004ddc7810 */ /* 0x000fc60007ffe0ff */
[----:B----4-:R-:W4:Y:S01]  /*261b0*/  LDL.LU.64 R156, [R1+0xa88] ;  /* 0x000a8800019c7983 */ /* 0x010f220000300a00 */
[----:B-1----:R-:W-:Y:S02]  /*261c0*/  IADD3 R188, R77, 0x100000, RZ ;  /* 0x001000004dbc7810 */ /* 0x002fe40007ffe0ff */
[----:B------:R-:W-:Y:S01]  /*261d0*/  IADD3 R189, R186, -0x143, RZ ;  /* 0xfffffebdbabd7810 */ /* 0x000fe20007ffe0ff */
[----:B------:R-:W-:-:S05]  /*261e0*/  IMAD.WIDE R232, R0, 0x4, R232 ;  /* 0x0000000400e87825 */ /* 0x000fca00078e02e8 */
[----:B------:R1:W-:Y:S04]  /*261f0*/  STL.64 [R1+0xac8], R232 ;  /* 0x000ac8e801007387 */ /* 0x0003e80000100a00 */
[----:B------:R1:W-:Y:S01]  /*26200*/  LDGSTS.E [R220+-0x3b400], [R232.64], !P1 ;  /* 0xc4c00000e8dc7fae */ /* 0x0003e2000c921848 */
[----:B------:R-:W-:-:S03]  /*26210*/  IMAD.WIDE R204, R0, 0x4, R104 ;  /* 0x0000000400cc7825 */ /* 0x000fc600078e0268 */
[----:B------:R-:W4:Y:S01]  /*26220*/  LDL.LU.64 R104, [R1+0xa80] ;  /* 0x000a800001687983 */ /* 0x000f220000300a00 */
[----:B------:R-:W-:-:S03]  /*26230*/  IMAD.WIDE R140, R0, 0x4, R140 ;  /* 0x00000004008c7825 */ /* 0x000fc600078e028c */
[----:B------:R-:W-:Y:S04]  /*26240*/  STL.64 [R1+0xac0], R204 ;  /* 0x000ac0cc01007387 */ /* 0x000fe80000100a00 */
[----:B------:R1:W-:Y:S01]  /*26250*/  STL.64 [R1+0xab8], R140 ;  /* 0x000ab88c01007387 */ /* 0x0003e20000100a00 */
[----:B------:R-:W-:-:S03]  /*26260*/  ISETP.GE.U32.AND P1, PT, R189, 0x7ffffe3e, PT ;  /* 0x7ffffe3ebd00780c */ /* 0x000fc60003f26070 */
[----:B-1----:R-:W4:Y:S01]  /*26270*/  LDL.LU.64 R232, [R1+0xa78] ;  /* 0x000a780001e87983 */ /* 0x002f220000300a00 */
[----:B------:R-:W-:-:S03]  /*26280*/  IADD3 R189, R77, 0x100000, RZ ;  /* 0x001000004dbd7810 */ /* 0x000fc60007ffe0ff */
[----:B------:R1:W-:Y:S04]  /*26290*/  LDGSTS.E [R188+-0x3ac00], [R204.64], !P6 ;  /* 0xc5400000ccbc7fae */ /* 0x0003e8000f121848 */
[----:B------:R1:W-:Y:S04]  /*262a0*/  LDGSTS.E [R3+-0x3a400], [R140.64], !P3 ;  /* 0xc5c000008c037fae */ /* 0x0003e8000d921848 */
[----:B-1----:R-:W4:Y:S01]  /*262b0*/  LDL.LU.64 R140, [R1+0xa70] ;  /* 0x000a7000018c7983 */ /* 0x002f220000300a00 */
[----:B---3--:R-:W-:-:S05]  /*262c0*/  IMAD.WIDE R202, R0, 0x4, R202 ;  /* 0x0000000400ca7825 */ /* 0x008fca00078e02ca */
[----:B------:R1:W-:Y:S04]  /*262d0*/  STL.64 [R1+0xab0], R202 ;  /* 0x000ab0ca01007387 */ /* 0x0003e80000100a00 */
[----:B------:R1:W-:Y:S01]  /*262e0*/  LDGSTS.E [R189+-0x39c00], [R202.64], !P4 ;  /* 0xc6400000cabd7fae */ /* 0x0003e2000e121848 */
[----:B--2---:R-:W-:-:S05]  /*262f0*/  IMAD.WIDE R172, R0, 0x4, R172 ;  /* 0x0000000400ac7825 */ /* 0x004fca00078e02ac */
[----:B------:R2:W-:Y:S04]  /*26300*/  STL.64 [R1+0xaa8], R172 ;  /* 0x000aa8ac01007387 */ /* 0x0005e80000100a00 */
[----:B-1----:R-:W3:Y:S01]  /*26310*/  LDL.LU.64 R202, [R1+0xa68] ;  /* 0x000a680001ca7983 */ /* 0x002ee20000300a00 */
[----:B------:R-:W-:Y:S01]  /*26320*/  IMAD.WIDE R220, R0, 0x4, R42 ;  /* 0x0000000400dc7825 */ /* 0x000fe200078e022a */
[C---:B------:R-:W-:Y:S02]  /*26330*/  IADD3 R76, R186.reuse, -0x147, RZ ;  /* 0xfffffeb9ba4c7810 */ /* 0x040fe40007ffe0ff */
[----:B------:R-:W3:Y:S01]  /*26340*/  LDL.LU.64 R42, [R1+0xa60] ;  /* 0x000a6000012a7983 */ /* 0x000ee20000300a00 */
[----:B------:R-:W-:Y:S02]  /*26350*/  IADD3 R188, R186, -0x14f, RZ ;  /* 0xfffffeb1babc7810 */ /* 0x000fe40007ffe0ff */
[----:B------:R-:W-:Y:S01]  /*26360*/  ISETP.GE.U32.AND P6, PT, R76, 0x7ffffe3a, PT ;  /* 0x7ffffe3a4c00780c */ /* 0x000fe20003fc6070 */
[----:B------:R2:W-:Y:S01]  /*26370*/  LDGSTS.E [R3+-0x39400], [R172.64], !P5 ;  /* 0xc6c00000ac037fae */ /* 0x0005e2000e921848 */
[----:B------:R-:W-:Y:S01]  /*26380*/  ISETP.GE.U32.AND P4, PT, R188, 0x7ffffe32, PT ;  /* 0x7ffffe32bc00780c */ /* 0x000fe20003f86070 */
[----:B----4-:R-:W-:Y:S01]  /*26390*/  IMAD.WIDE R188, R0, 0x4, R156 ;  /* 0x0000000400bc7825 */ /* 0x010fe200078e029c */
[----:B------:R-:W-:Y:S01]  /*263a0*/  IADD3 R204, R77, 0x100000, RZ ;  /* 0x001000004dcc7810 */ /* 0x000fe20007ffe0ff */
[----:B------:R-:W-:Y:S01]  /*263b0*/  STL.64 [R1+0xaa0], R220 ;  /* 0x000aa0dc01007387 */ /* 0x000fe20000100a00 */
[----:B------:R-:W-:-:S03]  /*263c0*/  IADD3 R76, R186, -0x14b, RZ ;  /* 0xfffffeb5ba4c7810 */ /* 0x000fc60007ffe0ff */
[----:B------:R-:W4:Y:S01]  /*263d0*/  LDL.LU.64 R156, [R1+0xa58] ;  /* 0x000a5800019c7983 */ /* 0x000f220000300a00 */
[----:B--2---:R-:W-:-:S03]  /*263e0*/  IADD3 R172, R77, 0x100000, RZ ;  /* 0x001000004dac7810 */ /* 0x004fc60007ffe0ff */
[----:B------:R3:W-:Y:S01]  /*263f0*/  LDGSTS.E [R204+-0x38c00], [R220.64], !P2 ;  /* 0xc7400000dccc7fae */ /* 0x0007e2000d121848 */
[----:B------:R-:W-:Y:S02]  /*26400*/  ISETP.GE.U32.AND P3, PT, R76, 0x7ffffe36, PT ;  /* 0x7ffffe364c00780c */ /* 0x000fe40003f66070 */
[----:B------:R-:W-:Y:S01]  /*26410*/  IADD3 R173, R186, -0x157, RZ ;  /* 0xfffffea9baad7810 */ /* 0x000fe20007ffe0ff */
[----:B------:R1:W-:Y:S04]  /*26420*/  STL.64 [R1+0xa98], R188 ;  /* 0x000a98bc01007387 */ /* 0x0003e80000100a00 */
[----:B------:R1:W-:Y:S01]  /*26430*/  LDGSTS.E [R172+-0x38400], [R188.64], !P0 ;  /* 0xc7c00000bcac7fae */ /* 0x0003e2000c121848 */
[----:B------:R-:W-:Y:S02]  /*26440*/  ISETP.GE.U32.AND P2, PT, R173, 0x7ffffe2a, PT ;  /* 0x7ffffe2aad00780c */ /* 0x000fe40003f46070 */
[----:B------:R-:W-:Y:S01]  /*26450*/  IADD3 R173, R77, 0x100000, RZ ;  /* 0x001000004dad7810 */ /* 0x000fe20007ffe0ff */
[----:B------:R-:W-:-:S05]  /*26460*/  IMAD.WIDE R104, R0, 0x4, R104 ;  /* 0x0000000400687825 */ /* 0x000fca00078e0268 */
[----:B------:R2:W-:Y:S04]  /*26470*/  STL.64 [R1+0xa90], R104 ;  /* 0x000a906801007387 */ /* 0x0005e80000100a00 */
[----:B------:R2:W-:Y:S01]  /*26480*/  LDGSTS.E [R3+-0x37c00], [R104.64], !P1 ;  /* 0xc840000068037fae */ /* 0x0005e2000c921848 */
[----:B-1----:R-:W-:-:S05]  /*26490*/  IMAD.WIDE R188, R0, 0x4, R232 ;  /* 0x0000000400bc7825 */ /* 0x002fca00078e02e8 */
[----:B------:R1:W-:Y:S04]  /*264a0*/  LDGSTS.E [R173+-0x37400], [R188.64], !P6 ;  /* 0xc8c00000bcad7fae */ /* 0x0003e8000f121848 */
[----:B--2---:R-:W2:Y:S04]  /*264b0*/  LDL.LU.64 R104, [R1+0xa50] ;  /* 0x000a500001687983 */ /* 0x004ea80000300a00 */
[----:B------:R-:W2:Y:S01]  /*264c0*/  LDL.LU.64 R232, [R1+0xa48] ;  /* 0x000a480001e87983 */ /* 0x000ea20000300a00 */
[----:B------:R-:W-:-:S03]  /*264d0*/  IMAD.WIDE R140, R0, 0x4, R140 ;  /* 0x00000004008c7825 */ /* 0x000fc600078e028c */
[----:B------:R-:W-:Y:S04]  /*264e0*/  STL.64 [R1+0xa80], R188 ;  /* 0x000a80bc01007387 */ /* 0x000fe80000100a00 */
[----:B------:R1:W-:Y:S04]  /*264f0*/  STL.64 [R1+0xa70], R140 ;  /* 0x000a708c01007387 */ /* 0x0003e80000100a00 */
[----:B------:R1:W-:Y:S04]  /*26500*/  LDGSTS.E [R3+-0x36c00], [R140.64], !P3 ;  /* 0xc94000008c037fae */ /* 0x0003e8000d921848 */
[----:B-1----:R-:W2:Y:S01]  /*26510*/  LDL.LU.64 R140, [R1+0xa40] ;  /* 0x000a4000018c7983 */ /* 0x002ea20000300a00 */
[----:B---3--:R-:W-:-:S03]  /*26520*/  IMAD.WIDE R220, R0, 0x4, R202 ;  /* 0x0000000400dc7825 */ /* 0x008fc600078e02ca */
[----:B------:R-:W3:Y:S04]  /*26530*/  LDL.LU.64 R202, [R1+0xa38] ;  /* 0x000a380001ca7983 */ /* 0x000ee80000300a00 */
[----:B------:R-:W-:Y:S01]  /*26540*/  STL.64 [R1+0xa68], R220 ;  /* 0x000a68dc01007387 */ /* 0x000fe20000100a00 */
[C---:B------:R-:W-:Y:S02]  /*26550*/  IADD3 R76, R186.reuse, -0x153, RZ ;  /* 0xfffffeadba4c7810 */ /* 0x040fe40007ffe0ff */
[----:B------:R-:W-:Y:S01]  /*26560*/  IADD3 R172, R186, -0x163, RZ ;  /* 0xfffffe9dbaac7810 */ /* 0x000fe20007ffe0ff */
[----:B------:R2:W-:Y:S01]  /*26570*/  LDGSTS.E [R204+-0x36400], [R220.64], !P4 ;  /* 0xc9c00000dccc7fae */ /* 0x0005e2000e121848 */
[----:B------:R-:W-:-:S03]  /*26580*/  IMAD.WIDE R188, R0, 0x4, R42 ;  /* 0x0000000400bc7825 */ /* 0x000fc600078e022a */
[----:B------:R-:W3:Y:S01]  /*26590*/  LDL.LU.64 R42, [R1+0xa30] ;  /* 0x000a3000012a7983 */ /* 0x000ee20000300a00 */
[----:B------:R-:W-:Y:S02]  /*265a0*/  ISETP.GE.U32.AND P5, PT, R76, 0x7ffffe2e, PT ;  /* 0x7ffffe2e4c00780c */ /* 0x000fe40003fa6070 */
[----:B------:R-:W-:Y:S02]  /*265b0*/  ISETP.GE.U32.AND P6, PT, R172, 0x7ffffe1e, PT ;  /* 0x7ffffe1eac00780c */ /* 0x000fe40003fc6070 */
[----:B------:R-:W-:Y:S02]  /*265c0*/  IADD3 R172, R77, 0x100000, RZ ;  /* 0x001000004dac7810 */ /* 0x000fe40007ffe0ff */
[----:B------:R-:W-:Y:S01]  /*265d0*/  IADD3 R76, R186, -0x15b, RZ ;  /* 0xfffffea5ba4c7810 */ /* 0x000fe20007ffe0ff */
[----:B----4-:R-:W-:Y:S01]  /*265e0*/  IMAD.WIDE R156, R0, 0x4, R156 ;  /* 0x00000004009c7825 */ /* 0x010fe200078e029c */
[----:B------:R-:W-:Y:S01]  /*265f0*/  IADD3 R173, R186, -0x16b, RZ ;  /* 0xfffffe95baad7810 */ /* 0x000fe20007ffe0ff */
[----:B------:R1:W-:Y:S01]  /*26600*/  STL.64 [R1+0xa60], R188 ;  /* 0x000a60bc01007387 */ /* 0x0003e20000100a00 */
[----:B------:R-:W-:-:S03]  /*26610*/  ISETP.GE.U32.AND P0, PT, R76, 0x7ffffe26, PT ;  /* 0x7ffffe264c00780c */ /* 0x000fc60003f06070 */
[----:B------:R1:W-:Y:S01]  /*26620*/  LDGSTS.E [R172+-0x35c00], [R188.64], !P5 ;  /* 0xca400000bcac7fae */ /* 0x0003e2000e921848 */
[----:B------:R-:W-:-:S03]  /*26630*/  ISETP.GE.U32.AND P4, PT, R173, 0x7ffffe16, PT ;  /* 0x7ffffe16ad00780c */ /* 0x000fc60003f86070 */
[----:B------:R4:W-:Y:S04]  /*26640*/  STL.64 [R1+0xa58], R156 ;  /* 0x000a589c01007387 */ /* 0x0009e80000100a00 */
[----:B------:R4:W-:Y:S01]  /*26650*/  LDGSTS.E [R3+-0x35400], [R156.64], !P2 ;  /* 0xcac000009c037fae */ /* 0x0009e2000d121848 */
[----:B-1----:R-:W-:-:S03]  /*26660*/  IADD3 R189, R77, 0x100000, RZ ;  /* 0x001000004dbd7810 */ /* 0x002fc60007ffe0ff */
[----:B----4-:R-:W4:Y:S01]  /*26670*/  LDL.LU.64 R156, [R1+0xa28] ;  /* 0x000a2800019c7983 */ /* 0x010f220000300a00 */
[----:B------:R-:W-:Y:S01]  /*26680*/  IADD3 R188, R186, -0x177, RZ ;  /* 0xfffffe89babc7810 */ /* 0x000fe20007ffe0ff */
[C---:B--2---:R-:W-:Y:S02]  /*26690*/  IMAD.WIDE R204, R0.reuse, 0x4, R104 ;  /* 0x0000000400cc7825 */ /* 0x044fe400078e0268 */
[----:B------:R-:W2:Y:S02]  /*266a0*/  LDL.LU.64 R104, [R1+0xa20] ;  /* 0x000a200001687983 */ /* 0x000ea40000300a00 */
[----:B------:R-:W-:Y:S02]  /*266b0*/  IMAD.WIDE R172, R0, 0x4, R232 ;  /* 0x0000000400ac7825 */ /* 0x000fe400078e02e8 */
[----:B------:R1:W-:Y:S04]  /*266c0*/  STL.64 [R1+0xa50], R204 ;  /* 0x000a50cc01007387 */ /* 0x0003e80000100a00 */
[----:B------:R1:W-:Y:S04]  /*266d0*/  STL.64 [R1+0xa48], R172 ;  /* 0x000a48ac01007387 */ /* 0x0003e80000100a00 */
[----:B------:R-:W2:Y:S04]  /*266e0*/  LDL.LU.64 R232, [R1+0xa18] ;  /* 0x000a180001e87983 */ /* 0x000ea80000300a00 */
[----:B------:R1:W-:Y:S01]  /*266f0*/  LDGSTS.E [R189+-0x34c00], [R204.64], !P0 ;  /* 0xcb400000ccbd7fae */ /* 0x0003e2000c121848 */
[----:B------:R-:W-:-:S03]  /*26700*/  ISETP.GE.U32.AND P0, PT, R188, 0x7ffffe0a, PT ;  /* 0x7ffffe0abc00780c */ /* 0x000fc60003f06070 */
[----:B-1----:R-:W2:Y:S01]  /*26710*/  LDL.LU.64 R188, [R1+0xa10] ;  /* 0x000a100001bc7983 */ /* 0x002ea20000300a00 */
[----:B------:R-:W-:-:S05]  /*26720*/  IMAD.WIDE R220, R0, 0x4, R140 ;  /* 0x0000000400dc7825 */ /* 0x000fca00078e028c */
[----:B------:R1:W-:Y:S01]  /*26730*/  STL.64 [R1+0xa40], R220 ;  /* 0x000a40dc01007387 */ /* 0x0003e20000100a00 */
[----:B---3--:R-:W-:-:S03]  /*26740*/  IMAD.WIDE R140, R0, 0x4, R42 ;  /* 0x00000004008c7825 */ /* 0x008fc600078e022a */
[----:B------:R-:W3:Y:S01]  /*26750*/  LDL.LU.64 R42, [R1+0xa08] ;  /* 0x000a0800012a7983 */ /* 0x000ee20000300a00 */
[----:B------:R-:W-:-:S04]  /*26760*/  IADD3 R76, R186, -0x15f, RZ ;  /* 0xfffffea1ba4c7810 */ /* 0x000fc80007ffe0ff */
[----:B------:R-:W-:Y:S02]  /*26770*/  ISETP.GE.U32.AND P1, PT, R76, 0x7ffffe22, PT ;  /* 0x7ffffe224c00780c */ /* 0x000fe40003f26070 */
[----:B------:R-:W-:-:S04]  /*26780*/  IADD3 R76, R186, -0x167, RZ ;  /* 0xfffffe99ba4c7810 */ /* 0x000fc80007ffe0ff */
[----:B------:R-:W-:Y:S02]  /*26790*/  ISETP.GE.U32.AND P3, PT, R76, 0x7ffffe1a, PT ;  /* 0x7ffffe1a4c00780c */ /* 0x000fe40003f66070 */
[----:B------:R-:W-:Y:S01]  /*267a0*/  IADD3 R76, R186, -0x16f, RZ ;  /* 0xfffffe91ba4c7810 */ /* 0x000fe20007ffe0ff */
[----:B------:R-:W-:Y:S01]  /*267b0*/  IMAD.WIDE R202, R0, 0x4, R202 ;  /* 0x0000000400ca7825 */ /* 0x000fe200078e02ca */
[----:B------:R-:W-:Y:S02]  /*267c0*/  IADD3 R204, R77, 0x100000, RZ ;  /* 0x001000004dcc7810 */ /* 0x000fe40007ffe0ff */
[----:B------:R-:W-:Y:S01]  /*267d0*/  ISETP.GE.U32.AND P5, PT, R76, 0x7ffffe12, PT ;  /* 0x7ffffe124c00780c */ /* 0x000fe20003fa6070 */
[----:B------:R1:W-:Y:S01]  /*267e0*/  LDGSTS.E [R3+-0x34400], [R172.64], !P1 ;  /* 0xcbc00000ac037fae */ /* 0x0003e2000c921848 */
[----:B------:R-:W-:-:S03]  /*267f0*/  IADD3 R76, R186, -0x173, RZ ;  /* 0xfffffe8dba4c7810 */ /* 0x000fc60007ffe0ff */
[----:B------:R4:W-:Y:S01]  /*26800*/  STL.64 [R1+0xa38], R202 ;  /* 0x000a38ca01007387 */ /* 0x0009e20000100a00 */
[----:B------:R-:W-:Y:S02]  /*26810*/  ISETP.GE.U32.AND P2, PT, R76, 0x7ffffe0e, PT ;  /* 0x7ffffe0e4c00780c */ /* 0x000fe40003f46070 */
[C---:B------:R-:W-:Y:S01]  /*26820*/  IADD3 R76, R186.reuse, -0x17b, RZ ;  /* 0xfffffe85ba4c7810 */ /* 0x040fe20007ffe0ff */
[----:B------:R4:W-:Y:S01]  /*26830*/  LDGSTS.E [R204+-0x33c00], [R220.64], !P6 ;  /* 0xcc400000dccc7fae */ /* 0x0009e2000f121848 */
[----:B-1----:R-:W-:Y:S02]  /*26840*/  IADD3 R172, R77, 0x100000, RZ ;  /* 0x001000004dac7810 */ /* 0x002fe40007ffe0ff */
[----:B------:R-:W-:Y:S02]  /*26850*/  IADD3 R173, R186, -0x17f, RZ ;  /* 0xfffffe81baad7810 */ /* 0x000fe40007ffe0ff */
[----:B------:R-:W-:Y:S01]  /*26860*/  ISETP.GE.U32.AND P1, PT, R76, 0x7ffffe06, PT ;  /* 0x7ffffe064c00780c */ /* 0x000fe20003f26070 */
[----:B------:R1:W-:Y:S01]  /*26870*/  LDGSTS.E [R172+-0x33400], [R202.64], !P3 ;  /* 0xccc00000caac7fae */ /* 0x0003e2000d921848 */
[----:B------:R-:W-:-:S03]  /*26880*/  ISETP.GE.U32.AND P6, PT, R173, 0x7ffffe02, PT ;  /* 0x7ffffe02ad00780c */ /* 0x000fc60003fc6070 */
[----:B----4-:R-:W4:Y:S01]  /*26890*/  LDL.LU.64 R220, [R1+0x1830] ;  /* 0x0018300001dc7983 */ /* 0x010f220000300a00 */
[----:B------:R-:W-:-:S03]  /*268a0*/  IADD3 R76, R186, -0x104, RZ ;  /* 0xfffffefcba4c7810 */ /* 0x000fc60007ffe0ff */
[----:B------:R1:W-:Y:S04]  /*268b0*/  STL.64 [R1+0xa30], R140 ;  /* 0x000a308c01007387 */ /* 0x0003e80000100a00 */
[----:B-1----:R-:W4:Y:S01]  /*268c0*/  LDL.LU.64 R202, [R1+0xa00] ;  /* 0x000a000001ca7983 */ /* 0x002f220000300a00 */
[----:B------:R-:W-:-:S03]  /*268d0*/  IMAD.WIDE R156, R0, 0x4, R156 ;  /* 0x00000004009c7825 */ /* 0x000fc600078e029c */
[----:B------:R-:W4:Y:S01]  /*268e0*/  LDL.LU.64 R172, [R1+0x9f8] ;  /* 0x0009f80001ac7983 */ /* 0x000f220000300a00 */
[----:B------:R-:W-:-:S03]  /*268f0*/  ISETP.GE.U32.AND P3, PT, R76, 0x7ffffe7d, PT ;  /* 0x7ffffe7d4c00780c */ /* 0x000fc60003f66070 */
[----:B------:R1:W-:Y:S01]  /*26900*/  LDGSTS.E [R3+-0x32c00], [R140.64], !P4 ;  /* 0xcd4000008c037fae */ /* 0x0003e2000e121848 */
[----:B------:R-:W-:-:S03]  /*26910*/  IADD3 R76, R186, -0x108, RZ ;  /* 0xfffffef8ba4c7810 */ /* 0x000fc60007ffe0ff */
[----:B------:R-:W-:Y:S01]  /*26920*/  STL.64 [R1+0xa28], R156 ;  /* 0x000a289c01007387 */ /* 0x000fe20000100a00 */
[----:B------:R-:W-:Y:S02]  /*26930*/  ISETP.GE.U32.AND P4, PT, R76, 0x7ffffe79, PT ;  /* 0x7ffffe794c00780c */ /* 0x000fe40003f86070 */
[----:B-1----:R-:W-:Y:S02]  /*26940*/  IADD3 R141, R77, 0x100000, RZ ;  /* 0x001000004d8d7810 */ /* 0x002fe40007ffe0ff */
[----:B------:R-:W-:-:S03]  /*26950*/  IADD3 R140, R186, -0x10c, RZ ;  /* 0xfffffef4ba8c7810 */ /* 0x000fc60007ffe0ff */
[----:B------:R1:W-:Y:S01]  /*26960*/  LDGSTS.E [R141+-0x32400], [R156.64], !P5 ;  /* 0xcdc000009c8d7fae */ /* 0x0003e2000e921848 */
[----:B--2---:R-:W-:Y:S01]  /*26970*/  IMAD.WIDE R104, R0, 0x4, R104 ;  /* 0x0000000400687825 */ /* 0x004fe200078e0268 */
[----:B------:R-:W-:-:S04]  /*26980*/  IADD3 R76, R186, -0x110, RZ ;  /* 0xfffffef0ba4c7810 */ /* 0x000fc80007ffe0ff */
[----:B------:R2:W-:Y:S04]  /*26990*/  STL.64 [R1+0xa20], R104 ;  /* 0x000a206801007387 */ /* 0x0005e80000100a00 */
[----:B------:R2:W-:Y:S01]  /*269a0*/  LDGSTS.E [R3+-0x31c00], [R104.64], !P2 ;  /* 0xce40000068037fae */ /* 0x0005e2000d121848 */
[----:B------:R-:W-:Y:S01]  /*269b0*/  IMAD.WIDE R232, R0, 0x4, R232 ;  /* 0x0000000400e87825 */ /* 0x000fe200078e02e8 */
[----:B------:R-:W-:Y:S02]  /*269c0*/  ISETP.GE.U32.AND P5, PT, R140, 0x7ffffe75, PT ;  /* 0x7ffffe758c00780c */ /* 0x000fe40003fa6070 */
[----:B------:R-:W-:Y:S01]  /*269d0*/  ISETP.GE.U32.AND P2, PT, R76, 0x7ffffe71, PT ;  /* 0x7ffffe714c00780c */ /* 0x000fe20003f46070 */
[----:B--2---:R-:W4:Y:S01]  /*269e0*/  LDL.LU.64 R104, [R1+0x9f0] ;  /* 0x0009f00001687983 */ /* 0x004f220000300a00 */
[----:B------:R-:W-:-:S02]  /*269f0*/  IADD3 R205, R77, 0x100000, RZ ;  /* 0x001000004dcd7810 */ /* 0x000fc40007ffe0ff */
[----:B-1----:R-:W-:Y:S01]  /*26a00*/  IADD3 R157, R77, 0x100000, RZ ;  /* 0x001000004d9d7810 */ /* 0x002fe20007ffe0ff */
[----:B------:R-:W4:Y:S04]  /*26a10*/  LDL.LU.64 R140, [R1+0x9e8] ;  /* 0x0009e800018c7983 */ /* 0x000f280000300a00 */
[----:B------:R1:W-:Y:S01]  /*26a20*/  STL.64 [R1+0xa18], R232 ;  /* 0x000a18e801007387 */ /* 0x0003e20000100a00 */
[----:B------:R-:W-:-:S03]  /*26a30*/  IMAD.WIDE R188, R0, 0x4, R188 ;  /* 0x0000000400bc7825 */ /* 0x000fc600078e02bc */
[----:B------:R-:W4:Y:S01]  /*26a40*/  LDL.LU.64 R76, [R1+0x9e0] ;  /* 0x0009e000014c7983 */ /* 0x000f220000300a00 */
[----:B------:R-:W-:-:S03]  /*26a50*/  IADD3 R156, R186, -0x118, RZ ;  /* 0xfffffee8ba9c7810 */ /* 0x000fc60007ffe0ff */
[----:B------:R1:W-:Y:S04]  /*26a60*/  LDGSTS.E [R205+-0x31400], [R232.64], !P0 ;  /* 0xcec00000e8cd7fae */ /* 0x0003e8000c121848 */
[----:B------:R1:W-:Y:S04]  /*26a70*/  STL.64 [R1+0xa10], R188 ;  /* 0x000a10bc01007387 */ /* 0x0003e80000100a00 */
[----:B------:R1:W-:Y:S01]  /*26a80*/  LDGSTS.E [R157+-0x30c00], [R188.64], !P1 ;  /* 0xcf400000bc9d7fae */ /* 0x0003e2000c921848 */
[----:B------:R-:W-:Y:S01]  /*26a90*/  ISETP.GE.U32.AND P1, PT, R156, 0x7ffffe69, PT ;  /* 0x7ffffe699c00780c */ /* 0x000fe20003f26070 */
[----:B---3--:R-:W-:-:S05]  /*26aa0*/  IMAD.WIDE R42, R0, 0x4, R42 ;  /* 0x00000004002a7825 */ /* 0x008fca00078e022a */
[----:B------:R3:W-:Y:S04]  /*26ab0*/  STL.64 [R1+0xa08], R42 ;  /* 0x000a082a01007387 */ /* 0x0007e80000100a00 */
[----:B-1----:R-:W2:Y:S04]  /*26ac0*/  LDL.LU.64 R156, [R1+0x9d8] ;  /* 0x0009d800019c7983 */ /* 0x002ea80000300a00 */
[----:B------:R-:W2:Y:S04]  /*26ad0*/  LDL.LU.64 R232, [R1+0x9d0] ;  /* 0x0009d00001e87983 */ /* 0x000ea80000300a00 */
[----:B------:R3:W-:Y:S01]  /*26ae0*/  LDGSTS.E [R3+-0x30400], [R42.64], !P6 ;  /* 0xcfc000002a037fae */ /* 0x0007e2000f121848 */
[----:B------:R-:W-:-:S02]  /*26af0*/  IADD3 R188, R187, 0x100000, RZ ;  /* 0x00100000bbbc7810 */ /* 0x000fc40007ffe0ff */
[C---:B------:R-:W-:Y:S02]  /*26b00*/  IADD3 R204, R186.reuse, -0x114, RZ ;  /* 0xfffffeecbacc7810 */ /* 0x040fe40007ffe0ff */
[----:B---3--:R-:W-:Y:S02]  /*26b10*/  IADD3 R42, R186, -0x11c, RZ ;  /* 0xfffffee4ba2a7810 */ /* 0x008fe40007ffe0ff */
[----:B------:R-:W-:Y:S02]  /*26b20*/  IADD3 R3, R187, 0x100000, RZ ;  /* 0x00100000bb037810 */ /* 0x000fe40007ffe0ff */
[----:B------:R-:W-:Y:S02]  /*26b30*/  ISETP.GE.U32.AND P6, PT, R42, 0x7ffffe65, PT ;  /* 0x7ffffe652a00780c */ /* 0x000fe40003fc6070 */
[C---:B------:R-:W-:Y:S02]  /*26b40*/  IADD3 R43, R186.reuse, -0x120, RZ ;  /* 0xfffffee0ba2b7810 */ /* 0x040fe40007ffe0ff */
[----:B------:R-:W-:Y:S01]  /*26b50*/  IADD3 R42, R186, -0x124, RZ ;  /* 0xfffffedcba2a7810 */ /* 0x000fe20007ffe0ff */
[----:B----4-:R-:W-:-:S04]  /*26b60*/  IMAD.WIDE R202, R0, 0x4, R202 ;  /* 0x0000000400ca7825 */ /* 0x010fc800078e02ca */
[----:B------:R-:W-:Y:S01]  /*26b70*/  IMAD.WIDE R172, R0, 0x4, R172 ;  /* 0x0000000400ac7825 */ /* 0x000fe200078e02ac */
[----:B------:R1:W-:Y:S01]  /*26b80*/  LDGSTS.E [R188+-0x3fa00], [R202.64], !P3 ;  /* 0xc0600000cabc7fae */ /* 0x0003e2000d921848 */
[----:B------:R-:W-:-:S03]  /*26b90*/  ISETP.GE.U32.AND P3, PT, R43, 0x7ffffe61, PT ;  /* 0x7ffffe612b00780c */ /* 0x000fc60003f66070 */
[----:B------:R1:W-:Y:S01]  /*26ba0*/  STL.64 [R1+0xa00], R202 ;  /* 0x000a00ca01007387 */ /* 0x0003e20000100a00 */
[----:B------:R-:W-:-:S03]  /*26bb0*/  ISETP.GE.U32.AND P0, PT, R204, 0x7ffffe6d, PT ;  /* 0x7ffffe6dcc00780c */ /* 0x000fc60003f06070 */
[----:B------:R3:W-:Y:S01]  /*26bc0*/  LDGSTS.E [R3+-0x3f200], [R172.64], !P4 ;  /* 0xc0e00000ac037fae */ /* 0x0007e2000e121848 */
[----:B------:R-:W-:-:S03]  /*26bd0*/  ISETP.GE.U32.AND P4, PT, R42, 0x7ffffe5d, PT ;  /* 0x7ffffe5d2a00780c */ /* 0x000fc60003f86070 */
[----:B------:R3:W-:Y:S04]  /*26be0*/  STL.64 [R1+0x9f8], R172 ;  /* 0x0009f8ac01007387 */ /* 0x0007e80000100a00 */
[----:B------:R-:W4:Y:S01]  /*26bf0*/  LDL.LU.64 R42, [R1+0x9c8] ;  /* 0x0009c800012a7983 */ /* 0x000f220000300a00 */
[C---:B-1----:R-:W-:Y:S02]  /*26c00*/  IADD3 R203, R187.reuse, 0x100000, RZ ;  /* 0x00100000bbcb7810 */ /* 0x042fe40007ffe0ff */
[----:B---3--:R-:W-:Y:S01]  /*26c10*/  IADD3 R173, R187, 0x100000, RZ ;  /* 0x00100000bbad7810 */ /* 0x008fe20007ffe0ff */
[C---:B------:R-:W-:Y:S02]  /*26c20*/  IMAD.WIDE R204, R0.reuse, 0x4, R104 ;  /* 0x0000000400cc7825 */ /* 0x040fe400078e0268 */
[----:B------:R-:W3:Y:S02]  /*26c30*/  LDL.LU.64 R104, [R1+0x9c0] ;  /* 0x0009c00001687983 */ /* 0x000ee40000300a00 */
[----:B------:R-:W-:-:S02]  /*26c40*/  IMAD.WIDE R188, R0, 0x4, R140 ;  /* 0x0000000400bc7825 */ /* 0x000fc400078e028c */
[----:B------:R-:W-:Y:S04]  /*26c50*/  STL.64 [R1+0x9f0], R204 ;  /* 0x0009f0cc01007387 */ /* 0x000fe80000100a00 */
[----:B------:R-:W3:Y:S01]  /*26c60*/  LDL.LU.64 R140, [R1+0x9b8] ;  /* 0x0009b800018c7983 */ /* 0x000ee20000300a00 */
[----:B------:R-:W-:-:S03]  /*26c70*/  IMAD.WIDE R76, R0, 0x4, R76 ;  /* 0x00000004004c7825 */ /* 0x000fc600078e024c */
[----:B------:R2:W-:Y:S04]  /*26c80*/  LDGSTS.E [R203+-0x3ea00], [R204.64], !P5 ;  /* 0xc1600000cccb7fae */ /* 0x0005e8000e921848 */
[----:B------:R-:W-:Y:S04]  /*26c90*/  STL.64 [R1+0x9e8], R188 ;  /* 0x0009e8bc01007387 */ /* 0x000fe80000100a00 */
[----:B------:R1:W-:Y:S04]  /*26ca0*/  LDGSTS.E [R173+-0x3e200], [R188.64], !P2 ;  /* 0xc1e00000bcad7fae */ /* 0x0003e8000d121848 */
[----:B------:R1:W-:Y:S04]  /*26cb0*/  STL.64 [R1+0x9e0], R76 ;  /* 0x0009e04c01007387 */ /* 0x0003e80000100a00 */
[----:B------:R1:W-:Y:S04]  /*26cc0*/  LDGSTS.E [R3+-0x3da00], [R76.64], !P0 ;  /* 0xc26000004c037fae */ /* 0x0003e8000c121848 */
[----:B-1----:R-:W3:Y:S01]  /*26cd0*/  LDL.LU.64 R76, [R1+0x9b0] ;  /* 0x0009b000014c7983 */ /* 0x002ee20000300a00 */
[----:B--2---:R-:W-:-:S03]  /*26ce0*/  IMAD.WIDE R204, R0, 0x4, R156 ;  /* 0x0000000400cc7825 */ /* 0x004fc600078e029c */
[----:B------:R-:W2:Y:S01]  /*26cf0*/  LDL.LU.64 R156, [R1+0x9a8] ;  /* 0x0009a800019c7983 */ /* 0x000ea20000300a00 */
[----:B------:R-:W-:-:S03]  /*26d00*/  IMAD.WIDE R188, R0, 0x4, R232 ;  /* 0x0000000400bc7825 */ /* 0x000fc600078e02e8 */
[----:B------:R4:W-:Y:S04]  /*26d10*/  STL.64 [R1+0x9d8], R204 ;  /* 0x0009d8cc01007387 */ /* 0x0009e80000100a00 */
[----:B------:R3:W-:Y:S04]  /*26d20*/  STL.64 [R1+0x9d0], R188 ;  /* 0x0009d0bc01007387 */ /* 0x0007e80000100a00 */
[----:B------:R-:W2:Y:S01]  /*26d30*/  LDL.LU.64 R232, [R1+0x9a0] ;  /* 0x0009a00001e87983 */ /* 0x000ea20000300a00 */
[----:B------:R-:W-:-:S04]  /*26d40*/  IADD3 R202, R186, -0x128, RZ ;  /* 0xfffffed8baca7810 */ /* 0x000fc80007ffe0ff */
[----:B------:R-:W-:Y:S02]  /*26d50*/  ISETP.GE.U32.AND P5, PT, R202, 0x7ffffe59, PT ;  /* 0x7ffffe59ca00780c */ /* 0x000fe40003fa6070 */
[----:B------:R-:W-:Y:S02]  /*26d60*/  IADD3 R202, R187, 0x100000, RZ ;  /* 0x00100000bbca7810 */ /* 0x000fe40007ffe0ff */
[----:B------:R-:W-:-:S03]  /*26d70*/  IADD3 R172, R186, -0x12c, RZ ;  /* 0xfffffed4baac7810 */ /* 0x000fc60007ffe0ff */
[----:B------:R1:W-:Y:S01]  /*26d80*/  LDGSTS.E [R202+-0x3d200], [R204.64], !P1 ;  /* 0xc2e00000ccca7fae */ /* 0x0003e2000c921848 */
[----:B------:R-:W-:Y:S02]  /*26d90*/  ISETP.GE.U32.AND P2, PT, R172, 0x7ffffe55, PT ;  /* 0x7ffffe55ac00780c */ /* 0x000fe40003f46070 */
[C---:B------:R-:W-:Y:S01]  /*26da0*/  IADD3 R173, R186.reuse, -0x134, RZ ;  /* 0xfffffeccbaad7810 */ /* 0x040fe20007ffe0ff */
[----:B------:R3:W-:Y:S01]  /*26db0*/  LDGSTS.E [R3+-0x3ca00], [R188.64], !P6 ;  /* 0xc3600000bc037fae */ /* 0x0007e2000f121848 */
[----:B------:R-:W-:Y:S02]  /*26dc0*/  IADD3 R172, R186, -0x130, RZ ;  /* 0xfffffed0baac7810 */ /* 0x000fe40007ffe0ff */
[----:B------:R-:W-:Y:S02]  /*26dd0*/  ISETP.GE.U32.AND P1, PT, R173, 0x7ffffe4d, PT ;  /* 0x7ffffe4dad00780c */ /* 0x000fe40003f26070 */
[----:B------:R-:W-:Y:S02]  /*26de0*/  ISETP.GE.U32.AND P0, PT, R172, 0x7ffffe51, PT ;  /* 0x7ffffe51ac00780c */ /* 0x000fe40003f06070 */
[----:B------:R-:W-:-:S02]  /*26df0*/  IADD3 R173, R187, 0x100000, RZ ;  /* 0x00100000bbad7810 */ /* 0x000fc40007ffe0ff */
[C---:B-1----:R-:W-:Y:S02]  /*26e00*/  IADD3 R202, R186.reuse, -0x13c, RZ ;  /* 0xfffffec4baca7810 */ /* 0x042fe40007ffe0ff */
[----:B------:R-:W-:-:S04]  /*26e10*/  IADD3 R172, R186, -0x138, RZ ;  /* 0xfffffec8baac7810 */ /* 0x000fc80007ffe0ff */
[----:B------:R-:W-:Y:S01]  /*26e20*/  ISETP.GE.U32.AND P6, PT, R172, 0x7ffffe49, PT ;  /* 0x7ffffe49ac00780c */ /* 0x000fe20003fc6070 */
[----:B----4-:R-:W-:Y:S02]  /*26e30*/  IMAD.WIDE R204, R0, 0x4, R42 ;  /* 0x0000000400cc7825 */ /* 0x010fe400078e022a */
[----:B------:R-:W4:Y:S04]  /*26e40*/  LDL.LU.64 R42, [R1+0x998] ;  /* 0x00099800012a7983 */ /* 0x000f280000300a00 */
[----:B------:R-:W-:Y:S01]  /*26e50*/  STL.64 [R1+0x9c8], R204 ;  /* 0x0009c8cc01007387 */ /* 0x000fe20000100a00 */
[----:B------:R-:W-:-:S03]  /*26e60*/  IADD3 R172, R186, -0x140, RZ ;  /* 0xfffffec0baac7810 */ /* 0x000fc60007ffe0ff */
[----:B------:R1:W-:Y:S01]  /*26e70*/  LDGSTS.E [R203+-0x3c200], [R204.64], !P3 ;  /* 0xc3e00000cccb7fae */ /* 0x0003e2000d921848 */
[----:B------:R-:W-:Y:S01]  /*26e80*/  ISETP.GE.U32.AND P3, PT, R202, 0x7ffffe45, PT ;  /* 0x7ffffe45ca00780c */ /* 0x000fe20003f66070 */
[C---:B---3--:R-:W-:Y:S02]  /*26e90*/  IMAD.WIDE R188, R0.reuse, 0x4, R104 ;  /* 0x0000000400bc7825 */ /* 0x048fe400078e0268 */
[----:B------:R-:W3:Y:S02]  /*26ea0*/  LDL.LU.64 R104, [R1+0x990] ;  /* 0x0009900001687983 */ /* 0x000ee40000300a00 */
[----:B------:R-:W-:Y:S02]  /*26eb0*/  IMAD.WIDE R140, R0, 0x4, R140 ;  /* 0x00000004008c7825 */ /* 0x000fe400078e028c */
[----:B------:R1:W-:Y:S04]  /*26ec0*/  STL.64 [R1+0x9c0], R188 ;  /* 0x0009c0bc01007387 */ /* 0x0003e80000100a00 */
[----:B------:R1:W-:Y:S04]  /*26ed0*/  LDGSTS.E [R173+-0x3ba00], [R188.64], !P4 ;  /* 0xc4600000bcad7fae */ /* 0x0003e8000e121848 */
[----:B------:R2:W-:Y:S04]  /*26ee0*/  STL.64 [R1+0x9b8], R140 ;  /* 0x0009b88c01007387 */ /* 0x0005e80000100a00 */
[----:B-1----:R-:W3:Y:S01]  /*26ef0*/  LDL.LU.64 R202, [R1+0x988] ;  /* 0x0009880001ca7983 */ /* 0x002ee20000300a00 */
[----:B------:R-:W-:-:S02]  /*26f00*/  ISETP.GE.U32.AND P4, PT, R172, 0x7ffffe41, PT ;  /* 0x7ffffe41ac00780c */ /* 0x000fc40003f86070 */
[----:B------:R-:W-:Y:S01]  /*26f10*/  IADD3 R172, R187, 0x100000, RZ ;  /* 0x00100000bbac7810 */ /* 0x000fe20007ffe0ff */
[----:B------:R1:W-:Y:S01]  /*26f20*/  LDGSTS.E [R3+-0x3b200], [R140.64], !P5 ;  /* 0xc4e000008c037fae */ /* 0x0003e2000e921848 */
[----:B------:R-:W-:-:S03]  /*26f30*/  IMAD.WIDE R188, R0, 0x4, R76 ;  /* 0x0000000400bc7825 */ /* 0x000fc600078e024c */
[----:B------:R-:W3:Y:S04]  /*26f40*/  LDL.LU.64 R76, [R1+0x980] ;  /* 0x00098000014c7983 */ /* 0x000ee80000300a00 */
[----:B------:R1:W-:Y:S04]  /*26f50*/  STL.64 [R1+0x9b0], R188 ;  /* 0x0009b0bc01007387 */ /* 0x0003e80000100a00 */
[----:B------:R1:W-:Y:S01]  /*26f60*/  LDGSTS.E [R172+-0x3aa00], [R188.64], !P2 ;  /* 0xc5600000bcac7fae */ /* 0x0003e2000d121848 */
[----:B--2---:R-:W-:-:S05]  /*26f70*/  IMAD.WIDE R156, R0, 0x4, R156 ;  /* 0x00000004009c7825 */ /* 0x004fca00078e029c */
[----:B------:R4:W-:Y:S04]  /*26f80*/  STL.64 [R1+0x9a8], R156 ;  /* 0x0009a89c01007387 */ /* 0x0009e80000100a00 */
[----:B-1----:R-:W2:Y:S01]  /*26f90*/  LDL.LU.64 R172, [R1+0x978] ;  /* 0x0009780001ac7983 */ /* 0x002ea20000300a00 */
[----:B------:R-:W-:Y:S01]  /*26fa0*/  IMAD.WIDE R204, R0, 0x4, R232 ;  /* 0x0000000400cc7825 */ /* 0x000fe200078e02e8 */
[C---:B------:R-:W-:Y:S02]  /*26fb0*/  IADD3 R140, R186.reuse, -0x144, RZ ;  /* 0xfffffebcba8c7810 */ /* 0x040fe40007ffe0ff */
[----:B------:R-:W2:Y:S01]  /*26fc0*/  LDL.LU.64 R232, [R1+0x970] ;  /* 0x0009700001e87983 */ /* 0x000ea20000300a00 */
[----:B------:R-:W-:Y:S02]  /*26fd0*/  IADD3 R141, R186, -0x148, RZ ;  /* 0xfffffeb8ba8d7810 */ /* 0x000fe40007ffe0ff */
[----:B------:R-:W-:Y:S01]  /*26fe0*/  ISETP.GE.U32.AND P5, PT, R140, 0x7ffffe3d, PT ;  /* 0x7ffffe3d8c00780c */ /* 0x000fe20003fa6070 */
[----:B------:R4:W-:Y:S01]  /*26ff0*/  LDGSTS.E [R3+-0x3a200], [R156.64], !P0 ;  /* 0xc5e000009c037fae */ /* 0x0009e2000c121848 */
[----:B------:R-:W-:-:S02]  /*27000*/  ISETP.GE.U32.AND P2, PT, R141, 0x7ffffe39, PT ;  /* 0x7ffffe398d00780c */ /* 0x000fc40003f46070 */
[C---:B------:R-:W-:Y:S02]  /*27010*/  IADD3 R189, R187.reuse, 0x100000, RZ ;  /* 0x00100000bbbd7810 */ /* 0x040fe40007ffe0ff */
[----:B------:R-:W-:Y:S02]  /*27020*/  IADD3 R140, R186, -0x14c, RZ ;  /* 0xfffffeb4ba8c7810 */ /* 0x000fe40007ffe0ff */
[----:B------:R-:W-:Y:S01]  /*27030*/  IADD3 R141, R187, 0x100000, RZ ;  /* 0x00100000bb8d7810 */ /* 0x000fe20007ffe0ff */
[----:B------:R-:W-:Y:S01]  /*27040*/  STL.64 [R1+0x9a0], R204 ;  /* 0x0009a0cc01007387 */ /* 0x000fe20000100a00 */
[----:B------:R-:W-:Y:S02]  /*27050*/  ISETP.GE.U32.AND P0, PT, R140, 0x7ffffe35, PT ;  /* 0x7ffffe358c00780c */ /* 0x000fe40003f06070 */
[C---:B------:R-:W-:Y:S01]  /*27060*/  IADD3 R140, R186.reuse, -0x154, RZ ;  /* 0xfffffeacba8c7810 */ /* 0x040fe20007ffe0ff */
[----:B------:R2:W-:Y:S01]  /*27070*/  LDGSTS.E [R189+-0x39a00], [R204.64], !P1 ;  /* 0xc6600000ccbd7fae */ /* 0x0005e2000c921848 */
[----:B------:R-:W-:-:S04]  /*27080*/  IADD3 R188, R186, -0x150, RZ ;  /* 0xfffffeb0babc7810 */ /* 0x000fc80007ffe0ff */
[----:B------:R-:W-:Y:S02]  /*27090*/  ISETP.GE.U32.AND P1, PT, R188, 0x7ffffe31, PT ;  /* 0x7ffffe31bc00780c */ /* 0x000fe40003f26070 */
[----:B------:R-:W-:Y:S01]  /*270a0*/  IADD3 R188, R187, 0x100000, RZ ;  /* 0x00100000bbbc7810 */ /* 0x000fe20007ffe0ff */
[----:B----4-:R-:W-:Y:S02]  /*270b0*/  IMAD.WIDE R156, R0, 0x4, R42 ;  /* 0x00000004009c7825 */ /* 0x010fe400078e022a */
[----:B------:R-:W4:Y:S04]  /*270c0*/  LDL.LU.64 R42, [R1+0x968] ;  /* 0x00096800012a7983 */ /* 0x000f280000300a00 */
[----:B------:R-:W-:Y:S04]  /*270d0*/  STL.64 [R1+0x998], R156 ;  /* 0x0009989c01007387 */ /* 0x000fe80000100a00 */
[----:B------:R1:W-:Y:S01]  /*270e0*/  LDGSTS.E [R141+-0x39200], [R156.64], !P6 ;  /* 0xc6e000009c8d7fae */ /* 0x0003e2000f121848 */
[----:B------:R-:W-:-:S02]  /*270f0*/  ISETP.GE.U32.AND P6, PT, R140, 0x7ffffe2d, PT ;  /* 0x7ffffe2d8c00780c */ /* 0x000fc40003fc6070 */
[----:B------:R-:W-:Y:S01]  /*27100*/  IADD3 R140, R186, -0x158, RZ ;  /* 0xfffffea8ba8c7810 */ /* 0x000fe20007ffe0ff */
[----:B---3--:R-:W-:-:S05]  /*27110*/  IMAD.WIDE R104, R0, 0x4, R104 ;  /* 0x0000000400687825 */ /* 0x008fca00078e0268 */
[----:B------:R3:W-:Y:S04]  /*27120*/  STL.64 [R1+0x990], R104 ;  /* 0x0009906801007387 */ /* 0x0007e80000100a00 */
[----:B------:R3:W-:Y:S01]  /*27130*/  LDGSTS.E [R3+-0x38a00], [R104.64], !P3 ;  /* 0xc760000068037fae */ /* 0x0007e2000d921848 */
[----:B------:R-:W-:Y:S02]  /*27140*/  ISETP.GE.U32.AND P3, PT, R140, 0x7ffffe29, PT ;  /* 0x7ffffe298c00780c */ /* 0x000fe40003f66070 */
[----:B-1----:R-:W-:Y:S01]  /*27150*/  IADD3 R141, R186, -0x15c, RZ ;  /* 0xfffffea4ba8d7810 */ /* 0x002fe20007ffe0ff */
[----:B---3--:R-:W3:Y:S01]  /*27160*/  LDL.LU.64 R104, [R1+0x960] ;  /* 0x0009600001687983 */ /* 0x008ee20000300a00 */
[----:B------:R-:W-:Y:S01]  /*27170*/  IMAD.WIDE R202, R0, 0x4, R202 ;  /* 0x0000000400ca7825 */ /* 0x000fe200078e02ca */
[----:B------:R-:W-:-:S04]  /*27180*/  IADD3 R140, R186, -0x160, RZ ;  /* 0xfffffea0ba8c7810 */ /* 0x000fc80007ffe0ff */
[----:B------:R1:W-:Y:S01]  /*27190*/  LDGSTS.E [R188+-0x38200], [R202.64], !P4 ;  /* 0xc7e00000cabc7fae */ /* 0x0003e2000e121848 */
[----:B------:R-:W-:Y:S01]  /*271a0*/  ISETP.GE.U32.AND P4, PT, R141, 0x7ffffe25, PT ;  /* 0x7ffffe258d00780c */ /* 0x000fe20003f86070 */
[----:B------:R-:W-:Y:S02]  /*271b0*/  IMAD.WIDE R156, R0, 0x4, R76 ;  /* 0x00000004009c7825 */ /* 0x000fe400078e024c */
[----:B------:R-:W3:Y:S04]  /*271c0*/  LDL.LU.64 R76, [R1+0x958] ;  /* 0x00095800014c7983 */ /* 0x000ee80000300a00 */
[----:B------:R1:W-:Y:S04]  /*271d0*/  STL.64 [R1+0x988], R202 ;  /* 0x000988ca01007387 */ /* 0x0003e80000100a00 */
[----:B------:R1:W-:Y:S01]  /*271e0*/  LDGSTS.E [R3+-0x37a00], [R156.64], !P5 ;  /* 0xc86000009c037fae */ /* 0x0003e2000e921848 */
[----:B------:R-:W-:-:S03]  /*271f0*/  ISETP.GE.U32.AND P5, PT, R140, 0x7ffffe21, PT ;  /* 0x7ffffe218c00780c */ /* 0x000fc60003fa6070 */
[----:B------:R1:W-:Y:S04]  /*27200*/  STL.64 [R1+0x980], R156 ;  /* 0x0009809c01007387 */ /* 0x0003e80000100a00 */
[----:B------:R-:W3:Y:S01]  /*27210*/  LDL.LU.64 R140, [R1+0x950] ;  /* 0x00095000018c7983 */ /* 0x000ee20000300a00 */
[----:B--2---:R-:W-:-:S03]  /*27220*/  IMAD.WIDE R204, R0, 0x4, R172 ;  /* 0x0000000400cc7825 */ /* 0x004fc600078e02ac */
[----:B------:R-:W2:Y:S01]  /*27230*/  LDL.LU.64 R172, [R1+0x948] ;  /* 0x0009480001ac7983 */ /* 0x000ea20000300a00 */
[----:B-1----:R-:W-:-:S03]  /*27240*/  IMAD.WIDE R188, R0, 0x4, R232 ;  /* 0x0000000400bc7825 */ /* 0x002fc600078e02e8 */
[----:B------:R-:W-:Y:S04]  /*27250*/  STL.64 [R1+0x978], R204 ;  /* 0x000978cc01007387 */ /* 0x000fe80000100a00 */
[----:B------:R-:W2:Y:S01]  /*27260*/  LDL.LU.64 R232, [R1+0x940] ;  /* 0x0009400001e87983 */ /* 0x000ea20000300a00 */
[C---:B------:R-:W-:Y:S02]  /*27270*/  IADD3 R203, R187.reuse, 0x100000, RZ ;  /* 0x00100000bbcb7810 */ /* 0x040fe40007ffe0ff */
[C---:B------:R-:W-:Y:S02]  /*27280*/  IADD3 R202, R186.reuse, -0x164, RZ ;  /* 0xfffffe9cbaca7810 */ /* 0x040fe40007ffe0ff */
[----:B------:R-:W-:Y:S01]  /*27290*/  IADD3 R157, R187, 0x100000, RZ ;  /* 0x00100000bb9d7810 */ /* 0x000fe20007ffe0ff */
[----:B------:R1:W-:Y:S01]  /*272a0*/  LDGSTS.E [R203+-0x37200], [R204.64], !P2 ;  /* 0xc8e00000cccb7fae */ /* 0x0003e2000d121848 */
[----:B------:R-:W-:-:S02]  /*272b0*/  IADD3 R156, R186, -0x168, RZ ;  /* 0xfffffe98ba9c7810 */ /* 0x000fc40007ffe0ff */
[----:B------:R-:W-:Y:S01]  /*272c0*/  ISETP.GE.U32.AND P2, PT, R202, 0x7ffffe1d, PT ;  /* 0x7ffffe1dca00780c */ /* 0x000fe20003f46070 */
[----:B------:R1:W-:Y:S04]  /*272d0*/  STL.64 [R1+0x970], R188 ;  /* 0x000970bc01007387 */ /* 0x0003e80000100a00 */
[----:B------:R1:W-:Y:S01]  /*272e0*/  LDGSTS.E [R157+-0x36a00], [R188.64], !P0 ;  /* 0xc9600000bc9d7fae */ /* 0x0003e2000c121848 */
[----:B------:R-:W-:Y:S02]  /*272f0*/  ISETP.GE.U32.AND P0, PT, R156, 0x7ffffe19, PT ;  /* 0x7ffffe199c00780c */ /* 0x000fe40003f06070 */
[----:B-1----:R-:W-:Y:S01]  /*27300*/  IADD3 R188, R187, 0x100000, RZ ;  /* 0x00100000bbbc7810 */ /* 0x002fe20007ffe0ff */
[----:B----4-:R-:W-:-:S05]  /*27310*/  IMAD.WIDE R42, R0, 0x4, R42 ;  /* 0x00000004002a7825 */ /* 0x010fca00078e022a */
[----:B------:R1:W-:Y:S04]  /*27320*/  STL.64 [R1+0x968], R42 ;  /* 0x0009682a01007387 */ /* 0x0003e80000100a00 */
[----:B------:R-:W4:Y:S04]  /*27330*/  LDL.LU.64 R202, [R1+0x938] ;  /* 0x0009380001ca7983 */ /* 0x000f280000300a00 */
[----:B------:R1:W-:Y:S02]  /*27340*/  LDGSTS.E [R3+-0x36200], [R42.64], !P1 ;  /* 0xc9e000002a037fae */ /* 0x0003e4000c921848 */
[----:B-1----:R-:W-:-:S04]  /*27350*/  IADD3 R42, R186, -0x16c, RZ ;  /* 0xfffffe94ba2a7810 */ /* 0x002fc80007ffe0ff */
[----:B------:R-:W-:Y:S02]  /*27360*/  ISETP.GE.U32.AND P1, PT, R42, 0x7ffffe15, PT ;  /* 0x7ffffe152a00780c */ /* 0x000fe40003f26070 */
[C---:B------:R-:W-:Y:S02]  /*27370*/  IADD3 R42, R186.reuse, -0x174, RZ ;  /* 0xfffffe8cba2a7810 */ /* 0x040fe40007ffe0ff */
[----:B------:R-:W-:Y:S01]  /*27380*/  IADD3 R43, R186, -0x170, RZ ;  /* 0xfffffe90ba2b7810 */ /* 0x000fe20007ffe0ff */
[C---:B---3--:R-:W-:Y:S02]  /*27390*/  IMAD.WIDE R204, R0.reuse, 0x4, R104 ;  /* 0x0000000400cc7825 */ /* 0x048fe400078e0268 */
[----:B------:R-:W4:Y:S04]  /*273a0*/  LDL.LU.64 R104, [R1+0x930] ;  /* 0x0009300001687983 */ /* 0x000f280000300a00 */
[----:B------:R-:W-:Y:S04]  /*273b0*/  STL.64 [R1+0x960], R204 ;  /* 0x000960cc01007387 */ /* 0x000fe80000100a00 */
[----:B------:R2:W-:Y:S01]  /*273c0*/  LDGSTS.E [R188+-0x35a00], [R204.64], !P6 ;  /* 0xca600000ccbc7fae */ /* 0x0005e2000f121848 */
[----:B------:R-:W-:-:S03]  /*273d0*/  IMAD.WIDE R156, R0, 0x4, R76 ;  /* 0x00000004009c7825 */ /* 0x000fc600078e024c */
[----:B------:R-:W4:Y:S04]  /*273e0*/  LDL.LU.64 R76, [R1+0x928] ;  /* 0x00092800014c7983 */ /* 0x000f280000300a00 */
[----:B------:R1:W-:Y:S04]  /*273f0*/  STL.64 [R1+0x958], R156 ;  /* 0x0009589c01007387 */ /* 0x0003e80000100a00 */
[----:B------:R1:W-:Y:S01]  /*27400*/  LDGSTS.E [R3+-0x35200], [R156.64], !P3 ;  /* 0xcae000009c037fae */ /* 0x0003e2000d921848 */
[----:B------:R-:W-:Y:S02]  /*27410*/  ISETP.GE.U32.AND P3, PT, R42, 0x7ffffe0d, PT ;  /* 0x7ffffe0d2a00780c */ /* 0x000fe40003f66070 */
[----:B------:R-:W-:-:S02]  /*27420*/  IADD3 R42, R187, 0x100000, RZ ;  /* 0x00100000bb2a7810 */ /* 0x000fc40007ffe0ff */
[----:B------:R-:W-:Y:S01]  /*27430*/  ISETP.GE.U32.AND P6, PT, R43, 0x7ffffe11, PT ;  /* 0x7ffffe112b00780c */ /* 0x000fe20003fc6070 */
[C---:B-1----:R-:W-:Y:S02]  /*27440*/  IMAD.WIDE R156, R0.reuse, 0x4, R140 ;  /* 0x00000004009c7825 */ /* 0x042fe400078e028c */
[----:B------:R-:W4:Y:S04]  /*27450*/  LDL.LU.64 R140, [R1+0x920] ;  /* 0x00092000018c7983 */ /* 0x000f280000300a00 */
[----:B------:R1:W-:Y:S04]  /*27460*/  STL.64 [R1+0x950], R156 ;  /* 0x0009509c01007387 */ /* 0x0003e80000100a00 */
[----:B------:R1:W-:Y:S01]  /*27470*/  LDGSTS.E [R42+-0x34a00], [R156.64], !P4 ;  /* 0xcb6000009c2a7fae */ /* 0x0003e2000e121848 */
[----:B--2---:R-:W-:-:S05]  /*27480*/  IMAD.WIDE R204, R0, 0x4, R172 ;  /* 0x0000000400cc7825 */ /* 0x004fca00078e02ac */
[----:B------:R2:W-:Y:S01]  /*27490*/  STL.64 [R1+0x948], R204 ;  /* 0x000948cc01007387 */ /* 0x0005e20000100a00 */
[----:B------:R-:W-:-:S03]  /*274a0*/  IMAD.WIDE R172, R0, 0x4, R232 ;  /* 0x0000000400ac7825 */ /* 0x000fc600078e02e8 */
[----:B------:R-:W3:Y:S04]  /*274b0*/  LDL.LU.64 R232, [R1+0x918] ;  /* 0x0009180001e87983 */ /* 0x000ee80000300a00 */
[----:B-1----:R-:W3:Y:S04]  /*274c0*/  LDL.LU.64 R42, [R1+0x910] ;  /* 0x00091000012a7983 */ /* 0x002ee80000300a00 */
[----:B------:R-:W1:Y:S01]  /*274d0*/  S2R R157, SR_TID.X ;  /* 0x00000000009d7919 */ /* 0x000e620000002100 */
[----:B------:R-:W-:Y:S01]  /*274e0*/  IMAD.MOV.U32 R156, RZ, RZ, c[0x0][0x180] ;  /* 0x00006000ff9c7624 */ /* 0x000fe200078e00ff */
[----:B------:R-:W-:-:S04]  /*274f0*/  IADD3 R189, R187, 0x100000, RZ ;  /* 0x00100000bbbd7810 */ /* 0x000fc80007ffe0ff */
[----:B------:R-:W-:Y:S01]  /*27500*/  IADD3 R156, R156, -0x100, RZ ;  /* 0xffffff009c9c7810 */ /* 0x000fe20007ffe0ff */
[----:B------:R2:W-:Y:S01]  /*27510*/  LDGSTS.E [R189+-0x34200], [R204.64], !P5 ;  /* 0xcbe00000ccbd7fae */ /* 0x0005e2000e921848 */
[----:B------:R-:W-:-:S03]  /*27520*/  IADD3 R188, R186, -0x17c, RZ ;  /* 0xfffffe84babc7810 */ /* 0x000fc60007ffe0ff */
[----:B------:R1:W-:Y:S04]  /*27530*/  STL.64 [R1+0x940], R172 ;  /* 0x000940ac01007387 */ /* 0x0003e80000100a00 */
[----:B------:R4:W-:Y:S01]  /*27540*/  LDGSTS.E [R3+-0x33a00], [R172.64], !P2 ;  /* 0xcc600000ac037fae */ /* 0x0009e2000d121848 */
[----:B------:R-:W-:-:S03]  /*27550*/  ISETP.GE.U32.AND P5, PT, R188, 0x7ffffe05, PT ;  /* 0x7ffffe05bc00780c */ /* 0x000fc60003fa6070 */
[----:B--2---:R-:W4:Y:S01]  /*27560*/  LDL.LU.64 R204, [R1+0x1828] ;  /* 0x0018280001cc7983 */ /* 0x004f220000300a00 */
[----:B-1----:R-:W-:-:S04]  /*27570*/  LOP3.LUT R157, R157, 0x7f, RZ, 0xc0, !PT ;  /* 0x0000007f9d9d7812 */ /* 0x002fc800078ec0ff */
[----:B------:R-:W-:Y:S02]  /*27580*/  ISETP.GE.AND P2, PT, R157, R156, PT ;  /* 0x0000009c9d00720c */ /* 0x000fe40003f46270 */
[----:B------:R-:W-:Y:S02]  /*27590*/  IADD3 R157, R187, 0x100000, RZ ;  /* 0x00100000bb9d7810 */ /* 0x000fe40007ffe0ff */
[C---:B------:R-:W-:Y:S02]  /*275a0*/  IADD3 R156, R186.reuse, -0x185, RZ ;  /* 0xfffffe7bba9c7810 */ /* 0x040fe40007ffe0ff */
[----:B------:R-:W-:Y:S01]  /*275b0*/  IADD3 R252, R186, -0x178, RZ ;  /* 0xfffffe88bafc7810 */ /* 0x000fe20007ffe0ff */
[----:B----4-:R-:W-:Y:S01]  /*275c0*/  IMAD.WIDE R202, R0, 0x4, R202 ;  /* 0x0000000400ca7825 */ /* 0x010fe200078e02ca */
[----:B------:R-:W-:-:S04]  /*275d0*/  IADD3 R188, R186, -0x181, RZ ;  /* 0xfffffe7fbabc7810 */ /* 0x000fc80007ffe0ff */
[----:B------:R1:W-:Y:S01]  /*275e0*/  LDGSTS.E [R189+-0x33200], [R202.64], !P0 ;  /* 0xcce00000cabd7fae */ /* 0x0003e2000c121848 */
[----:B------:R-:W-:Y:S02]  /*275f0*/  ISETP.GE.U32.AND P4, PT, R252, 0x7ffffe09, PT ;  /* 0x7ffffe09fc00780c */ /* 0x000fe40003f86070 */
[----:B------:R-:W-:Y:S01]  /*27600*/  ISETP.GE.U32.AND P0, PT, R188, 0x7ffffe00, PT ;  /* 0x7ffffe00bc00780c */ /* 0x000fe20003f06070 */
[C---:B------:R-:W-:Y:S02]  /*27610*/  IMAD.WIDE R172, R0.reuse, 0x4, R104 ;  /* 0x0000000400ac7825 */ /* 0x040fe400078e0268 */
[----:B------:R-:W4:Y:S04]  /*27620*/  LDL.LU.64 R104, [R1+0x908] ;  /* 0x0009080001687983 */ /* 0x000f280000300a00 */
[----:B------:R-:W-:Y:S04]  /*27630*/  STL.64 [R1+0x938], R202 ;  /* 0x000938ca01007387 */ /* 0x000fe80000100a00 */
[----:B------:R1:W-:Y:S04]  /*27640*/  STL.64 [R1+0x930], R172 ;  /* 0x000930ac01007387 */ /* 0x0003e80000100a00 */
[----:B------:R1:W-:Y:S01]  /*27650*/  LDGSTS.E [R157+-0x32a00], [R172.64], !P1 ;  /* 0xcd600000ac9d7fae */ /* 0x0003e2000c921848 */
[----:B------:R-:W-:Y:S01]  /*27660*/  IMAD.WIDE R76, R0, 0x4, R76 ;  /* 0x00000004004c7825 */ /* 0x000fe200078e024c */
[----:B------:R-:W-:-:S04]  /*27670*/  ISETP.GE.U32.AND P1, PT, R156, 0x7ffffdfc, PT ;  /* 0x7ffffdfc9c00780c */ /* 0x000fc80003f26070 */
[----:B------:R1:W-:Y:S04]  /*27680*/  STL.64 [R1+0x928], R76 ;  /* 0x0009284c01007387 */ /* 0x0003e80000100a00 */
[----:B-1----:R-:W4:Y:S04]  /*27690*/  LDL.LU.64 R172, [R1+0x900] ;  /* 0x0009000001ac7983 */ /* 0x002f280000300a00 */
[----:B------:R-:W4:Y:S01]  /*276a0*/  LDL.LU.64 R156, [R1+0x8f8] ;  /* 0x0008f800019c7983 */ /* 0x000f220000300a00 */
[----:B------:R-:W-:-:S03]  /*276b0*/  IADD3 R202, R187, 0x100000, RZ ;  /* 0x00100000bbca7810 */ /* 0x000fc60007ffe0ff */
[----:B------:R1:W-:Y:S01]  /*276c0*/  LDGSTS.E [R3+-0x32200], [R76.64], !P6 ;  /* 0xcde000004c037fae */ /* 0x0003e2000f121848 */
[----:B------:R-:W-:-:S03]  /*276d0*/  IMAD.WIDE R188, R0, 0x4, R140 ;  /* 0x0000000400bc7825 */ /* 0x000fc600078e028c */
[----:B------:R-:W4:Y:S01]  /*276e0*/  LDL.LU.64 R140, [R1+0x8f0] ;  /* 0x0008f000018c7983 */ /* 0x000f220000300a00 */
[----:B-1----:R-:W-:Y:S02]  /*276f0*/  IADD3 R77, R186, -0x180, RZ ;  /* 0xfffffe80ba4d7810 */ /* 0x002fe40007ffe0ff */
[----:B------:R-:W-:Y:S01]  /*27700*/  IADD3 R76, R187, 0x100000, RZ ;  /* 0x00100000bb4c7810 */ /* 0x000fe20007ffe0ff */
[----:B------:R1:W-:Y:S04]  /*27710*/  STL.64 [R1+0x920], R188 ;  /* 0x000920bc01007387 */ /* 0x0003e80000100a00 */
[----:B------:R1:W-:Y:S01]  /*27720*/  LDGSTS.E [R202+-0x31a00], [R188.64], !P3 ;  /* 0xce600000bcca7fae */ /* 0x0003e2000d921848 */
[----:B------:R-:W-:-:S03]  /*27730*/  ISETP.GE.U32.AND P3, PT, R77, 0x7ffffe01, PT ;  /* 0x7ffffe014d00780c */ /* 0x000fc60003f66070 */
[----:B-1----:R-:W4:Y:S01]  /*27740*/  LDL.LU.64 R188, [R1+0x1820] ;  /* 0x0018200001bc7983 */ /* 0x002f220000300a00 */
[----:B---3--:R-:W-:-:S04]  /*27750*/  IMAD.WIDE R232, R0, 0x4, R232 ;  /* 0x0000000400e87825 */ /* 0x008fc800078e02e8 */
[----:B------:R-:W-:Y:S01]  /*27760*/  IMAD.WIDE R42, R0, 0x4, R42 ;  /* 0x00000004002a7825 */ /* 0x000fe200078e022a */
[----:B------:R1:W-:Y:S04]  /*27770*/  STL.64 [R1+0x918], R232 ;  /* 0x000918e801007387 */ /* 0x0003e80000100a00 */
[----:B------:R3:W-:Y:S04]  /*27780*/  STL.64 [R1+0x910], R42 ;  /* 0x0009102a01007387 */ /* 0x0007e80000100a00 */
[----:B------:R1:W-:Y:S01]  /*27790*/  LDGSTS.E [R76+-0x31200], [R232.64], !P4 ;  /* 0xcee00000e84c7fae */ /* 0x0003e2000e121848 */
[----:B------:R-:W-:-:S03]  /*277a0*/  IADD3 R203, R186, -0x189, RZ ;  /* 0xfffffe77bacb7810 */ /* 0x000fc60007ffe0ff */
[----:B------:R3:W-:Y:S04]  /*277b0*/  LDGSTS.E [R3+-0x30a00], [R42.64], !P5 ;  /* 0xcf6000002a037fae */ /* 0x0007e8000e921848 */
[----:B-1----:R-:W2:Y:S04]  /*277c0*/  LDL.LU.64 R76, [R1+0x8c0] ;  /* 0x0008c000014c7983 */ /* 0x002ea80000300a00 */
[----:B------:R-:W2:Y:S01]  /*277d0*/  LDL.LU.64 R232, [R1+0x8b8] ;  /* 0x0008b80001e87983 */ /* 0x000ea20000300a00 */
[----:B------:R-:W-:Y:S01]  /*277e0*/  ISETP.GE.U32.AND P6, PT, R203, 0x7ffffdf8, PT ;  /* 0x7ffffdf8cb00780c */ /* 0x000fe20003fc6070 */
[----:B------:R-:W-:Y:S01]  /*277f0*/  IMAD.MOV.U32 R203, RZ, RZ, 0x7f ;  /* 0x0000007fffcb7424 */ /* 0x000fe200078e00ff */
[----:B---3--:R-:W-:-:S04]  /*27800*/  IADD3 R42, R186, -0x18d, RZ ;  /* 0xfffffe73ba2a7810 */ /* 0x008fc80007ffe0ff */
[----:B------:R-:W-:Y:S02]  /*27810*/  IADD3 R203, R203, c[0x0][0x180], RZ ;  /* 0x00006000cbcb7a10 */ /* 0x000fe40007ffe0ff */
[C---:B------:R-:W-:Y:S02]  /*27820*/  IADD3 R252, R186.reuse, -0x191, RZ ;  /* 0xfffffe6fbafc7810 */ /* 0x040fe40007ffe0ff */
[----:B------:R-:W-:Y:S02]  /*27830*/  ISETP.GT.AND P5, PT, R203, 0x17f, PT ;  /* 0x0000017fcb00780c */ /* 0x000fe40003fa4270 */
[----:B------:R-:W-:Y:S02]  /*27840*/  IADD3 R187, R187, 0x100000, RZ ;  /* 0x00100000bbbb7810 */ /* 0x000fe40007ffe0ff */
[----:B------:R-:W-:Y:S02]  /*27850*/  IADD3 R186, R186, -0x195, RZ ;  /* 0xfffffe6bbaba7810 */ /* 0x000fe40007ffe0ff */
[----:B------:R-:W-:Y:S01]  /*27860*/  ISETP.GE.U32.AND P4, PT, R42, 0x7ffffdf4, PT ;  /* 0x7ffffdf42a00780c */ /* 0x000fe20003f86070 */
[----:B------:R-:W-:-:S04]  /*27870*/  IMAD.WIDE R74, R2, 0x4, R74 ;  /* 0x00000004024a7825 */ /* 0x000fc800078e024a */
[----:B------:R-:W-:-:S04]  /*27880*/  IMAD.WIDE R58, R2, 0x4, R58 ;  /* 0x00000004023a7825 */ /* 0x000fc800078e023a */
[----:B------:R-:W-:-:S04]  /*27890*/  IMAD.WIDE R124, R2, 0x4, R124 ;  /* 0x00000004027c7825 */ /* 0x000fc800078e027c */
[----:B------:R-:W-:-:S04]  /*278a0*/  IMAD.WIDE R108, R2, 0x4, R108 ;  /* 0x00000004026c7825 */ /* 0x000fc800078e026c */
[----:B------:R-:W-:-:S04]  /*278b0*/  IMAD.WIDE R92, R2, 0x4, R92 ;  /* 0x00000004025c7825 */ /* 0x000fc800078e025c */
[----:B----4-:R-:W-:Y:S02]  /*278c0*/  IMAD.WIDE R202, R0, 0x4, R104 ;  /* 0x0000000400ca7825 */ /* 0x010fe400078e0268 */
[----:B------:R-:W3:Y:S04]  /*278d0*/  LDL.LU.64 R104, [R1+0x880] ;  /* 0x0008800001687983 */ /* 0x000ee80000300a00 */
[----:B------:R-:W4:Y:S04]  /*278e0*/  LDL.LU.64 R42, [R1+0x870] ;  /* 0x00087000012a7983 */ /* 0x000f280000300a00 */
[----:B------:R1:W-:Y:S04]  /*278f0*/  STL.64 [R1+0x908], R202 ;  /* 0x000908ca01007387 */ /* 0x0003e80000100a00 */
[----:B------:R1:W-:Y:S01]  /*27900*/  LDGSTS.E [R187+-0x30200], [R202.64], !P3 ;  /* 0xcfe00000cabb7fae */ /* 0x0003e2000d921848 */
[----:B------:R-:W-:Y:S01]  /*27910*/  ISETP.GE.U32.AND P3, PT, R186, 0x7ffffdec, PT ;  /* 0x7ffffdecba00780c */ /* 0x000fe20003f66070 */
[----:B------:R-:W-:-:S02]  /*27920*/  IMAD.WIDE R172, R2, 0x4, R172 ;  /* 0x0000000402ac7825 */ /* 0x000fc400078e02ac */
[----:B-1----:R-:W4:Y:S02]  /*27930*/  LDL.LU.64 R202, [R1+0x840] ;  /* 0x0008400001ca7983 */ /* 0x002f240000300a00 */
[C---:B------:R-:W-:Y:S02]  /*27940*/  IMAD.WIDE R156, R2.reuse, 0x4, R156 ;  /* 0x00000004029c7825 */ /* 0x040fe400078e029c */
[----:B------:R-:W4:Y:S04]  /*27950*/  LDL.LU.64 R186, [R1+0x838] ;  /* 0x0008380001ba7983 */ /* 0x000f280000300a00 */
[----:B------:R1:W-:Y:S01]  /*27960*/  STL.64 [R1+0x900], R172 ;  /* 0x000900ac01007387 */ /* 0x0003e20000100a00 */
[----:B------:R-:W-:-:S04]  /*27970*/  IMAD.WIDE R140, R2, 0x4, R140 ;  /* 0x00000004028c7825 */ /* 0x000fc800078e028c */
[----:B------:R-:W-:-:S04]  /*27980*/  IMAD.WIDE R60, R2, 0x4, R60 ;  /* 0x00000004023c7825 */ /* 0x000fc800078e023c */
[C---:B------:R-:W-:Y:S01]  /*27990*/  IMAD.WIDE R44, R2.reuse, 0x4, R44 ;  /* 0x00000004022c7825 */ /* 0x040fe200078e022c */
[----:B-1----:R-:W4:Y:S04]  /*279a0*/  LDL.LU.64 R172, [R1+0x1818] ;  /* 0x0018180001ac7983 */ /* 0x002f280000300a00 */
[----:B------:R1:W-:Y:S01]  /*279b0*/  STL.64 [R1+0x8f8], R156 ;  /* 0x0008f89c01007387 */ /* 0x0003e20000100a00 */
[----:B------:R-:W-:-:S04]  /*279c0*/  IMAD.WIDE R28, R2, 0x4, R28 ;  /* 0x00000004021c7825 */ /* 0x000fc800078e021c */
        /* <DEDUP_REMOVED lines=39> */
[----:B-1----:R-:W4:Y:S03]  /*27c40*/  LDL.LU.64 R92, [R1+0x17f0] ;  /* 0x0017f000015c7983 */ /* 0x002f260000300a00 */
        /* <DEDUP_REMOVED lines=12> */
[C---:B------:R-:W-:Y:S01]  /*27d10*/  IMAD.WIDE R230, R2.reuse, 0x4, R230 ;  /* 0x0000000402e67825 */ /* 0x040fe200078e02e6 */
[----:B------:R-:W-:Y:S01]  /*27d20*/  SEL R3, RZ, 0x4, P2 ;  /* 0x00000004ff037807 */ /* 0x000fe20001000000 */
[----:B------:R-:W0:Y:S02]  /*27d30*/  LDGDEPBAR ;  /* 0x00000000000079af */ /* 0x000e240000000000 */
[----:B--2---:R-:W-:-:S04]  /*27d40*/  IMAD.WIDE R76, R2, 0x4, R76 ;  /* 0x00000004024c7825 */ /* 0x004fc800078e024c */
[C---:B------:R-:W-:Y:S01]  /*27d50*/  IMAD.WIDE R232, R2.reuse, 0x4, R232 ;  /* 0x0000000402e87825 */ /* 0x040fe200078e02e8 */
[----:B------:R1:W-:Y:S04]  /*27d60*/  STL.64 [R1+0x8c0], R76 ;  /* 0x0008c04c01007387 */ /* 0x0003e80000100a00 */
[----:B-1----:R-:W2:Y:S04]  /*27d70*/  LDL.LU.64 R76, [R1+0x17e8] ;  /* 0x0017e800014c7983 */ /* 0x002ea80000300a00 */
[----:B------:R1:W-:Y:S04]  /*27d80*/  STL.64 [R1+0x8b8], R232 ;  /* 0x0008b8e801007387 */ /* 0x0003e80000100a00 */
[----:B-1----:R-:W2:Y:S01]  /*27d90*/  LDL.LU.64 R232, [R1+0x17e0] ;  /* 0x0017e00001e87983 */ /* 0x002ea20000300a00 */
[----:B---3--:R-:W-:-:S04]  /*27da0*/  IMAD.WIDE R104, R2, 0x4, R104 ;  /* 0x0000000402687825 */ /* 0x008fc800078e0268 */
[----:B--2---:R-:W-:-:S05]  /*27db0*/  IMAD.WIDE R232, R2, 0x4, R232 ;  /* 0x0000000402e87825 */ /* 0x004fca00078e02e8 */
[----:B------:R1:W-:Y:S04]  /*27dc0*/  STL.64 [R1+0x8b0], R232 ;  /* 0x0008b0e801007387 */ /* 0x0003e80000100a00 */
[----:B-1----:R-:W2:Y:S04]  /*27dd0*/  LDL.LU.64 R232, [R1+0x108] ;  /* 0x0001080001e87983 */ /* 0x002ea80000300a00 */
[----:B------:R1:W-:Y:S04]  /*27de0*/  STL.64 [R1+0x8a8], R60 ;  /* 0x0008a83c01007387 */ /* 0x0003e80000100a00 */
[----:B-1----:R-:W3:Y:S04]  /*27df0*/  LDL.LU.64 R60, [R1+0x17d8] ;  /* 0x0017d800013c7983 */ /* 0x002ee80000300a00 */
[----:B------:R1:W-:Y:S04]  /*27e00*/  STL.64 [R1+0x8a0], R44 ;  /* 0x0008a02c01007387 */ /* 0x0003e80000100a00 */
[----:B-1----:R-:W2:Y:S04]  /*27e10*/  LDL.LU.64 R44, [R1+0x17d0] ;  /* 0x0017d000012c7983 */ /* 0x002ea80000300a00 */
[----:B------:R1:W-:Y:S04]  /*27e20*/  STL.64 [R1+0x828], R28 ;  /* 0x0008281c01007387 */ /* 0x0003e80000100a00 */
[----:B-1----:R-:W2:Y:S04]  /*27e30*/  LDL.LU.64 R28, [R1+0x17c8] ;  /* 0x0017c800011c7983 */ /* 0x002ea80000300a00 */
[----:B------:R1:W-:Y:S04]  /*27e40*/  STL.64 [R1+0x820], R72 ;  /* 0x0008204801007387 */ /* 0x0003e80000100a00 */
[----:B-1----:R-:W2:Y:S04]  /*27e50*/  LDL.LU.64 R72, [R1+0x17c0] ;  /* 0x0017c00001487983 */ /* 0x002ea80000300a00 */
[----:B------:R1:W-:Y:S04]  /*27e60*/  STL.64 [R1+0x818], R200 ;  /* 0x000818c801007387 */ /* 0x0003e80000100a00 */
[----:B-1----:R-:W2:Y:S04]  /*27e70*/  LDL.LU.64 R200, [R1+0x17b8] ;  /* 0x0017b80001c87983 */ /* 0x002ea80000300a00 */
[----:B------:R1:W-:Y:S04]  /*27e80*/  STL.64 [R1+0x810], R104 ;  /* 0x0008106801007387 */ /* 0x0003e80000100a00 */
[----:B-1----:R-:W2:Y:S01]  /*27e90*/  LDL.LU.64 R104, [R1+0x17b0] ;  /* 0x0017b00001687983 */ /* 0x002ea20000300a00 */
[----:B----4-:R-:W-:-:S04]  /*27ea0*/  IMAD.WIDE R42, R2, 0x4, R42 ;  /* 0x00000004022a7825 */ /* 0x010fc800078e022a */
[----:B--2---:R-:W-:-:S05]  /*27eb0*/  IMAD.WIDE R104, R2, 0x4, R104 ;  /* 0x0000000402687825 */ /* 0x004fca00078e0268 */
[----:B------:R1:W-:Y:S04]  /*27ec0*/  STL.64 [R1+0x808], R104 ;  /* 0x0008086801007387 */ /* 0x0003e80000100a00 */
[----:B-1----:R-:W2:Y:S04]  /*27ed0*/  LDL.LU.64 R104, [R1+0x50] ;  /* 0x0000500001687983 */ /* 0x002ea80000300a00 */
[----:B------:R1:W-:Y:S04]  /*27ee0*/  STL.64 [R1+0x800], R42 ;  /* 0x0008002a01007387 */ /* 0x0003e80000100a00 */
[----:B-1----:R-:W4:Y:S04]  /*27ef0*/  LDL.LU.64 R42, [R1+0x17a8] ;  /* 0x0017a800012a7983 */ /* 0x002f280000300a00 */
[----:B------:R1:W-:Y:S04]  /*27f00*/  STL.64 [R1+0x7f8], R170 ;  /* 0x0007f8aa01007387 */ /* 0x0003e80000100a00 */
[----:B-1----:R-:W2:Y:S01]  /*27f10*/  LDL.LU.64 R170, [R1+0x17a0] ;  /* 0x0017a00001aa7983 */ /* 0x002ea20000300a00 */
[----:B------:R-:W-:-:S03]  /*27f20*/  IMAD.WIDE R202, R2, 0x4, R202 ;  /* 0x0000000402ca7825 */ /* 0x000fc600078e02ca */
[----:B------:R1:W-:Y:S01]  /*27f30*/  STL.64 [R1+0x7f0], R250 ;  /* 0x0007f0fa01007387 */ /* 0x0003e20000100a00 */
[----:B------:R-:W-:-:S03]  /*27f40*/  IMAD.WIDE R186, R2, 0x4, R186 ;  /* 0x0000000402ba7825 */ /* 0x000fc600078e02ba */
[----:B-1----:R-:W3:Y:S04]  /*27f50*/  LDL.LU.64 R250, [R1+0x1798] ;  /* 0x0017980001fa7983 */ /* 0x002ee80000300a00 */
[----:B------:R1:W-:Y:S04]  /*27f60*/  STL.64 [R1+0x7e8], R10 ;  /* 0x0007e80a01007387 */ /* 0x0003e80000100a00 */
[----:B-1----:R-:W3:Y:S04]  /*27f70*/  LDL.LU.64 R10, [R1+0x1790] ;  /* 0x00179000010a7983 */ /* 0x002ee80000300a00 */
[----:B------:R1:W-:Y:S04]  /*27f80*/  STL.64 [R1+0x7e0], R234 ;  /* 0x0007e0ea01007387 */ /* 0x0003e80000100a00 */
[----:B-1----:R-:W3:Y:S04]  /*27f90*/  LDL.LU.64 R234, [R1+0x1788] ;  /* 0x0017880001ea7983 */ /* 0x002ee80000300a00 */
[----:B------:R1:W-:Y:S04]  /*27fa0*/  STL.64 [R1+0x7d8], R218 ;  /* 0x0007d8da01007387 */ /* 0x0003e80000100a00 */
[----:B-1----:R-:W3:Y:S04]  /*27fb0*/  LDL.LU.64 R218, [R1+0x1780] ;  /* 0x0017800001da7983 */ /* 0x002ee80000300a00 */
[----:B------:R1:W-:Y:S01]  /*27fc0*/  STL.64 [R1+0x7d0], R202 ;  /* 0x0007d0ca01007387 */ /* 0x0003e20000100a00 */
[----:B------:R-:W-:-:S03]  /*27fd0*/  IMAD.WIDE R74, R2, 0x4, R74 ;  /* 0x00000004024a7825 */ /* 0x000fc600078e024a */
[----:B-1----:R-:W3:Y:S04]  /*27fe0*/  LDL.LU.64 R202, [R1+0x1778] ;  /* 0x0017780001ca7983 */ /* 0x002ee80000300a00 */
[----:B------:R1:W-:Y:S01]  /*27ff0*/  STL.64 [R1+0x7c8], R186 ;  /* 0x0007c8ba01007387 */ /* 0x0003e20000100a00 */
[----:B------:R-:W-:-:S03]  /*28000*/  IMAD.WIDE R58, R2, 0x4, R58 ;  /* 0x00000004023a7825 */ /* 0x000fc600078e023a */
[----:B-1----:R-:W3:Y:S01]  /*28010*/  LDL.LU.64 R186, [R1+0x1770] ;  /* 0x0017700001ba7983 */ /* 0x002ee20000300a00 */
[----:B----4-:R-:W-:-:S04]  /*28020*/  IMAD.WIDE R42, R2, 0x4, R42 ;  /* 0x00000004022a7825 */ /* 0x010fc800078e022a */
[----:B--2---:R-:W-:-:S05]  /*28030*/  IMAD.WIDE R170, R2, 0x4, R170 ;  /* 0x0000000402aa7825 */ /* 0x004fca00078e02aa */
[----:B------:R1:W-:Y:S04]  /*28040*/  STL.64 [R1+0x7c0], R170 ;  /* 0x0007c0aa01007387 */ /* 0x0003e80000100a00 */
[----:B-1----:R-:W2:Y:S04]  /*28050*/  LDL.LU.64 R170, [R1+0x1768] ;  /* 0x0017680001aa7983 */ /* 0x002ea80000300a00 */
[----:B------:R1:W-:Y:S04]  /*28060*/  STL.64 [R1+0x7b8], R154 ;  /* 0x0007b89a01007387 */ /* 0x0003e80000100a00 */
[----:B-1----:R-:W4:Y:S04]  /*28070*/  LDL.LU.64 R154, [R1+0x1760] ;  /* 0x00176000019a7983 */ /* 0x002f280000300a00 */
        /* <DEDUP_REMOVED lines=19> */
[----:B-1----:R-:W3:Y:S01]  /*281b0*/  LDL.LU.64 R216, [R1+0x1710] ;  /* 0x0017100001d87983 */ /* 0x002ee20000300a00 */
[----:B------:R-:W-:-:S03]  /*281c0*/  IMAD.WIDE R232, R2, 0x4, R232 ;  /* 0x0000000402e87825 */ /* 0x000fc600078e02e8 */
[----:B------:R1:W-:Y:S01]  /*281d0*/  STL.64 [R1+0x760], R242 ;  /* 0x000760f201007387 */ /* 0x0003e20000100a00 */
[----:B------:R-:W-:-:S03]  /*281e0*/  IMAD.WIDE R200, R2, 0x4, R200 ;  /* 0x0000000402c87825 */ /* 0x000fc600078e02c8 */
[----:B-1----:R-:W4:Y:S04]  /*281f0*/  LDL.LU.64 R242, [R1+0x1708] ;  /* 0x0017080001f27983 */ /* 0x002f280000300a00 */
[----:B------:R1:W-:Y:S04]  /*28200*/  STL.64 [R1+0x758], R8 ;  /* 0x0007580801007387 */ /* 0x0003e80000100a00 */
[----:B-1----:R-:W4:Y:S04]  /*28210*/  LDL.LU.64 R8, [R1+0x1700] ;  /* 0x0017000001087983 */ /* 0x002f280000300a00 */
[----:B------:R1:W-:Y:S01]  /*28220*/  STL.64 [R1+0x750], R232 ;  /* 0x000750e801007387 */ /* 0x0003e20000100a00 */
[----:B------:R-:W-:-:S03]  /*28230*/  IMAD.WIDE R104, R2, 0x4, R104 ;  /* 0x0000000402687825 */ /* 0x000fc600078e0268 */
[----:B-1----:R-:W4:Y:S01]  /*28240*/  LDL.LU.64 R232, [R1+0x16f8] ;  /* 0x0016f80001e87983 */ /* 0x002f220000300a00 */
[----:B------:R-:W-:-:S04]  /*28250*/  IMAD.WIDE R72, R2, 0x4, R72 ;  /* 0x0000000402487825 */ /* 0x000fc800078e0248 */
[----:B--2---:R-:W-:-:S04]  /*28260*/  IMAD.WIDE R88, R2, 0x4, R88 ;  /* 0x0000000402587825 */ /* 0x004fc800078e0258 */
[----:B---3--:R-:W-:-:S05]  /*28270*/  IMAD.WIDE R216, R2, 0x4, R216 ;  /* 0x0000000402d87825 */ /* 0x008fca00078e02d8 */
        /* <DEDUP_REMOVED lines=26> */
[----:B------:R-:W-:-:S03]  /*28420*/  IMAD.WIDE R26, R2, 0x4, R26 ;  /* 0x00000004021a7825 */ /* 0x000fc600078e021a */
[----:B------:R1:W-:Y:S02]  /*28430*/  STL.64 [R1+0x6e0], R248 ;  /* 0x0006e0f801007387 */ /* 0x0003e40000100a00 */
[----:B-1----:R-:W-:-:S05]  /*28440*/  IMAD.WIDE R248, R2, 0x4, R244 ;  /* 0x0000000402f87825 */ /* 0x002fca00078e02f4 */
[----:B------:R-:W-:Y:S01]  /*28450*/  STL.64 [R1+0x6d8], R248 ;  /* 0x0006d8f801007387 */ /* 0x000fe20000100a00 */
[----:B------:R-:W-:-:S04]  /*28460*/  IMAD.WIDE R186, R2, 0x4, R186 ;  /* 0x0000000402ba7825 */ /* 0x000fc800078e02ba */
[----:B------:R-:W-:-:S04]  /*28470*/  IMAD.WIDE R202, R2, 0x4, R202 ;  /* 0x0000000402ca7825 */ /* 0x000fc800078e02ca */
[----:B---3--:R-:W-:-:S04]  /*28480*/  IMAD.WIDE R200, R2, 0x4, R200 ;  /* 0x0000000402c87825 */ /* 0x008fc800078e02c8 */
[----:B--2---:R-:W-:-:S04]  /*28490*/  IMAD.WIDE R244, R2, 0x4, R24 ;  /* 0x0000000402f47825 */ /* 0x004fc800078e0218 */
[C---:B------:R-:W-:Y:S01]  /*284a0*/  IMAD.WIDE R24, R2.reuse, 0x4, R28 ;  /* 0x0000000402187825 */ /* 0x040fe200078e021c */
[----:B------:R-:W-:Y:S03]  /*284b0*/  STL.64 [R1+0x6d0], R244 ;  /* 0x0006d0f401007387 */ /* 0x000fe60000100a00 */
[C---:B------:R-:W-:Y:S01]  /*284c0*/  IMAD.WIDE R28, R2.reuse, 0x4, R30 ;  /* 0x00000004021c7825 */ /* 0x040fe200078e021e */
        /* <DEDUP_REMOVED lines=124> */
[C---:B----4-:R-:W-:Y:S01]  /*28c90*/  IMAD.WIDE R24, R2.reuse, 0x4, R154 ;  /* 0x0000000402187825 */ /* 0x050fe200078e029a */
[----:B------:R1:W-:Y:S03]  /*28ca0*/  STL.64 [R1+0x3e0], R26 ;  /* 0x0003e01a01007387 */ /* 0x0003e60000100a00 */
[C---:B--2---:R-:W-:Y:S01]  /*28cb0*/  IMAD.WIDE R28, R2.reuse, 0x4, R156 ;  /* 0x00000004021c7825 */ /* 0x044fe200078e029c */
        /* <DEDUP_REMOVED lines=28> */
[----:B------:R-:W-:Y:S04]  /*28e80*/  STL.64 [R1+0x1f8], R26 ;  /* 0x0001f81a01007387 */ /* 0x000fe80000100a00 */
[----:B------:R1:W-:Y:S04]  /*28e90*/  STL.64 [R1+0x1e8], R24 ;  /* 0x0001e81801007387 */ /* 0x0003e80000100a00 */
        /* <DEDUP_REMOVED lines=17> */
[----:B------:R-:W-:Y:S01]  /*28fb0*/  STL.64 [R1+0x1640], R198 ;  /* 0x001640c601007387 */ /* 0x000fe20000100a00 */
[----:B-1----:R-:W-:-:S03]  /*28fc0*/  IMAD.WIDE R24, R2, 0x4, R216 ;  /* 0x0000000402187825 */ /* 0x002fc600078e02d8 */
[----:B------:R-:W-:Y:S04]  /*28fd0*/  STL.64 [R1+0x148], R204 ;  /* 0x000148cc01007387 */ /* 0x000fe80000100a00 */
[----:B------:R-:W-:Y:S04]  /*28fe0*/  STL.64 [R1+0x1660], R204 ;  /* 0x001660cc01007387 */ /* 0x000fe80000100a00 */
[----:B------:R-:W-:Y:S04]  /*28ff0*/  STL.64 [R1+0x138], R206 ;  /* 0x000138ce01007387 */ /* 0x000fe80000100a00 */
[----:B------:R-:W-:Y:S04]  /*29000*/  STL.64 [R1+0x1650], R206 ;  /* 0x001650ce01007387 */ /* 0x000fe80000100a00 */
[----:B------:R-:W-:Y:S04]  /*29010*/  STL.64 [R1+0x128], R208 ;  /* 0x000128d001007387 */ /* 0x000fe80000100a00 */
[----:B------:R1:W-:Y:S04]  /*29020*/  STL.64 [R1+0x1668], R208 ;  /* 0x001668d001007387 */ /* 0x0003e80000100a00 */
[----:B------:R-:W2:Y:S04]  /*29030*/  LDL.LU.64 R28, [R1+0x8] ;  /* 0x00000800011c7983 */ /* 0x000ea80000300a00 */
[----:B------:R-:W3:Y:S04]  /*29040*/  LDL.LU.64 R30, [R1+0x18] ;  /* 0x00001800011e7983 */ /* 0x000ee80000300a00 */
[----:B------:R4:W-:Y:S04]  /*29050*/  STL.64 [R1+0xe8], R24 ;  /* 0x0000e81801007387 */ /* 0x0009e80000100a00 */
[----:B------:R-:W2:Y:S01]  /*29060*/  LDL.LU.64 R32, [R1+0x28] ;  /* 0x0000280001207983 */ /* 0x000ea20000300a00 */
[----:B-1----:R-:W-:-:S03]  /*29070*/  IMAD.WIDE R208, R2, 0x4, R218 ;  /* 0x0000000402d07825 */ /* 0x002fc600078e02da */
[----:B------:R-:W2:Y:S01]  /*29080*/  LDL.LU.64 R34, [R1+0x38] ;  /* 0x0000380001227983 */ /* 0x000ea20000300a00 */
[----:B------:R-:W-:-:S03]  /*29090*/  IMAD.WIDE R206, R2, 0x4, R220 ;  /* 0x0000000402ce7825 */ /* 0x000fc600078e02dc */
[----:B------:R-:W2:Y:S01]  /*290a0*/  LDL.LU.64 R36, [R1+0x48] ;  /* 0x0000480001247983 */ /* 0x000ea20000300a00 */
[----:B------:R-:W-:-:S03]  /*290b0*/  IMAD.WIDE R198, R2, 0x4, R222 ;  /* 0x0000000402c67825 */ /* 0x000fc600078e02de */
[----:B------:R-:W2:Y:S01]  /*290c0*/  LDL.LU.64 R38, [R1+0x58] ;  /* 0x0000580001267983 */ /* 0x000ea20000300a00 */
[----:B------:R-:W-:-:S03]  /*290d0*/  IMAD.WIDE R194, R2, 0x4, R224 ;  /* 0x0000000402c27825 */ /* 0x000fc600078e02e0 */
[----:B------:R-:W2:Y:S01]  /*290e0*/  LDL.LU.64 R40, [R1+0x68] ;  /* 0x0000680001287983 */ /* 0x000ea20000300a00 */
[----:B------:R-:W-:-:S03]  /*290f0*/  IMAD.WIDE R196, R2, 0x4, R226 ;  /* 0x0000000402c47825 */ /* 0x000fc600078e02e2 */
[----:B------:R-:W-:Y:S04]  /*29100*/  STL.64 [R1+0x118], R210 ;  /* 0x000118d201007387 */ /* 0x000fe80000100a00 */
[----:B------:R1:W-:Y:S01]  /*29110*/  STL.64 [R1+0x1680], R210 ;  /* 0x001680d201007387 */ /* 0x0003e20000100a00 */
[----:B------:R-:W-:-:S03]  /*29120*/  IMAD.WIDE R244, R2, 0x4, R232 ;  /* 0x0000000402f47825 */ /* 0x000fc600078e02e8 */
[----:B------:R-:W-:Y:S04]  /*29130*/  STL.64 [R1+0x108], R212 ;  /* 0x000108d401007387 */ /* 0x000fe80000100a00 */
[----:B------:R-:W-:Y:S01]  /*29140*/  STL.64 [R1+0xf8], R214 ;  /* 0x0000f8d601007387 */ /* 0x000fe20000100a00 */
[----:B------:R-:W-:-:S03]  /*29150*/  IMAD.WIDE R204, R2, 0x4, R234 ;  /* 0x0000000402cc7825 */ /* 0x000fc600078e02ea */
[----:B------:R-:W-:Y:S01]  /*29160*/  STL.64 [R1+0xd8], R208 ;  /* 0x0000d8d001007387 */ /* 0x000fe20000100a00 */
[----:B------:R-:W-:-:S03]  /*29170*/  IMAD.WIDE R190, R2, 0x4, R236 ;  /* 0x0000000402be7825 */ /* 0x000fc600078e02ec */
[----:B------:R-:W-:Y:S01]  /*29180*/  STL.64 [R1+0xc8], R206 ;  /* 0x0000c8ce01007387 */ /* 0x000fe20000100a00 */
[----:B------:R-:W-:-:S03]  /*29190*/  IMAD.WIDE R192, R2, 0x4, R238 ;  /* 0x0000000402c07825 */ /* 0x000fc600078e02ee */
[----:B------:R-:W-:Y:S04]  /*291a0*/  STL.64 [R1+0xb8], R198 ;  /* 0x0000b8c601007387 */ /* 0x000fe80000100a00 */
[----:B------:R-:W-:Y:S04]  /*291b0*/  STL.64 [R1+0x70], R194 ;  /* 0x000070c201007387 */ /* 0x000fe80000100a00 */
[----:B------:R-:W-:Y:S04]  /*291c0*/  STL.64 [R1+0x60], R196 ;  /* 0x000060c401007387 */ /* 0x000fe80000100a00 */
[----:B------:R-:W-:Y:S04]  /*291d0*/  STL.64 [R1+0x50], R228 ;  /* 0x000050e401007387 */ /* 0x000fe80000100a00 */
[----:B------:R1:W-:Y:S04]  /*291e0*/  STL.64 [R1+0x30], R244 ;  /* 0x000030f401007387 */ /* 0x0003e80000100a00 */
[----:B------:R-:W-:Y:S04]  /*291f0*/  STL.64 [R1+0x40], R230 ;  /* 0x000040e601007387 */ /* 0x000fe80000100a00 */
[----:B------:R1:W-:Y:S04]  /*29200*/  STL.64 [R1+0x20], R204 ;  /* 0x000020cc01007387 */ /* 0x0003e80000100a00 */
[----:B------:R1:W-:Y:S04]  /*29210*/  STL.64 [R1+0x10], R190 ;  /* 0x000010be01007387 */ /* 0x0003e80000100a00 */
[----:B------:R1:W-:Y:S04]  /*29220*/  STL.64 [R1], R192 ;  /* 0x000000c001007387 */ /* 0x0003e80000100a00 */
[----:B------:R-:W2:Y:S04]  /*29230*/  LDL.LU.64 R42, [R1+0x78] ;  /* 0x00007800012a7983 */ /* 0x000ea80000300a00 */
        /* <DEDUP_REMOVED lines=71> */
[----:B------:R-:W2:Y:S01]  /*296b0*/  LDL.64 R200, [R1+0x900] ;  /* 0x0009000001c87983 */ /* 0x000ea20000100a00 */
[----:B------:R-:W-:Y:S01]  /*296c0*/  ISETP.GE.U32.AND P2, PT, R252, 0x7ffffdf0, PT ;  /* 0x7ffffdf0fc00780c */ /* 0x000fe20003f46070 */
[----:B------:R-:W-:-:S02]  /*296d0*/  IMAD.WIDE R26, R2, 0x4, R250 ;  /* 0x00000004021a7825 */ /* 0x000fc400078e02fa */
[----:B------:R-:W3:Y:S02]  /*296e0*/  S2R R252, SR_TID.X ;  /* 0x0000000000fc7919 */ /* 0x000ee40000002100 */
[C---:B----4-:R-:W-:Y:S02]  /*296f0*/  IMAD.WIDE R24, R2.reuse, 0x4, R242 ;  /* 0x0000000402187825 */ /* 0x050fe400078e02f2 */
[----:B------:R-:W4:Y:S02]  /*29700*/  LDL.64 R250, [R1+0x8c0] ;  /* 0x0008c00001fa7983 */ /* 0x000f240000100a00 */
[----:B------:R-:W-:Y:S02]  /*29710*/  IMAD.WIDE R248, R2, 0x4, R240 ;  /* 0x0000000402f87825 */ /* 0x000fe400078e02f0 */
[----:B------:R-:W4:Y:S04]  /*29720*/  LDL.64 R242, [R1+0x810] ;  /* 0x0008100001f27983 */ /* 0x000f280000100a00 */
[----:B------:R-:W4:Y:S04]  /*29730*/  LDL.64 R240, [R1+0x7d0] ;  /* 0x0007d00001f07983 */ /* 0x000f280000100a00 */
[----:B------:R-:W4:Y:S04]  /*29740*/  LDL.64 R238, [R1+0x790] ;  /* 0x0007900001ee7983 */ /* 0x000f280000100a00 */
[----:B-1----:R-:W4:Y:S04]  /*29750*/  LDL.64 R210, [R1+0x750] ;  /* 0x0007500001d27983 */ /* 0x002f280000100a00 */
[----:B------:R-:W4:Y:S04]  /*29760*/  LDL.64 R236, [R1+0x710] ;  /* 0x0007100001ec7983 */ /* 0x000f280000100a00 */
[----:B------:R-:W4:Y:S04]  /*29770*/  LDL.64 R234, [R1+0x6d0] ;  /* 0x0006d00001ea7983 */ /* 0x000f280000100a00 */
[----:B------:R-:W4:Y:S04]  /*29780*/  LDL.64 R232, [R1+0x690] ;  /* 0x0006900001e87983 */ /* 0x000f280000100a00 */
[----:B------:R-:W4:Y:S01]  /*29790*/  LDL.64 R226, [R1+0x650] ;  /* 0x0006500001e27983 */ /* 0x000f220000100a00 */
[----:B------:R-:W-:-:S03]  /*297a0*/  SEL R3, R3, RZ, P5 ;  /* 0x000000ff03037207 */ /* 0x000fc60002800000 */
[----:B------:R-:W4:Y:S04]  /*297b0*/  LDL.64 R224, [R1+0x610] ;  /* 0x0006100001e07983 */ /* 0x000f280000100a00 */
[----:B------:R-:W4:Y:S04]  /*297c0*/  LDL.64 R222, [R1+0x5d0] ;  /* 0x0005d00001de7983 */ /* 0x000f280000100a00 */
[----:B------:R-:W4:Y:S04]  /*297d0*/  LDL.64 R220, [R1+0x590] ;  /* 0x0005900001dc7983 */ /* 0x000f280000100a00 */
[----:B------:R-:W4:Y:S01]  /*297e0*/  LDL.64 R218, [R1+0x520] ;  /* 0x0005200001da7983 */ /* 0x000f220000100a00 */
[----:B------:R-:W-:-:S03]  /*297f0*/  ISETP.NE.U32.AND P5, PT, R3, RZ, PT ;  /* 0x000000ff0300720c */ /* 0x000fc60003fa5070 */
[----:B------:R-:W4:Y:S04]  /*29800*/  LDL.64 R216, [R1+0x4a0] ;  /* 0x0004a00001d87983 */ /* 0x000f280000100a00 */
[----:B------:R-:W4:Y:S04]  /*29810*/  LDL.64 R202, [R1+0x3e0] ;  /* 0x0003e00001ca7983 */ /* 0x000f280000100a00 */
[----:B------:R-:W4:Y:S01]  /*29820*/  LDL.64 R188, [R1+0x298] ;  /* 0x0002980001bc7983 */ /* 0x000f220000100a00 */
[----:B---3--:R-:W-:-:S03]  /*29830*/  LOP3.LUT R252, R252, 0x7f, RZ, 0xc0, !PT ;  /* 0x0000007ffcfc7812 */ /* 0x008fc600078ec0ff */
[----:B------:R-:W3:Y:S02]  /*29840*/  LDL.64 R186, [R1+0x1e8] ;  /* 0x0001e80001ba7983 */ /* 0x000ee40000100a00 */
[----:B------:R-:W-:-:S05]  /*29850*/  IMAD.SHL.U32 R252, R252, 0x4, RZ ;  /* 0x00000004fcfc7824 */ /* 0x000fca00078e00ff */
[----:B--2---:R1:W-:Y:S01]  /*29860*/  LDGSTS.E [R252+0x40000], [R200.64], P5 ;  /* 0x40000000c8fc7fae */ /* 0x0043e2000a921848 */
[----:B------:R-:W-:-:S03]  /*29870*/  IMAD.WIDE R184, R0, 0x4, R184 ;  /* 0x0000000400b87825 */ /* 0x000fc600078e02b8 */
[----:B----4-:R2:W-:Y:S04]  /*29880*/  LDGSTS.E [R252+0x41000], [R250.64], P5 ;  /* 0x41000000fafc7fae */ /* 0x0105e8000a921848 */
[----:B-1----:R-:W4:Y:S04]  /*29890*/  LDL.LU.64 R200, [R1+0x1688] ;  /* 0x0016880001c87983 */ /* 0x002f280000300a00 */
[----:B------:R1:W-:Y:S04]  /*298a0*/  LDGSTS.E [R252+0x42000], [R242.64], P5 ;  /* 0x42000000f2fc7fae */ /* 0x0003e8000a921848 */
[----:B------:R1:W-:Y:S04]  /*298b0*/  LDGSTS.E [R252+0x43000], [R240.64], P5 ;  /* 0x43000000f0fc7fae */ /* 0x0003e8000a921848 */
[----:B------:R1:W-:Y:S04]  /*298c0*/  LDGSTS.E [R252+0x44000], [R238.64], P5 ;  /* 0x44000000eefc7fae */ /* 0x0003e8000a921848 */
[----:B------:R1:W-:Y:S04]  /*298d0*/  STL.64 [R1+0x58], R184 ;  /* 0x000058b801007387 */ /* 0x0003e80000100a00 */
[----:B------:R1:W-:Y:S04]  /*298e0*/  LDGSTS.E [R252+0x45000], [R210.64], P5 ;  /* 0x45000000d2fc7fae */ /* 0x0003e8000a921848 */
[----:B------:R2:W-:Y:S04]  /*298f0*/  LDGSTS.E [R252+0x46000], [R236.64], P5 ;  /* 0x46000000ecfc7fae */ /* 0x0005e8000a921848 */
[----:B------:R2:W-:Y:S04]  /*29900*/  LDGSTS.E [R252+0x47000], [R234.64], P5 ;  /* 0x47000000eafc7fae */ /* 0x0005e8000a921848 */
[----:B-1----:R-:W4:Y:S04]  /*29910*/  LDL.64 R210, [R1+0xe8] ;  /* 0x0000e80001d27983 */ /* 0x002f280000100a00 */
        /* <DEDUP_REMOVED lines=9> */
[----:B---3--:R3:W-:Y:S04]  /*299b0*/  LDGSTS.E [R252+0x51000], [R186.64], P5 ;  /* 0x51000000bafc7fae */ /* 0x0087e8000a921848 */
[----:B-1----:R-:W4:Y:S04]  /*299c0*/  LDL.64 R202, [R1+0x8f8] ;  /* 0x0008f80001ca7983 */ /* 0x002f280000100a00 */
[----:B--2---:R-:W2:Y:S04]  /*299d0*/  LDL.64 R250, [R1+0x808] ;  /* 0x0008080001fa7983 */ /* 0x004ea80000100a00 */
[----:B---3--:R-:W3:Y:S04]  /*299e0*/  LDL.64 R186, [R1+0x8b8] ;  /* 0x0008b80001ba7983 */ /* 0x008ee80000100a00 */
        /* <DEDUP_REMOVED lines=13> */
[----:B----4-:R1:W-:Y:S04]  /*29ac0*/  LDGSTS.E [R252+0x52000], [R200.64], P5 ;  /* 0x52000000c8fc7fae */ /* 0x0103e8000a921848 */
[----:B-1----:R-:W4:Y:S01]  /*29ad0*/  LDL.64 R200, [R1+0x3c8] ;  /* 0x0003c80001c87983 */ /* 0x002f220000100a00 */
[----:B------:R-:W-:-:S04]  /*29ae0*/  IMAD.WIDE R8, R2, 0x4, R8 ;  /* 0x0000000402087825 */ /* 0x000fc800078e0208 */
[----:B------:R-:W-:-:S04]  /*29af0*/  IMAD.WIDE R40, R2, 0x4, R40 ;  /* 0x0000000402287825 */ /* 0x000fc800078e0228 */
[----:B------:R-:W-:-:S04]  /*29b00*/  IMAD.WIDE R56, R2, 0x4, R56 ;  /* 0x0000000402387825 */ /* 0x000fc800078e0238 */
[----:B------:R-:W-:-:S04]  /*29b10*/  IMAD.WIDE R72, R2, 0x4, R72 ;  /* 0x0000000402487825 */ /* 0x000fc800078e0248 */
[C---:B------:R-:W-:Y:S01]  /*29b20*/  IMAD.WIDE R88, R2.reuse, 0x4, R88 ;  /* 0x0000000402587825 */ /* 0x040fe200078e0258 */
[----:B------:R1:W-:Y:S03]  /*29b30*/  LDGSTS.E [R252+0x53000], [R210.64], P5 ;  /* 0x53000000d2fc7fae */ /* 0x0003e6000a921848 */
        /* <DEDUP_REMOVED lines=8> */
[----:B------:R-:W-:Y:S01]  /*29bc0*/  IMAD.WIDE R168, R2, 0x4, R168 ;  /* 0x0000000402a87825 */ /* 0x000fe200078e02a8 */
[----:B------:R2:W-:Y:S01]  /*29bd0*/  LDGSTS.E [R252+0x58000], [R56.64], P5 ;  /* 0x5800000038fc7fae */ /* 0x0005e2000a921848 */
[----:B-1----:R-:W-:-:S03]  /*29be0*/  LOP3.LUT R244, R252, 0x10, RZ, 0x3c, !PT ;  /* 0x00000010fcf47812 */ /* 0x002fc600078e3cff */
        /* <DEDUP_REMOVED lines=8> */
[----:B------:R1:W-:Y:S04]  /*29c70*/  LDGSTS.E [R244+0x40200], [R202.64], P5 ;  /* 0x40200000caf47fae */ /* 0x0003e8000a921848 */
[----:B---3--:R3:W-:Y:S04]  /*29c80*/  LDGSTS.E [R244+0x41200], [R186.64], P5 ;  /* 0x41200000baf47fae */ /* 0x0087e8000a921848 */
[----:B--2---:R2:W-:Y:S04]  /*29c90*/  LDGSTS.E [R244+0x42200], [R250.64], P5 ;  /* 0x42200000faf47fae */ /* 0x0045e8000a921848 */
[----:B-1----:R-:W4:Y:S04]  /*29ca0*/  LDL.LU.64 R202, [R1+0x1678] ;  /* 0x0016780001ca7983 */ /* 0x002f280000300a00 */
[----:B---3--:R-:W3:Y:S04]  /*29cb0*/  LDL.LU.64 R186, [R1+0x1670] ;  /* 0x0016700001ba7983 */ /* 0x008ee80000300a00 */
        /* <DEDUP_REMOVED lines=11> */
[----:B------:R1:W-:Y:S01]  /*29d70*/  LDGSTS.E [R244+0x4e200], [R216.64], P5 ;  /* 0x4e200000d8f47fae */ /* 0x0003e2000a921848 */
[----:B------:R-:W-:-:S03]  /*29d80*/  IMAD.WIDE R10, R2, 0x4, R10 ;  /* 0x00000004020a7825 */ /* 0x000fc600078e020a */
[----:B--2---:R-:W2:Y:S01]  /*29d90*/  LDL.64 R250, [R1+0x8b0] ;  /* 0x0008b00001fa7983 */ /* 0x004ea20000100a00 */
[----:B------:R-:W-:-:S03]  /*29da0*/  IMAD.WIDE R42, R2, 0x4, R42 ;  /* 0x00000004022a7825 */ /* 0x000fc600078e022a */
[----:B-1----:R-:W2:Y:S01]  /*29db0*/  LDL.64 R242, [R1+0x800] ;  /* 0x0008000001f27983 */ /* 0x002ea20000100a00 */
[----:B------:R-:W-:-:S03]  /*29dc0*/  IMAD.WIDE R58, R2, 0x4, R58 ;  /* 0x00000004023a7825 */ /* 0x000fc600078e023a */
[----:B------:R-:W2:Y:S01]  /*29dd0*/  LDL.64 R240, [R1+0x7c0] ;  /* 0x0007c00001f07983 */ /* 0x000ea20000100a00 */
        /* <DEDUP_REMOVED lines=10> */
[----:B------:R-:W-:Y:S01]  /*29e80*/  IMAD.WIDE R154, R2, 0x4, R154 ;  /* 0x00000004029a7825 */ /* 0x000fe200078e029a */
[----:B------:R-:W-:Y:S02]  /*29e90*/  LOP3.LUT R245, R252, 0x20, RZ, 0x3c, !PT ;  /* 0x00000020fcf57812 */ /* 0x000fe400078e3cff */
[----:B------:R-:W2:Y:S01]  /*29ea0*/  LDL.64 R224, [R1+0x640] ;  /* 0x0006400001e07983 */ /* 0x000ea20000100a00 */
[----:B------:R-:W-:-:S03]  /*29eb0*/  IMAD.WIDE R170, R2, 0x4, R170 ;  /* 0x0000000402aa7825 */ /* 0x000fc600078e02aa */
[----:B------:R-:W2:Y:S04]  /*29ec0*/  LDL.64 R222, [R1+0x600] ;  /* 0x0006000001de7983 */ /* 0x000ea80000100a00 */
[----:B------:R-:W2:Y:S04]  /*29ed0*/  LDL.64 R220, [R1+0x5c0] ;  /* 0x0005c00001dc7983 */ /* 0x000ea80000100a00 */
[----:B------:R-:W2:Y:S04]  /*29ee0*/  LDL.64 R218, [R1+0x580] ;  /* 0x0005800001da7983 */ /* 0x000ea80000100a00 */
[----:B------:R-:W2:Y:S04]  /*29ef0*/  LDL.64 R216, [R1+0x500] ;  /* 0x0005000001d87983 */ /* 0x000ea80000100a00 */
[----:B----4-:R1:W-:Y:S04]  /*29f00*/  LDGSTS.E [R244+0x4f200], [R200.64], P5 ;  /* 0x4f200000c8f47fae */ /* 0x0103e8000a921848 */
[----:B------:R4:W-:Y:S04]  /*29f10*/  LDGSTS.E [R244+0x50200], [R188.64], P5 ;  /* 0x50200000bcf47fae */ /* 0x0009e8000a921848 */
[----:B-1----:R-:W2:Y:S04]  /*29f20*/  LDL.64 R200, [R1+0x3c0] ;  /* 0x0003c00001c87983 */ /* 0x002ea80000100a00 */
[----:B----4-:R-:W4:Y:S04]  /*29f30*/  LDL.64 R188, [R1+0x8f0] ;  /* 0x0008f00001bc7983 */ /* 0x010f280000100a00 */
        /* <DEDUP_REMOVED lines=13> */
[----:B---3--:R-:W3:Y:S04]  /*2a010*/  LDL.64 R202, [R1+0x470] ;  /* 0x0004700001ca7983 */ /* 0x008ee80000100a00 */
[----:B-1----:R-:W3:Y:S04]  /*2a020*/  LDL.64 R186, [R1+0x268] ;  /* 0x0002680001ba7983 */ /* 0x002ee80000100a00 */
[----:B------:R1:W-:Y:S04]  /*2a030*/  LDGSTS.E [R244+0x5e200], [R154.64], P5 ;  /* 0x5e2000009af47fae */ /* 0x0003e8000a921848 */
[----:B------:R-:W3:Y:S04]  /*2a040*/  LDL.LU.64 R208, [R1+0x1668] ;  /* 0x0016680001d07983 */ /* 0x000ee80000300a00 */
[----:B------:R1:W-:Y:S04]  /*2a050*/  LDGSTS.E [R244+0x5f200], [R170.64], P5 ;  /* 0x5f200000aaf47fae */ /* 0x0003e8000a921848 */
[----:B------:R-:W3:Y:S04]  /*2a060*/  LDL.LU.64 R204, [R1+0x1660] ;  /* 0x0016600001cc7983 */ /* 0x000ee80000300a00 */
[----:B----4-:R4:W-:Y:S04]  /*2a070*/  LDGSTS.E [R245+0x40400], [R188.64], P5 ;  /* 0x40400000bcf57fae */ /* 0x0109e8000a921848 */
[----:B--2---:R2:W-:Y:S04]  /*2a080*/  LDGSTS.E [R245+0x41400], [R250.64], P5 ;  /* 0x41400000faf57fae */ /* 0x0045e8000a921848 */
[----:B------:R1:W-:Y:S04]  /*2a090*/  LDGSTS.E [R245+0x42400], [R242.64], P5 ;  /* 0x42400000f2f57fae */ /* 0x0003e8000a921848 */
[----:B----4-:R-:W4:Y:S04]  /*2a0a0*/  LDL.LU.64 R188, [R1+0x1658] ;  /* 0x0016580001bc7983 */ /* 0x010f280000300a00 */
[----:B------:R1:W-:Y:S04]  /*2a0b0*/  LDGSTS.E [R245+0x43400], [R240.64], P5 ;  /* 0x43400000f0f57fae */ /* 0x0003e8000a921848 */
[----:B------:R1:W-:Y:S04]  /*2a0c0*/  LDGSTS.E [R245+0x44400], [R238.64], P5 ;  /* 0x44400000eef57fae */ /* 0x0003e8000a921848 */
[----:B------:R1:W-:Y:S04]  /*2a0d0*/  LDGSTS.E [R245+0x45400], [R236.64], P5 ;  /* 0x45400000ecf57fae */ /* 0x0003e8000a921848 */
[----:B------:R2:W-:Y:S04]  /*2a0e0*/  LDGSTS.E [R245+0x46400], [R234.64], P5 ;  /* 0x46400000eaf57fae */ /* 0x0005e8000a921848 */
[----:B------:R2:W-:Y:S04]  /*2a0f0*/  LDGSTS.E [R245+0x47400], [R232.64], P5 ;  /* 0x47400000e8f57fae */ /* 0x0005e8000a921848 */
[----:B-1----:R-:W4:Y:S04]  /*2a100*/  LDL.64 R242, [R1+0x8e8] ;  /* 0x0008e80001f27983 */ /* 0x002f280000100a00 */
[----:B------:R1:W-:Y:S04]  /*2a110*/  LDGSTS.E [R245+0x48400], [R226.64], P5 ;  /* 0x48400000e2f57fae */ /* 0x0003e8000a921848 */
[----:B------:R-:W4:Y:S04]  /*2a120*/  LDL.64 R240, [R1+0x8a8] ;  /* 0x0008a80001f07983 */ /* 0x000f280000100a00 */
[----:B------:R1:W-:Y:S04]  /*2a130*/  LDGSTS.E [R245+0x49400], [R224.64], P5 ;  /* 0x49400000e0f57fae */ /* 0x0003e8000a921848 */
[----:B------:R-:W4:Y:S04]  /*2a140*/  LDL.64 R238, [R1+0x7f8] ;  /* 0x0007f80001ee7983 */ /* 0x000f280000100a00 */
[----:B------:R1:W-:Y:S04]  /*2a150*/  LDGSTS.E [R245+0x4a400], [R222.64], P5 ;  /* 0x4a400000def57fae */ /* 0x0003e8000a921848 */
[----:B------:R-:W4:Y:S04]  /*2a160*/  LDL.64 R236, [R1+0x7b8] ;  /* 0x0007b80001ec7983 */ /* 0x000f280000100a00 */
[----:B------:R1:W-:Y:S04]  /*2a170*/  LDGSTS.E [R245+0x4b400], [R220.64], P5 ;  /* 0x4b400000dcf57fae */ /* 0x0003e8000a921848 */
[----:B--2---:R-:W2:Y:S04]  /*2a180*/  LDL.64 R234, [R1+0x778] ;  /* 0x0007780001ea7983 */ /* 0x004ea80000100a00 */
[----:B------:R1:W-:Y:S04]  /*2a190*/  LDGSTS.E [R245+0x4c400], [R218.64], P5 ;  /* 0x4c400000daf57fae */ /* 0x0003e8000a921848 */
[----:B------:R-:W2:Y:S04]  /*2a1a0*/  LDL.64 R232, [R1+0x738] ;  /* 0x0007380001e87983 */ /* 0x000ea80000100a00 */
[----:B------:R1:W-:Y:S04]  /*2a1b0*/  LDGSTS.E [R245+0x4d400], [R216.64], P5 ;  /* 0x4d400000d8f57fae */ /* 0x0003e8000a921848 */
[----:B-1----:R-:W2:Y:S04]  /*2a1c0*/  LDL.64 R226, [R1+0x6f8] ;  /* 0x0006f80001e27983 */ /* 0x002ea80000100a00 */
[----:B------:R-:W2:Y:S04]  /*2a1d0*/  LDL.64 R224, [R1+0x6b8] ;  /* 0x0006b80001e07983 */ /* 0x000ea80000100a00 */
[----:B------:R-:W2:Y:S04]  /*2a1e0*/  LDL.64 R222, [R1+0x678] ;  /* 0x0006780001de7983 */ /* 0x000ea80000100a00 */
[----:B------:R-:W2:Y:S04]  /*2a1f0*/  LDL.64 R220, [R1+0x638] ;  /* 0x0006380001dc7983 */ /* 0x000ea80000100a00 */
[----:B------:R-:W2:Y:S04]  /*2a200*/  LDL.64 R218, [R1+0x5f8] ;  /* 0x0005f80001da7983 */ /* 0x000ea80000100a00 */
[----:B------:R-:W2:Y:S04]  /*2a210*/  LDL.64 R216, [R1+0x5b8] ;  /* 0x0005b80001d87983 */ /* 0x000ea80000100a00 */
[----:B---3--:R1:W-:Y:S04]  /*2a220*/  LDGSTS.E [R245+0x4e400], [R202.64], P5 ;  /* 0x4e400000caf57fae */ /* 0x0083e8000a921848 */
[----:B------:R3:W-:Y:S04]  /*2a230*/  LDGSTS.E [R245+0x4f400], [R200.64], P5 ;  /* 0x4f400000c8f57fae */ /* 0x0007e8000a921848 */
[----:B------:R3:W-:Y:S04]  /*2a240*/  LDGSTS.E [R245+0x50400], [R186.64], P5 ;  /* 0x50400000baf57fae */ /* 0x0007e8000a921848 */
[----:B-1----:R-:W2:Y:S04]  /*2a250*/  LDL.64 R202, [R1+0x4f0] ;  /* 0x0004f00001ca7983 */ /* 0x002ea80000100a00 */
[----:B---3--:R-:W3:Y:S04]  /*2a260*/  LDL.64 R200, [R1+0x458] ;  /* 0x0004580001c87983 */ /* 0x008ee80000100a00 */
[----:B------:R-:W3:Y:S04]  /*2a270*/  LDL.64 R186, [R1+0x250] ;  /* 0x0002500001ba7983 */ /* 0x000ee80000100a00 */
[----:B----4-:R1:W-:Y:S04]  /*2a280*/  LDGSTS.E [R245+0x51400], [R188.64], P5 ;  /* 0x51400000bcf57fae */ /* 0x0103e8000a921848 */
[----:B------:R4:W-:Y:S04]  /*2a290*/  LDGSTS.E [R245+0x52400], [R204.64], P5 ;  /* 0x52400000ccf57fae */ /* 0x0009e8000a921848 */
[----:B------:R4:W-:Y:S04]  /*2a2a0*/  LDGSTS.E [R245+0x53400], [R206.64], P5 ;  /* 0x53400000cef57fae */ /* 0x0009e8000a921848 */
[----:B-1----:R-:W3:Y:S04]  /*2a2b0*/  LDL.64 R188, [R1+0x3a8] ;  /* 0x0003a80001bc7983 */ /* 0x002ee80000100a00 */
[----:B----4-:R-:W4:Y:S04]  /*2a2c0*/  LDL.64 R204, [R1+0x578] ;  /* 0x0005780001cc7983 */ /* 0x010f280000100a00 */
[----:B------:R-:W3:Y:S04]  /*2a2d0*/  LDL.LU.64 R206, [R1+0x1650] ;  /* 0x0016500001ce7983 */ /* 0x000ee80000300a00 */
[----:B------:R1:W-:Y:S04]  /*2a2e0*/  LDGSTS.E [R245+0x54400], [R190.64], P5 ;  /* 0x54400000bef57fae */ /* 0x0003e8000a921848 */
[----:B-1----:R-:W3:Y:S01]  /*2a2f0*/  LDL.LU.64 R190, [R1+0x1648] ;  /* 0x0016480001be7983 */ /* 0x002ee20000300a00 */
        /* <DEDUP_REMOVED lines=16> */
[----:B------:R-:W-:Y:S01]  /*2a400*/  LOP3.LUT R244, R252, 0x30, RZ, 0x3c, !PT ;  /* 0x00000030fcf47812 */ /* 0x000fe200078e3cff */
[----:B------:R1:W-:Y:S02]  /*2a410*/  LDGSTS.E [R245+0x5c400], [R124.64], P5 ;  /* 0x5c4000007cf57fae */ /* 0x0003e4000a921848 */
[----:B------:R-:W-:-:S02]  /*2a420*/  IMAD.WIDE R156, R2, 0x4, R156 ;  /* 0x00000004029c7825 */ /* 0x000fc400078e029c */
[----:B------:R1:W-:Y:S02]  /*2a430*/  LDGSTS.E [R245+0x5d400], [R140.64], P5 ;  /* 0x5d4000008cf57fae */ /* 0x0003e4000a921848 */
[C---:B------:R-:W-:Y:S02]  /*2a440*/  IMAD.WIDE R172, R2.reuse, 0x4, R172 ;  /* 0x0000000402ac7825 */ /* 0x040fe400078e02ac */
[----:B------:R1:W-:Y:S04]  /*2a450*/  LDGSTS.E [R245+0x5e400], [R156.64], P5 ;  /* 0x5e4000009cf57fae */ /* 0x0003e8000a921848 */
        /* <DEDUP_REMOVED lines=11> */
[----:B-1----:R-:W3:Y:S04]  /*2a510*/  LDL.64 R238, [R1+0x8e0] ;  /* 0x0008e00001ee7983 */ /* 0x002ee80000100a00 */
[----:B------:R1:W-:Y:S04]  /*2a520*/  LDGSTS.E [R244+0x4a600], [R218.64], P5 ;  /* 0x4a600000daf47fae */ /* 0x0003e8000a921848 */
[----:B------:R-:W3:Y:S04]  /*2a530*/  LDL.64 R236, [R1+0x8a0] ;  /* 0x0008a00001ec7983 */ /* 0x000ee80000100a00 */
[----:B------:R1:W-:Y:S04]  /*2a540*/  LDGSTS.E [R244+0x4b600], [R216.64], P5 ;  /* 0x4b600000d8f47fae */ /* 0x0003e8000a921848 */
[----:B--2---:R-:W3:Y:S04]  /*2a550*/  LDL.64 R234, [R1+0x7f0] ;  /* 0x0007f00001ea7983 */ /* 0x004ee80000100a00 */
[----:B------:R-:W3:Y:S04]  /*2a560*/  LDL.64 R232, [R1+0x7b0] ;  /* 0x0007b00001e87983 */ /* 0x000ee80000100a00 */
[----:B------:R-:W3:Y:S04]  /*2a570*/  LDL.64 R226, [R1+0x770] ;  /* 0x0007700001e27983 */ /* 0x000ee80000100a00 */
[----:B------:R-:W3:Y:S04]  /*2a580*/  LDL.64 R224, [R1+0x730] ;  /* 0x0007300001e07983 */ /* 0x000ee80000100a00 */
[----:B------:R-:W3:Y:S04]  /*2a590*/  LDL.64 R222, [R1+0x6f0] ;  /* 0x0006f00001de7983 */ /* 0x000ee80000100a00 */
[----:B------:R-:W3:Y:S04]  /*2a5a0*/  LDL.64 R220, [R1+0x6b0] ;  /* 0x0006b00001dc7983 */ /* 0x000ee80000100a00 */
[----:B-1----:R-:W3:Y:S04]  /*2a5b0*/  LDL.64 R218, [R1+0x670] ;  /* 0x0006700001da7983 */ /* 0x002ee80000100a00 */
[----:B------:R-:W3:Y:S04]  /*2a5c0*/  LDL.64 R216, [R1+0x630] ;  /* 0x0006300001d87983 */ /* 0x000ee80000100a00 */
[----:B----4-:R1:W-:Y:S04]  /*2a5d0*/  LDGSTS.E [R244+0x4c600], [R204.64], P5 ;  /* 0x4c600000ccf47fae */ /* 0x0103e8000a921848 */
[----:B------:R4:W-:Y:S04]  /*2a5e0*/  LDGSTS.E [R244+0x4d600], [R202.64], P5 ;  /* 0x4d600000caf47fae */ /* 0x0009e8000a921848 */
[----:B---3--:R3:W-:Y:S04]  /*2a5f0*/  LDGSTS.E [R244+0x4e600], [R200.64], P5 ;  /* 0x4e600000c8f47fae */ /* 0x0087e8000a921848 */
[----:B------:R1:W-:Y:S04]  /*2a600*/  LDGSTS.E [R244+0x4f600], [R188.64], P5 ;  /* 0x4f600000bcf47fae */ /* 0x0003e8000a921848 */
[----:B------:R1:W-:Y:S04]  /*2a610*/  LDGSTS.E [R244+0x50600], [R186.64], P5 ;  /* 0x50600000baf47fae */ /* 0x0003e8000a921848 */
[----:B------:R3:W-:Y:S04]  /*2a620*/  LDGSTS.E [R244+0x51600], [R190.64], P5 ;  /* 0x51600000bef47fae */ /* 0x0007e8000a921848 */
[----:B------:R3:W-:Y:S04]  /*2a630*/  LDGSTS.E [R244+0x52600], [R206.64], P5 ;  /* 0x52600000cef47fae */ /* 0x0007e8000a921848 */
[----:B-1----:R-:W2:Y:S04]  /*2a640*/  LDL.64 R204, [R1+0x5b0] ;  /* 0x0005b00001cc7983 */ /* 0x002ea80000100a00 */
[----:B----4-:R-:W4:Y:S04]  /*2a650*/  LDL.64 R202, [R1+0x568] ;  /* 0x0005680001ca7983 */ /* 0x010f280000100a00 */
[----:B---3--:R-:W3:Y:S04]  /*2a660*/  LDL.64 R206, [R1+0x5f0] ;  /* 0x0005f00001ce7983 */ /* 0x008ee80000100a00 */
[----:B------:R-:W2:Y:S04]  /*2a670*/  LDL.64 R200, [R1+0x4e0] ;  /* 0x0004e00001c87983 */ /* 0x000ea80000100a00 */
[----:B------:R-:W4:Y:S04]  /*2a680*/  LDL.64 R190, [R1+0x440] ;  /* 0x0004400001be7983 */ /* 0x000f280000100a00 */
[----:B------:R-:W4:Y:S04]  /*2a690*/  LDL.64 R188, [R1+0x388] ;  /* 0x0003880001bc7983 */ /* 0x000f280000100a00 */
[----:B------:R-:W4:Y:S04]  /*2a6a0*/  LDL.64 R186, [R1+0x238] ;  /* 0x0002380001ba7983 */ /* 0x000f280000100a00 */
[----:B------:R1:W-:Y:S04]  /*2a6b0*/  LDGSTS.E [R244+0x53600], [R198.64], P5 ;  /* 0x53600000c6f47fae */ /* 0x0003e8000a921848 */
[----:B------:R1:W-:Y:S04]  /*2a6c0*/  LDGSTS.E [R244+0x54600], [R192.64], P5 ;  /* 0x54600000c0f47fae */ /* 0x0003e8000a921848 */
[----:B-1----:R-:W4:Y:S04]  /*2a6d0*/  LDL.LU.64 R198, [R1+0x1640] ;  /* 0x0016400001c67983 */ /* 0x002f280000300a00 */
[----:B------:R-:W4:Y:S01]  /*2a6e0*/  LDL.LU.64 R192, [R1+0x1638] ;  /* 0x0016380001c07983 */ /* 0x000f220000300a00 */
        /* <DEDUP_REMOVED lines=33> */
[----:B-1----:R-:W4:Y:S04]  /*2a900*/  LDL.64 R234, [R1+0x8d8] ;  /* 0x0008d80001ea7983 */ /* 0x002f280000100a00 */
[----:B------:R-:W4:Y:S04]  /*2a910*/  LDL.64 R232, [R1+0x828] ;  /* 0x0008280001e87983 */ /* 0x000f280000100a00 */
[----:B------:R-:W4:Y:S04]  /*2a920*/  LDL.64 R226, [R1+0x7e8] ;  /* 0x0007e80001e27983 */ /* 0x000f280000100a00 */
[----:B------:R-:W4:Y:S04]  /*2a930*/  LDL.64 R224, [R1+0x7a8] ;  /* 0x0007a80001e07983 */ /* 0x000f280000100a00 */
[----:B------:R-:W4:Y:S04]  /*2a940*/  LDL.64 R222, [R1+0x768] ;  /* 0x0007680001de7983 */ /* 0x000f280000100a00 */
[----:B------:R-:W4:Y:S04]  /*2a950*/  LDL.64 R220, [R1+0x728] ;  /* 0x0007280001dc7983 */ /* 0x000f280000100a00 */
[----:B------:R-:W4:Y:S04]  /*2a960*/  LDL.64 R218, [R1+0x6e8] ;  /* 0x0006e80001da7983 */ /* 0x000f280000100a00 */
[----:B------:R-:W4:Y:S04]  /*2a970*/  LDL.64 R216, [R1+0x6a8] ;  /* 0x0006a80001d87983 */ /* 0x000f280000100a00 */
[----:B---3--:R1:W-:Y:S04]  /*2a980*/  LDGSTS.E [R245+0x4a800], [R206.64], P5 ;  /* 0x4a800000cef57fae */ /* 0x0083e8000a921848 */
[----:B--2---:R2:W-:Y:S04]  /*2a990*/  LDGSTS.E [R245+0x4b800], [R204.64], P5 ;  /* 0x4b800000ccf57fae */ /* 0x0045e8000a921848 */
[----:B----4-:R3:W-:Y:S04]  /*2a9a0*/  LDGSTS.E [R245+0x4c800], [R202.64], P5 ;  /* 0x4c800000caf57fae */ /* 0x0107e8000a921848 */
[----:B------:R2:W-:Y:S04]  /*2a9b0*/  LDGSTS.E [R245+0x4d800], [R200.64], P5 ;  /* 0x4d800000c8f57fae */ /* 0x0005e8000a921848 */
[----:B------:R1:W-:Y:S04]  /*2a9c0*/  LDGSTS.E [R245+0x4e800], [R190.64], P5 ;  /* 0x4e800000bef57fae */ /* 0x0003e8000a921848 */
[----:B------:R2:W-:Y:S04]  /*2a9d0*/  LDGSTS.E [R245+0x4f800], [R188.64], P5 ;  /* 0x4f800000bcf57fae */ /* 0x0005e8000a921848 */
[----:B------:R3:W-:Y:S04]  /*2a9e0*/  LDGSTS.E [R245+0x50800], [R186.64], P5 ;  /* 0x50800000baf57fae */ /* 0x0007e8000a921848 */
[----:B-1----:R-:W4:Y:S04]  /*2a9f0*/  LDL.64 R206, [R1+0x628] ;  /* 0x0006280001ce7983 */ /* 0x002f280000100a00 */
[----:B--2---:R-:W2:Y:S04]  /*2aa00*/  LDL.64 R204, [R1+0x5e8] ;  /* 0x0005e80001cc7983 */ /* 0x004ea80000100a00 */
[----:B------:R1:W-:Y:S04]  /*2aa10*/  LDGSTS.E [R245+0x51800], [R192.64], P5 ;  /* 0x51800000c0f57fae */ /* 0x0003e8000a921848 */
[----:B------:R1:W-:Y:S04]  /*2aa20*/  LDGSTS.E [R245+0x52800], [R208.64], P5 ;  /* 0x52800000d0f57fae */ /* 0x0003e8000a921848 */
[----:B---3--:R-:W3:Y:S04]  /*2aa30*/  LDL.64 R202, [R1+0x5a8] ;  /* 0x0005a80001ca7983 */ /* 0x008ee80000100a00 */
[----:B------:R-:W2:Y:S04]  /*2aa40*/  LDL.64 R200, [R1+0x558] ;  /* 0x0005580001c87983 */ /* 0x000ea80000100a00 */
[----:B-1----:R-:W2:Y:S04]  /*2aa50*/  LDL.64 R208, [R1+0x668] ;  /* 0x0006680001d07983 */ /* 0x002ea80000100a00 */
[----:B------:R-:W3:Y:S04]  /*2aa60*/  LDL.64 R192, [R1+0x4d0] ;  /* 0x0004d00001c07983 */ /* 0x000ee80000100a00 */
[----:B------:R-:W3:Y:S04]  /*2aa70*/  LDL.64 R190, [R1+0x428] ;  /* 0x0004280001be7983 */ /* 0x000ee80000100a00 */
[----:B------:R-:W3:Y:S04]  /*2aa80*/  LDL.64 R188, [R1+0x370] ;  /* 0x0003700001bc7983 */ /* 0x000ee80000100a00 */
[----:B------:R-:W3:Y:S04]  /*2aa90*/  LDL.64 R186, [R1+0x220] ;  /* 0x0002200001ba7983 */ /* 0x000ee80000100a00 */
[----:B------:R1:W-:Y:S01]  /*2aaa0*/  LDGSTS.E [R245+0x53800], [R194.64], P5 ;  /* 0x53800000c2f57fae */ /* 0x0003e2000a921848 */
[----:B------:R-:W-:-:S03]  /*2aab0*/  IMAD.WIDE R16, R2, 0x4, R16 ;  /* 0x0000000402107825 */ /* 0x000fc600078e0210 */
[----:B------:R2:W-:Y:S01]  /*2aac0*/  LDGSTS.E [R245+0x54800], [R248.64], P5 ;  /* 0x54800000f8f57fae */ /* 0x0005e2000a921848 */
[----:B------:R-:W-:-:S03]  /*2aad0*/  IMAD.WIDE R32, R2, 0x4, R32 ;  /* 0x0000000402207825 */ /* 0x000fc600078e0220 */
[----:B------:R2:W-:Y:S04]  /*2aae0*/  LDGSTS.E [R245+0x55800], [R16.64], P5 ;  /* 0x5580000010f57fae */ /* 0x0005e8000a921848 */
[----:B-1----:R-:W3:Y:S01]  /*2aaf0*/  LDL.LU.64 R194, [R1+0x1630] ;  /* 0x0016300001c27983 */ /* 0x002ee20000300a00 */
[----:B------:R-:W-:-:S03]  /*2ab00*/  IMAD.WIDE R48, R2, 0x4, R48 ;  /* 0x0000000402307825 */ /* 0x000fc600078e0230 */
[----:B------:R1:W-:Y:S01]  /*2ab10*/  LDGSTS.E [R245+0x56800], [R32.64], P5 ;  /* 0x5680000020f57fae */ /* 0x0003e2000a921848 */
[----:B------:R-:W-:-:S03]  /*2ab20*/  IMAD.WIDE R64, R2, 0x4, R64 ;  /* 0x0000000402407825 */ /* 0x000fc600078e0240 */
[----:B------:R1:W-:Y:S01]  /*2ab30*/  LDGSTS.E [R245+0x57800], [R48.64], P5 ;  /* 0x5780000030f57fae */ /* 0x0003e2000a921848 */
[----:B------:R-:W-:-:S03]  /*2ab40*/  IMAD.WIDE R80, R2, 0x4, R80 ;  /* 0x0000000402507825 */ /* 0x000fc600078e0250 */
[----:B------:R1:W-:Y:S01]  /*2ab50*/  LDGSTS.E [R245+0x58800], [R64.64], P5 ;  /* 0x5880000040f57fae */ /* 0x0003e2000a921848 */
[----:B------:R-:W-:-:S04]  /*2ab60*/  IMAD.WIDE R96, R2, 0x4, R96 ;  /* 0x0000000402607825 */ /* 0x000fc800078e0260 */
[C---:B------:R-:W-:Y:S01]  /*2ab70*/  IMAD.WIDE R112, R2.reuse, 0x4, R112 ;  /* 0x0000000402707825 */ /* 0x040fe200078e0270 */
[----:B------:R1:W-:Y:S03]  /*2ab80*/  LDGSTS.E [R245+0x59800], [R80.64], P5 ;  /* 0x5980000050f57fae */ /* 0x0003e6000a921848 */
[C---:B------:R-:W-:Y:S01]  /*2ab90*/  IMAD.WIDE R128, R2.reuse, 0x4, R128 ;  /* 0x0000000402807825 */ /* 0x040fe200078e0280 */
[----:B------:R1:W-:Y:S03]  /*2aba0*/  LDGSTS.E [R245+0x5a800], [R96.64], P5 ;  /* 0x5a80000060f57fae */ /* 0x0003e6000a921848 */
[----:B------:R-:W-:Y:S01]  /*2abb0*/  IMAD.WIDE R144, R2, 0x4, R144 ;  /* 0x0000000402907825 */ /* 0x000fe200078e0290 */
[----:B------:R1:W-:Y:S01]  /*2abc0*/  LDGSTS.E [R245+0x5b800], [R112.64], P5 ;  /* 0x5b80000070f57fae */ /* 0x0003e2000a921848 */
[----:B------:R-:W-:-:S02]  /*2abd0*/  LOP3.LUT R244, R252, 0x50, RZ, 0x3c, !PT ;  /* 0x00000050fcf47812 */ /* 0x000fc400078e3cff */
[C---:B------:R-:W-:Y:S01]  /*2abe0*/  IMAD.WIDE R160, R2.reuse, 0x4, R160 ;  /* 0x0000000402a07825 */ /* 0x040fe200078e02a0 */
[----:B------:R1:W-:Y:S03]  /*2abf0*/  LDGSTS.E [R245+0x5c800], [R128.64], P5 ;  /* 0x5c80000080f57fae */ /* 0x0003e6000a921848 */
[C---:B------:R-:W-:Y:S01]  /*2ac00*/  IMAD.WIDE R176, R2.reuse, 0x4, R176 ;  /* 0x0000000402b07825 */ /* 0x040fe200078e02b0 */
        /* <DEDUP_REMOVED lines=11> */
[----:B-1----:R-:W3:Y:S04]  /*2acc0*/  LDL.64 R226, [R1+0x8d0] ;  /* 0x0008d00001e27983 */ /* 0x002ee80000100a00 */
[----:B------:R-:W3:Y:S04]  /*2acd0*/  LDL.64 R224, [R1+0x820] ;  /* 0x0008200001e07983 */ /* 0x000ee80000100a00 */
[----:B------:R-:W3:Y:S04]  /*2ace0*/  LDL.64 R222, [R1+0x7e0] ;  /* 0x0007e00001de7983 */ /* 0x000ee80000100a00 */
[----:B------:R-:W3:Y:S04]  /*2acf0*/  LDL.64 R220, [R1+0x7a0] ;  /* 0x0007a00001dc7983 */ /* 0x000ee80000100a00 */
[----:B------:R-:W3:Y:S04]  /*2ad00*/  LDL.64 R218, [R1+0x760] ;  /* 0x0007600001da7983 */ /* 0x000ee80000100a00 */
[----:B------:R-:W3:Y:S04]  /*2ad10*/  LDL.64 R216, [R1+0x720] ;  /* 0x0007200001d87983 */ /* 0x000ee80000100a00 */
[----:B--2---:R1:W-:Y:S04]  /*2ad20*/  LDGSTS.E [R244+0x48a00], [R208.64], P5 ;  /* 0x48a00000d0f47fae */ /* 0x0043e8000a921848 */
[----:B----4-:R2:W-:Y:S04]  /*2ad30*/  LDGSTS.E [R244+0x49a00], [R206.64], P5 ;  /* 0x49a00000cef47fae */ /* 0x0105e8000a921848 */
[----:B------:R4:W-:Y:S04]  /*2ad40*/  LDGSTS.E [R244+0x4aa00], [R204.64], P5 ;  /* 0x4aa00000ccf47fae */ /* 0x0009e8000a921848 */
        /* <DEDUP_REMOVED lines=9> */
[----:B--2---:R-:W2:Y:S04]  /*2ade0*/  LDL.64 R206, [R1+0x660] ;  /* 0x0006600001ce7983 */ /* 0x004ea80000100a00 */
[----:B----4-:R-:W4:Y:S04]  /*2adf0*/  LDL.64 R210, [R1+0x6e0] ;  /* 0x0006e00001d27983 */ /* 0x010f280000100a00 */
        /* <DEDUP_REMOVED lines=8> */
[----:B------:R1:W-:Y:S04]  /*2ae80*/  LDGSTS.E [R244+0x53a00], [R196.64], P5 ;  /* 0x53a00000c4f47fae */ /* 0x0003e8000a921848 */
[----:B-1----:R-:W2:Y:S01]  /*2ae90*/  LDL.LU.64 R196, [R1+0x1628] ;  /* 0x0016280001c47983 */ /* 0x002ea20000300a00 */
        /* <DEDUP_REMOVED lines=31> */
[----:B-1----:R-:W2:Y:S04]  /*2b090*/  LDL.64 R222, [R1+0x8c8] ;  /* 0x0008c80001de7983 */ /* 0x002ea80000100a00 */
[----:B------:R-:W2:Y:S04]  /*2b0a0*/  LDL.64 R220, [R1+0x818] ;  /* 0x0008180001dc7983 */ /* 0x000ea80000100a00 */
[----:B------:R-:W2:Y:S04]  /*2b0b0*/  LDL.64 R218, [R1+0x7d8] ;  /* 0x0007d80001da7983 */ /* 0x000ea80000100a00 */
[----:B------:R-:W2:Y:S04]  /*2b0c0*/  LDL.64 R216, [R1+0x798] ;  /* 0x0007980001d87983 */ /* 0x000ea80000100a00 */
[----:B----4-:R1:W-:Y:S04]  /*2b0d0*/  LDGSTS.E [R245+0x46c00], [R210.64], P5 ;  /* 0x46c00000d2f57fae */ /* 0x0103e8000a921848 */
[----:B---3--:R3:W-:Y:S04]  /*2b0e0*/  LDGSTS.E [R245+0x47c00], [R208.64], P5 ;  /* 0x47c00000d0f57fae */ /* 0x0087e8000a921848 */
        /* <DEDUP_REMOVED lines=10> */
[----:B------:R1:W-:Y:S04]  /*2b190*/  LDGSTS.E [R245+0x51c00], [R196.64], P5 ;  /* 0x51c00000c4f57fae */ /* 0x0003e8000a921848 */
[----:B------:R1:W-:Y:S04]  /*2b1a0*/  LDGSTS.E [R245+0x52c00], [R212.64], P5 ;  /* 0x52c00000d4f57fae */ /* 0x0003e8000a921848 */
[----:B---3--:R-:W3:Y:S04]  /*2b1b0*/  LDL.64 R208, [R1+0x6d8] ;  /* 0x0006d80001d07983 */ /* 0x008ee80000100a00 */
[----:B------:R-:W2:Y:S04]  /*2b1c0*/  LDL.64 R206, [R1+0x698] ;  /* 0x0006980001ce7983 */ /* 0x000ea80000100a00 */
[----:B-1----:R-:W2:Y:S04]  /*2b1d0*/  LDL.64 R212, [R1+0x758] ;  /* 0x0007580001d47983 */ /* 0x002ea80000100a00 */
[----:B----4-:R-:W4:Y:S04]  /*2b1e0*/  LDL.64 R204, [R1+0x658] ;  /* 0x0006580001cc7983 */ /* 0x010f280000100a00 */
[----:B------:R-:W3:Y:S04]  /*2b1f0*/  LDL.64 R202, [R1+0x618] ;  /* 0x0006180001ca7983 */ /* 0x000ee80000100a00 */
[----:B------:R-:W4:Y:S04]  /*2b200*/  LDL.64 R200, [R1+0x5d8] ;  /* 0x0005d80001c87983 */ /* 0x000f280000100a00 */
[----:B------:R-:W4:Y:S04]  /*2b210*/  LDL.64 R196, [R1+0x598] ;  /* 0x0005980001c47983 */ /* 0x000f280000100a00 */
[----:B------:R-:W4:Y:S04]  /*2b220*/  LDL.64 R194, [R1+0x530] ;  /* 0x0005300001c27983 */ /* 0x000f280000100a00 */
[----:B------:R-:W4:Y:S04]  /*2b230*/  LDL.64 R192, [R1+0x4b0] ;  /* 0x0004b00001c07983 */ /* 0x000f280000100a00 */
[----:B------:R-:W4:Y:S04]  /*2b240*/  LDL.64 R190, [R1+0x3f8] ;  /* 0x0003f80001be7983 */ /* 0x000f280000100a00 */
[----:B------:R-:W4:Y:S04]  /*2b250*/  LDL.64 R188, [R1+0x2b0] ;  /* 0x0002b00001bc7983 */ /* 0x000f280000100a00 */
[----:B------:R-:W4:Y:S01]  /*2b260*/  LDL.64 R186, [R1+0x1f8] ;  /* 0x0001f80001ba7983 */ /* 0x000f220000100a00 */
[----:B------:R-:W-:-:S03]  /*2b270*/  IMAD.WIDE R4, R2, 0x4, R4 ;  /* 0x0000000402047825 */ /* 0x000fc600078e0204 */
[----:B------:R1:W-:Y:S01]  /*2b280*/  LDGSTS.E [R245+0x53c00], [R228.64], P5 ;  /* 0x53c00000e4f57fae */ /* 0x0003e2000a921848 */
        /* <DEDUP_REMOVED lines=27> */
[----:B------:R1:W-:Y:S01]  /*2b440*/  LDGSTS.E [R244+0x43e00], [R216.64], P5 ;  /* 0x43e00000d8f47fae */ /* 0x0003e2000a921848 */
        /* <DEDUP_REMOVED lines=9> */
[----:B-1----:R-:W-:Y:S02]  /*2b4e0*/  IMAD.MOV.U32 R245, RZ, RZ, c[0x0][0x180] ;  /* 0x00006000fff57624 */ /* 0x002fe400078e00ff */
[----:B------:R-:W-:-:S04]  /*2b4f0*/  IMAD.WIDE R150, R2, 0x4, R150 ;  /* 0x0000000402967825 */ /* 0x000fc800078e0296 */
[----:B------:R-:W-:Y:S01]  /*2b500*/  IMAD.WIDE R166, R2, 0x4, R166 ;  /* 0x0000000402a67825 */ /* 0x000fe200078e02a6 */
[----:B------:R-:W-:-:S03]  /*2b510*/  IADD3 R245, R245, -0x199, RZ ;  /* 0xfffffe67f5f57810 */ /* 0x000fc60007ffe0ff */
[----:B------:R-:W-:Y:S01]  /*2b520*/  IMAD.WIDE R182, R2, 0x4, R182 ;  /* 0x0000000402b67825 */ /* 0x000fe200078e02b6 */
[----:B------:R-:W-:Y:S01]  /*2b530*/  IADD3 R3, R252, 0x100000, RZ ;  /* 0x00100000fc037810 */ /* 0x000fe20007ffe0ff */
[----:B--2---:R1:W-:Y:S04]  /*2b540*/  LDGSTS.E [R244+0x44e00], [R212.64], P5 ;  /* 0x44e00000d4f47fae */ /* 0x0043e8000a921848 */
[----:B------:R1:W-:Y:S04]  /*2b550*/  LDGSTS.E [R244+0x45e00], [R210.64], P5 ;  /* 0x45e00000d2f47fae */ /* 0x0003e8000a921848 */
[----:B---3--:R1:W-:Y:S04]  /*2b560*/  LDGSTS.E [R244+0x46e00], [R208.64], P5 ;  /* 0x46e00000d0f47fae */ /* 0x0083e8000a921848 */
        /* <DEDUP_REMOVED lines=25> */
[----:B------:R-:W-:-:S03]  /*2b700*/  ISETP.GE.U32.AND P5, PT, R245, 0x7ffffde8, PT ;  /* 0x7ffffde8f500780c */ /* 0x000fc60003fa6070 */
[----:B-1----:R-:W2:Y:S04]  /*2b710*/  LDL.LU.64 R188, [R1+0x3d0] ;  /* 0x0003d00001bc7983 */ /* 0x002ea80000300a00 */
[----:B------:R-:W3:Y:S04]  /*2b720*/  LDL.LU.64 R244, [R1+0x3d8] ;  /* 0x0003d80001f47983 */ /* 0x000ee80000300a00 */
[----:B------:R-:W4:Y:S04]  /*2b730*/  LDL.LU.64 R196, [R1+0x3e8] ;  /* 0x0003e80001c47983 */ /* 0x000f280000300a00 */
[----:B------:R-:W4:Y:S04]  /*2b740*/  LDL.LU.64 R194, [R1+0x3f0] ;  /* 0x0003f00001c27983 */ /* 0x000f280000300a00 */
[----:B------:R-:W4:Y:S04]  /*2b750*/  LDL.LU.64 R192, [R1+0x400] ;  /* 0x0004000001c07983 */ /* 0x000f280000300a00 */
[----:B------:R-:W-:Y:S04]  /*2b760*/  STL.64 [R1+0x1de8], R162 ;  /* 0x001de8a201007387 */ /* 0x000fe80000100a00 */
[----:B------:R1:W-:Y:S04]  /*2b770*/  STL.64 [R1+0x1de0], R164 ;  /* 0x001de0a401007387 */ /* 0x0003e80000100a00 */
[----:B------:R2:W-:Y:S04]  /*2b780*/  STL.64 [R1+0x1dd8], R166 ;  /* 0x001dd8a601007387 */ /* 0x0005e80000100a00 */
[----:B------:R-:W-:Y:S04]  /*2b790*/  STL.64 [R1+0x1dd0], R168 ;  /* 0x001dd0a801007387 */ /* 0x000fe80000100a00 */
[----:B------:R-:W-:Y:S01]  /*2b7a0*/  STL.64 [R1+0x1dc8], R170 ;  /* 0x001dc8aa01007387 */ /* 0x000fe20000100a00 */
[----:B-1----:R-:W-:-:S03]  /*2b7b0*/  IMAD.MOV.U32 R165, RZ, RZ, c[0x0][0x180] ;  /* 0x00006000ffa57624 */ /* 0x002fc600078e00ff */
[----:B------:R-:W-:Y:S02]  /*2b7c0*/  STL.64 [R1+0x1dc0], R172 ;  /* 0x001dc0ac01007387 */ /* 0x000fe40000100a00 */
[----:B------:R-:W-:Y:S02]  /*2b7d0*/  IADD3 R186, R165, -0x1a1, RZ ;  /* 0xfffffe5fa5ba7810 */ /* 0x000fe40007ffe0ff */
[----:B------:R-:W-:Y:S04]  /*2b7e0*/  STL.64 [R1+0x1db8], R174 ;  /* 0x001db8ae01007387 */ /* 0x000fe80000100a00 */
[----:B------:R-:W-:Y:S04]  /*2b7f0*/  STL.64 [R1+0x1db0], R176 ;  /* 0x001db0b001007387 */ /* 0x000fe80000100a00 */
[----:B------:R-:W-:Y:S04]  /*2b800*/  STL.64 [R1+0x1da8], R178 ;  /* 0x001da8b201007387 */ /* 0x000fe80000100a00 */
[----:B------:R-:W-:Y:S04]  /*2b810*/  STL.64 [R1+0x1da0], R180 ;  /* 0x001da0b401007387 */ /* 0x000fe80000100a00 */
[----:B------:R-:W-:Y:S04]  /*2b820*/  STL.64 [R1+0x1d98], R182 ;  /* 0x001d98b601007387 */ /* 0x000fe80000100a00 */
[----:B------:R-:W4:Y:S04]  /*2b830*/  LDL.LU.64 R198, [R1+0x408] ;  /* 0x0004080001c67983 */ /* 0x000f280000300a00 */
[----:B------:R-:W0:Y:S04]  /*2b840*/  LDGDEPBAR ;  /* 0x00000000000079af */ /* 0x000e280000000000 */
[----:B------:R-:W-:Y:S01]  /*2b850*/  BAR.SYNC.DEFER_BLOCKING 0x0 ;  /* 0x0000000000007b1d */ /* 0x000fe20000010000 */
[----:B--2---:R-:W-:-:S05]  /*2b860*/  IMAD.WIDE R166, R0, 0x4, R188 ;  /* 0x0000000400a67825 */ /* 0x004fca00078e02bc */
[----:B------:R-:W-:Y:S01]  /*2b870*/  @!PT LDS RZ, [RZ] ;  /* 0x00000000fffff984 */ /* 0x000fe20000000800 */
[----:B------:R-:W-:Y:S01]  /*2b880*/  @!PT LDS RZ, [RZ] ;  /* 0x00000000fffff984 */ /* 0x000fe20000000800 */
[----:B------:R-:W-:Y:S01]  /*2b890*/  @!PT LDS RZ, [RZ] ;  /* 0x00000000fffff984 */ /* 0x000fe20000000800 */
[----:B------:R1:W-:Y:S01]  /*2b8a0*/  LDGSTS.E [R3+-0x30000], [R184.64], !P0 ;  /* 0xd0000000b8037fae */ /* 0x0003e2000c121848 */
[----:B---3--:R-:W-:-:S03]  /*2b8b0*/  IMAD.WIDE R162, R0, 0x4, R244 ;  /* 0x0000000400a27825 */ /* 0x008fc600078e02f4 */
[----:B------:R-:W-:Y:S04]  /*2b8c0*/  STL.64 [R1+0x38], R166 ;  /* 0x000038a601007387 */ /* 0x000fe80000100a00 */
[----:B------:R-:W2:Y:S01]  /*2b8d0*/  LDL.LU.64 R244, [R1+0x418] ;  /* 0x0004180001f47983 */ /* 0x000ea20000300a00 */
[----:B-1----:R-:W-:Y:S02]  /*2b8e0*/  IADD3 R185, R165, -0x19d, RZ ;  /* 0xfffffe63a5b97810 */ /* 0x002fe40007ffe0ff */
[C---:B------:R-:W-:Y:S02]  /*2b8f0*/  IADD3 R184, R252.reuse, 0x100000, RZ ;  /* 0x00100000fcb87810 */ /* 0x040fe40007ffe0ff */
[----:B------:R-:W-:Y:S02]  /*2b900*/  IADD3 R3, R252, 0x100000, RZ ;  /* 0x00100000fc037810 */ /* 0x000fe40007ffe0ff */
[----:B------:R-:W-:Y:S01]  /*2b910*/  ISETP.GE.U32.AND P0, PT, R185, 0x7ffffde4, PT ;  /* 0x7ffffde4b900780c */ /* 0x000fe20003f06070 */
[----:B------:R1:W-:Y:S01]  /*2b920*/  LDGSTS.E [R184+-0x2f800], [R166.64], !P1 ;  /* 0xd0800000a6b87fae */ /* 0x0003e2000c921848 */
[----:B------:R-:W-:Y:S01]  /*2b930*/  IADD3 R185, R165, -0x1a5, RZ ;  /* 0xfffffe5ba5b97810 */ /* 0x000fe20007ffe0ff */
[----:B----4-:R-:W-:Y:S01]  /*2b940*/  IMAD.WIDE R250, R0, 0x4, R196 ;  /* 0x0000000400fa7825 */ /* 0x010fe200078e02c4 */
[----:B------:R-:W-:Y:S01]  /*2b950*/  IADD3 R189, R252, 0x100000, RZ ;  /* 0x00100000fcbd7810 */ /* 0x000fe20007ffe0ff */
[----:B------:R3:W-:Y:S01]  /*2b960*/  LDGSTS.E [R3+-0x2f000], [R162.64], !P6 ;  /* 0xd1000000a2037fae */ /* 0x0007e2000f121848 */
[----:B------:R-:W-:-:S02]  /*2b970*/  ISETP.GE.U32.AND P6, PT, R185, 0x7ffffddc, PT ;  /* 0x7ffffddcb900780c */ /* 0x000fc40003fc6070 */
[----:B------:R-:W-:Y:S01]  /*2b980*/  ISETP.GE.U32.AND P1, PT, R186, 0x7ffffde0, PT ;  /* 0x7ffffde0ba00780c */ /* 0x000fe20003f26070 */
[----:B------:R3:W-:Y:S01]  /*2b990*/  STL.64 [R1+0x18], R162 ;  /* 0x000018a201007387 */ /* 0x0007e20000100a00 */
[----:B------:R-:W-:Y:S01]  /*2b9a0*/  IADD3 R188, R252, 0x100000, RZ ;  /* 0x00100000fcbc7810 */ /* 0x000fe20007ffe0ff */
[C---:B------:R-:W-:Y:S02]  /*2b9b0*/  IMAD.WIDE R186, R0.reuse, 0x4, R192 ;  /* 0x0000000400ba7825 */ /* 0x040fe400078e02c0 */
[----:B------:R-:W4:Y:S02]  /*2b9c0*/  LDL.LU.64 R204, [R1+0x420] ;  /* 0x0004200001cc7983 */ /* 0x000f240000300a00 */
[----:B-1----:R-:W-:Y:S01]  /*2b9d0*/  IMAD.WIDE R184, R0, 0x4, R194 ;  /* 0x0000000400b87825 */ /* 0x002fe200078e02c2 */
[C---:B------:R-:W-:Y:S01]  /*2b9e0*/  IADD3 R191, R165.reuse, -0x1a9, RZ ;  /* 0xfffffe57a5bf7810 */ /* 0x040fe20007ffe0ff */
[----:B------:R-:W3:Y:S01]  /*2b9f0*/  LDL.LU.64 R202, [R1+0x430] ;  /* 0x0004300001ca7983 */ /* 0x000ee20000300a00 */
[----:B------:R-:W-:-:S03]  /*2ba00*/  IADD3 R190, R165, -0x1ad, RZ ;  /* 0xfffffe53a5be7810 */ /* 0x000fc60007ffe0ff */
[----:B------:R-:W3:Y:S04]  /*2ba10*/  LDL.LU.64 R196, [R1+0x438] ;  /* 0x0004380001c47983 */ /* 0x000ee80000300a00 */
[----:B------:R1:W-:Y:S01]  /*2ba20*/  LDGSTS.E [R189+-0x2e800], [R250.64], !P4 ;  /* 0xd1800000fabd7fae */ /* 0x0003e2000e121848 */
[----:B------:R-:W-:-:S03]  /*2ba30*/  ISETP.GE.U32.AND P4, PT, R191, 0x7ffffdd8, PT ;  /* 0x7ffffdd8bf00780c */ /* 0x000fc60003f86070 */
[----:B------:R-:W-:Y:S04]  /*2ba40*/  STL.64 [R1+0x1b30], R250 ;  /* 0x001b30fa01007387 */ /* 0x000fe80000100a00 */
[----:B------:R1:W-:Y:S01]  /*2ba50*/  LDGSTS.E [R188+-0x2e000], [R184.64], !P2 ;  /* 0xd2000000b8bc7fae */ /* 0x0003e2000d121848 */
[----:B------:R-:W-:-:S03]  /*2ba60*/  ISETP.GE.U32.AND P2, PT, R190, 0x7ffffdd4, PT ;  /* 0x7ffffdd4be00780c */ /* 0x000fc60003f46070 */
[----:B------:R-:W-:Y:S04]  /*2ba70*/  STL.64 [R1+0x1b38], R184 ;  /* 0x001b38b801007387 */ /* 0x000fe80000100a00 */
[----:B------:R-:W-:Y:S04]  /*2ba80*/  STL.64 [R1+0x1b40], R186 ;  /* 0x001b40ba01007387 */ /* 0x000fe80000100a00 */
[----:B------:R-:W3:Y:S01]  /*2ba90*/  LDL.LU.64 R208, [R1+0x448] ;  /* 0x0004480001d07983 */ /* 0x000ee20000300a00 */
[----:B------:R-:W-:Y:S01]  /*2baa0*/  IADD3 R193, R165, -0x1b1, RZ ;  /* 0xfffffe4fa5c17810 */ /* 0x000fe20007ffe0ff */
[----:B-1----:R-:W-:Y:S01]  /*2bab0*/  IMAD.WIDE R188, R0, 0x4, R198 ;  /* 0x0000000400bc7825 */ /* 0x002fe200078e02c6 */
[----:B------:R-:W-:Y:S01]  /*2bac0*/  IADD3 R192, R252, 0x100000, RZ ;  /* 0x00100000fcc07810 */ /* 0x000fe20007ffe0ff */
[----:B------:R1:W-:Y:S02]  /*2bad0*/  LDGSTS.E [R3+-0x2d800], [R186.64], !P3 ;  /* 0xd2800000ba037fae */ /* 0x0003e4000d921848 */
[----:B--2---:R-:W-:Y:S01]  /*2bae0*/  IMAD.WIDE R190, R0, 0x4, R244 ;  /* 0x0000000400be7825 */ /* 0x004fe200078e02f4 */
[----:B------:R-:W-:Y:S01]  /*2baf0*/  ISETP.GE.U32.AND P3, PT, R193, 0x7ffffdd0, PT ;  /* 0x7ffffdd0c100780c */ /* 0x000fe20003f66070 */
[----:B------:R-:W2:Y:S01]  /*2bb00*/  LDL.LU.64 R244, [R1+0x450] ;  /* 0x0004500001f47983 */ /* 0x000ea20000300a00 */
[----:B------:R-:W-:-:S02]  /*2bb10*/  IADD3 R193, R165, -0x1b9, RZ ;  /* 0xfffffe47a5c17810 */ /* 0x000fc40007ffe0ff */
[----:B------:R-:W-:Y:S01]  /*2bb20*/  IADD3 R194, R165, -0x1b5, RZ ;  /* 0xfffffe4ba5c27810 */ /* 0x000fe20007ffe0ff */
[----:B------:R4:W-:Y:S01]  /*2bb30*/  LDGSTS.E [R192+-0x2d000], [R188.64], !P5 ;  /* 0xd3000000bcc07fae */ /* 0x0009e2000e921848 */
[----:B------:R-:W-:-:S03]  /*2bb40*/  IADD3 R199, R252, 0x100000, RZ ;  /* 0x00100000fcc77810 */ /* 0x000fc60007ffe0ff */
[----:B------:R1:W-:Y:S01]  /*2bb50*/  LDGSTS.E [R3+-0x2c800], [R190.64], !P0 ;  /* 0xd3800000be037fae */ /* 0x0003e2000c121848 */
[----:B------:R-:W-:Y:S02]  /*2bb60*/  ISETP.GE.U32.AND P0, PT, R193, 0x7ffffdc8, PT ;  /* 0x7ffffdc8c100780c */ /* 0x000fe40003f06070 */
[----:B------:R-:W-:Y:S01]  /*2bb70*/  ISETP.GE.U32.AND P5, PT, R194, 0x7ffffdcc, PT ;  /* 0x7ffffdccc200780c */ /* 0x000fe20003fa6070 */
[----:B------:R-:W-:Y:S01]  /*2bb80*/  STL.64 [R1+0x1b48], R188 ;  /* 0x001b48bc01007387 */ /* 0x000fe20000100a00 */
[----:B------:R-:W-:-:S03]  /*2bb90*/  IADD3 R198, R252, 0x100000, RZ ;  /* 0x00100000fcc67810 */ /* 0x000fc60007ffe0ff */
[----:B------:R-:W-:Y:S01]  /*2bba0*/  STL.64 [R1+0x1b50], R190 ;  /* 0x001b50be01007387 */ /* 0x000fe20000100a00 */
[----:B------:R-:W-:-:S03]  /*2bbb0*/  IADD3 R201, R165, -0x1bd, RZ ;  /* 0xfffffe43a5c97810 */ /* 0x000fc60007ffe0ff */
[----:B------:R-:W2:Y:S01]  /*2bbc0*/  LDL.LU.64 R214, [R1+0x460] ;  /* 0x0004600001d67983 */ /* 0x000ea20000300a00 */
[C---:B----4-:R-:W-:Y:S01]  /*2bbd0*/  IMAD.WIDE R192, R0.reuse, 0x4, R204 ;  /* 0x0000000400c07825 */ /* 0x050fe200078e02cc */
[----:B------:R-:W-:Y:S02]  /*2bbe0*/  IADD3 R200, R165, -0x1c1, RZ ;  /* 0xfffffe3fa5c87810 */ /* 0x000fe40007ffe0ff */
[----:B------:R-:W4:Y:S01]  /*2bbf0*/  LDL.LU.64 R212, [R1+0x468] ;  /* 0x0004680001d47983 */ /* 0x000f220000300a00 */
[----:B---3--:R-:W-:-:S03]  /*2bc00*/  IMAD.WIDE R194, R0, 0x4, R202 ;  /* 0x0000000400c27825 */ /* 0x008fc600078e02ca */
[----:B------:R-:W3:Y:S01]  /*2bc10*/  LDL.LU.64 R206, [R1+0x478] ;  /* 0x0004780001ce7983 */ /* 0x000ee20000300a00 */
[----:B------:R-:W-:-:S03]  /*2bc20*/  IMAD.WIDE R196, R0, 0x4, R196 ;  /* 0x0000000400c47825 */ /* 0x000fc600078e02c4 */
        /* <DEDUP_REMOVED lines=25> */
[----:B-1----:R-:W-:-:S03]  /*2bdc0*/  IMAD.WIDE R202, R0, 0x4, R214 ;  /* 0x0000000400ca7825 */ /* 0x002fc600078e02d6 */
[----:B------:R-:W2:Y:S01]  /*2bdd0*/  LDL.LU.64 R224, [R1+0x498] ;  /* 0x0004980001e07983 */ /* 0x000ea20000300a00 */
[C---:B----4-:R-:W-:Y:S01]  /*2bde0*/  IMAD.WIDE R204, R0.reuse, 0x4, R212 ;  /* 0x0000000400cc7825 */ /* 0x050fe200078e02d4 */
[C---:B------:R-:W-:Y:S02]  /*2bdf0*/  IADD3 R211, R165.reuse, -0x1d1, RZ ;  /* 0xfffffe2fa5d37810 */ /* 0x040fe40007ffe0ff */
[----:B------:R-:W4:Y:S01]  /*2be00*/  LDL.LU.64 R222, [R1+0x4a8] ;  /* 0x0004a80001de7983 */ /* 0x000f220000300a00 */
[----:B------:R-:W-:Y:S01]  /*2be10*/  IADD3 R210, R165, -0x1d5, RZ ;  /* 0xfffffe2ba5d27810 */ /* 0x000fe20007ffe0ff */
[----:B---3--:R-:W-:Y:S02]  /*2be20*/  IMAD.WIDE R206, R0, 0x4, R206 ;  /* 0x0000000400ce7825 */ /* 0x008fe400078e02ce */
        /* <DEDUP_REMOVED lines=18> */
[----:B------:R-:W-:Y:S04]  /*2bf50*/  STL.64 [R1+0x1b98], R208 ;  /* 0x001b98d001007387 */ /* 0x000fe80000100a00 */
[----:B------:R-:W-:Y:S01]  /*2bf60*/  STL.64 [R1+0x1ba0], R210 ;  /* 0x001ba0d201007387 */ /* 0x000fe20000100a00 */
[----:B------:R-:W-:-:S03]  /*2bf70*/  IADD3 R219, R252, 0x100000, RZ ;  /* 0x00100000fcdb7810 */ /* 0x000fc60007ffe0ff */
[----:B------:R1:W-:Y:S01]  /*2bf80*/  LDGSTS.E [R212+-0x28000], [R208.64], !P6 ;  /* 0xd8000000d0d47fae */ /* 0x0003e2000f121848 */
[----:B------:R-:W-:-:S03]  /*2bf90*/  ISETP.GE.U32.AND P6, PT, R214, 0x7ffffda4, PT ;  /* 0x7ffffda4d600780c */ /* 0x000fc60003fc6070 */
[----:B------:R-:W2:Y:S01]  /*2bfa0*/  LDL.LU.64 R234, [R1+0x4e8] ;  /* 0x0004e80001ea7983 */ /* 0x000ea20000300a00 */
[----:B------:R-:W-:-:S03]  /*2bfb0*/  IADD3 R218, R252, 0x100000, RZ ;  /* 0x00100000fcda7810 */ /* 0x000fc60007ffe0ff */
[----:B------:R2:W-:Y:S01]  /*2bfc0*/  LDGSTS.E [R3+-0x27800], [R210.64], !P4 ;  /* 0xd8800000d2037fae */ /* 0x0005e2000e121848 */
[----:B------:R-:W-:-:S03]  /*2bfd0*/  ISETP.GE.U32.AND P4, PT, R213, 0x7ffffda0, PT ;  /* 0x7ffffda0d500780c */ /* 0x000fc60003f86070 */
[----:B------:R-:W2:Y:S01]  /*2bfe0*/  LDL.LU.64 R232, [R1+0x4f8] ;  /* 0x0004f80001e87983 */ /* 0x000ea20000300a00 */
[----:B-1----:R-:W-:-:S03]  /*2bff0*/  IMAD.WIDE R212, R0, 0x4, R224 ;  /* 0x0000000400d47825 */ /* 0x002fc600078e02e0 */
[----:B------:R-:W2:Y:S01]  /*2c000*/  LDL.LU.64 R226, [R1+0x508] ;  /* 0x0005080001e27983 */ /* 0x000ea20000300a00 */
[C---:B----4-:R-:W-:Y:S01]  /*2c010*/  IMAD.WIDE R214, R0.reuse, 0x4, R222 ;  /* 0x0000000400d67825 */ /* 0x050fe200078e02de */
[C---:B------:R-:W-:Y:S02]  /*2c020*/  IADD3 R221, R165.reuse, -0x1e5, RZ ;  /* 0xfffffe1ba5dd7810 */ /* 0x040fe40007ffe0ff */
[----:B------:R-:W-:Y:S01]  /*2c030*/  IADD3 R220, R165, -0x1e9, RZ ;  /* 0xfffffe17a5dc7810 */ /* 0x000fe20007ffe0ff */
[----:B---3--:R-:W-:Y:S01]  /*2c040*/  IMAD.WIDE R216, R0, 0x4, R216 ;  /* 0x0000000400d87825 */ /* 0x008fe200078e02d8 */
        /* <DEDUP_REMOVED lines=8> */
[----:B-1----:R-:W-:Y:S01]  /*2c0d0*/  IMAD.WIDE R218, R0, 0x4, R228 ;  /* 0x0000000400da7825 */ /* 0x002fe200078e02e4 */
[----:B------:R-:W-:-:S02]  /*2c0e0*/  IADD3 R223, R165, -0x1ed, RZ ;  /* 0xfffffe13a5df7810 */ /* 0x000fc40007ffe0ff */
[----:B------:R-:W-:Y:S01]  /*2c0f0*/  IADD3 R222, R252, 0x100000, RZ ;  /* 0x00100000fcde7810 */ /* 0x000fe20007ffe0ff */
[----:B------:R1:W-:Y:S01]  /*2c100*/  LDGSTS.E [R3+-0x26000], [R216.64], !P5 ;  /* 0xda000000d8037fae */ /* 0x0003e2000e921848 */
[----:B--2---:R-:W-:Y:S01]  /*2c110*/  IMAD.WIDE R220, R0, 0x4, R244 ;  /* 0x0000000400dc7825 */ /* 0x004fe200078e02f4 */
[----:B------:R-:W-:Y:S02]  /*2c120*/  ISETP.GE.U32.AND P5, PT, R223, 0x7ffffd94, PT ;  /* 0x7ffffd94df00780c */ /* 0x000fe40003fa6070 */
[----:B------:R-:W2:Y:S04]  /*2c130*/  LDL.LU.64 R244, [R1+0x528] ;  /* 0x0005280001f47983 */ /* 0x000ea80000300a00 */
[----:B------:R-:W-:Y:S04]  /*2c140*/  STL.64 [R1+0x1bc0], R218 ;  /* 0x001bc0da01007387 */ /* 0x000fe80000100a00 */
[----:B------:R-:W-:Y:S04]  /*2c150*/  STL.64 [R1+0x1bc8], R220 ;  /* 0x001bc8dc01007387 */ /* 0x000fe80000100a00 */
[----:B------:R-:W4:Y:S01]  /*2c160*/  LDL.LU.64 R162, [R1+0x538] ;  /* 0x0005380001a27983 */ /* 0x000f220000300a00 */
[----:B------:R-:W-:-:S02]  /*2c170*/  IADD3 R223, R165, -0x1f5, RZ ;  /* 0xfffffe0ba5df7810 */ /* 0x000fc40007ffe0ff */
[----:B------:R-:W-:Y:S01]  /*2c180*/  IADD3 R224, R165, -0x1f1, RZ ;  /* 0xfffffe0fa5e07810 */ /* 0x000fe20007ffe0ff */
[----:B------:R1:W-:Y:S04]  /*2c190*/  LDGSTS.E [R222+-0x25800], [R218.64], !P0 ;  /* 0xda800000dade7fae */ /* 0x0003e8000c121848 */
[----:B------:R2:W-:Y:S01]  /*2c1a0*/  LDGSTS.E [R3+-0x25000], [R220.64], !P1 ;  /* 0xdb000000dc037fae */ /* 0x0005e2000c921848 */
[----:B------:R-:W-:Y:S02]  /*2c1b0*/  ISETP.GE.U32.AND P1, PT, R223, 0x7ffffd8c, PT ;  /* 0x7ffffd8cdf00780c */ /* 0x000fe40003f26070 */
[----:B------:R-:W-:Y:S01]  /*2c1c0*/  ISETP.GE.U32.AND P0, PT, R224, 0x7ffffd90, PT ;  /* 0x7ffffd90e000780c */ /* 0x000fe20003f06070 */
[C---:B------:R-:W-:Y:S01]  /*2c1d0*/  IMAD.WIDE R224, R0.reuse, 0x4, R232 ;  /* 0x0000000400e07825 */ /* 0x040fe200078e02e8 */
[----:B------:R-:W4:Y:S03]  /*2c1e0*/  LDL.LU.64 R242, [R1+0x548] ;  /* 0x0005480001f27983 */ /* 0x000f260000300a00 */
[----:B-1----:R-:W-:Y:S01]  /*2c1f0*/  IMAD.WIDE R222, R0, 0x4, R234 ;  /* 0x0000000400de7825 */ /* 0x002fe200078e02ea */
[----:B------:R-:W4:Y:S01]  /*2c200*/  LDL.LU.64 R236, [R1+0x560] ;  /* 0x0005600001ec7983 */ /* 0x000f220000300a00 */
[----:B------:R-:W-:-:S02]  /*2c210*/  IADD3 R229, R252, 0x100000, RZ ;  /* 0x00100000fce57810 */ /* 0x000fc40007ffe0ff */
[----:B------:R-:W-:Y:S01]  /*2c220*/  IMAD.WIDE R226, R0, 0x4, R226 ;  /* 0x0000000400e27825 */ /* 0x000fe200078e02e2 */
[----:B------:R-:W-:Y:S01]  /*2c230*/  IADD3 R228, R252, 0x100000, RZ ;  /* 0x00100000fce47810 */ /* 0x000fe20007ffe0ff */
[----:B------:R-:W-:Y:S01]  /*2c240*/  STL.64 [R1+0x1bd0], R222 ;  /* 0x001bd0de01007387 */ /* 0x000fe20000100a00 */
[C---:B------:R-:W-:Y:S02]  /*2c250*/  IADD3 R231, R165.reuse, -0x1f9, RZ ;  /* 0xfffffe07a5e77810 */ /* 0x040fe40007ffe0ff */
[C---:B------:R-:W-:Y:S01]  /*2c260*/  IADD3 R230, R165.reuse, -0x1fd, RZ ;  /* 0xfffffe03a5e67810 */ /* 0x040fe20007ffe0ff */
[----:B------:R-:W-:Y:S01]  /*2c270*/  STL.64 [R1+0x1bd8], R224 ;  /* 0x001bd8e001007387 */ /* 0x000fe20000100a00 */
[----:B------:R-:W-:-:S03]  /*2c280*/  IADD3 R233, R165, -0x182, RZ ;  /* 0xfffffe7ea5e97810 */ /* 0x000fc60007ffe0ff */
[----:B------:R-:W-:Y:S01]  /*2c290*/  STL.64 [R1+0x1be0], R226 ;  /* 0x001be0e201007387 */ /* 0x000fe20000100a00 */
[----:B------:R-:W-:-:S03]  /*2c2a0*/  IADD3 R232, R252, 0x100000, RZ ;  /* 0x00100000fce87810 */ /* 0x000fc60007ffe0ff */
[----:B------:R-:W4:Y:S04]  /*2c2b0*/  LDL.LU.64 R170, [R1+0x570] ;  /* 0x0005700001aa7983 */ /* 0x000f280000300a00 */
[----:B------:R3:W-:Y:S01]  /*2c2c0*/  LDGSTS.E [R229+-0x24800], [R222.64], !P6 ;  /* 0xdb800000dee57fae */ /* 0x0007e2000f121848 */
[----:B------:R-:W-:-:S03]  /*2c2d0*/  ISETP.GE.U32.AND P6, PT, R231, 0x7ffffd88, PT ;  /* 0x7ffffd88e700780c */ /* 0x000fc60003fc6070 */
[----:B------:R3:W-:Y:S01]  /*2c2e0*/  LDGSTS.E [R228+-0x24000], [R224.64], !P4 ;  /* 0xdc000000e0e47fae */ /* 0x0007e2000e121848 */
[----:B------:R-:W-:-:S03]  /*2c2f0*/  ISETP.GE.U32.AND P4, PT, R230, 0x7ffffd84, PT ;  /* 0x7ffffd84e600780c */ /* 0x000fc60003f86070 */
[----:B------:R1:W-:Y:S01]  /*2c300*/  LDGSTS.E [R3+-0x23800], [R226.64], !P2 ;  /* 0xdc800000e2037fae */ /* 0x0003e2000d121848 */
[----:B------:R-:W-:Y:S02]  /*2c310*/  ISETP.GE.U32.AND P2, PT, R233, 0x7ffffdff, PT ;  /* 0x7ffffdffe900780c */ /* 0x000fe40003f46070 */
[----:B------:R-:W-:Y:S01]  /*2c320*/  IADD3 R233, R165, -0x18a, RZ ;  /* 0xfffffe76a5e97810 */ /* 0x000fe20007ffe0ff */
[----:B---3--:R-:W-:-:S05]  /*2c330*/  IMAD.WIDE R228, R0, 0x4, R238 ;  /* 0x0000000400e47825 */ /* 0x008fca00078e02ee */
[----:B------:R4:W-:Y:S01]  /*2c340*/  LDGSTS.E [R232+-0x23000], [R228.64], !P3 ;  /* 0xdd000000e4e87fae */ /* 0x0009e2000d921848 */
[----:B--2---:R-:W-:-:S03]  /*2c350*/  IMAD.WIDE R230, R0, 0x4, R244 ;  /* 0x0000000400e67825 */ /* 0x004fc600078e02f4 */
[----:B------:R-:W2:Y:S04]  /*2c360*/  LDL.LU.64 R244, [R1+0xc10] ;  /* 0x000c100001f47983 */ /* 0x000ea80000300a00 */
[----:B------:R-:W-:Y:S04]  /*2c370*/  STL.64 [R1+0x1be8], R228 ;  /* 0x001be8e401007387 */ /* 0x000fe80000100a00 */
[----:B------:R1:W-:Y:S01]  /*2c380*/  LDGSTS.E [R3+-0x22800], [R230.64], !P5 ;  /* 0xdd800000e6037fae */ /* 0x0003e2000e921848 */
[----:B------:R-:W-:Y:S01]  /*2c390*/  ISETP.GE.U32.AND P5, PT, R233, 0x7ffffdf7, PT ;  /* 0x7ffffdf7e900780c */ /* 0x000fe20003fa6070 */
[----:B----4-:R-:W-:-:S02]  /*2c3a0*/  IMAD.WIDE R232, R0, 0x4, R162 ;  /* 0x0000000400e87825 */ /* 0x010fc400078e02a2 */
[----:B------:R-:W-:Y:S04]  /*2c3b0*/  STL.64 [R1+0x1bf0], R230 ;  /* 0x001bf0e601007387 */ /* 0x000fe80000100a00 */
[----:B------:R-:W3:Y:S04]  /*2c3c0*/  LDL.LU.64 R168, [R1+0xc00] ;  /* 0x000c000001a87983 */ /* 0x000ee80000300a00 */
[----:B------:R-:W4:Y:S04]  /*2c3d0*/  LDL.LU.64 R162, [R1+0xbf0] ;  /* 0x000bf00001a27983 */ /* 0x000f280000300a00 */
[----:B------:R-:W4:Y:S01]  /*2c3e0*/  LDL.LU.64 R176, [R1+0xbe8] ;  /* 0x000be80001b07983 */ /* 0x000f220000300a00 */
[----:B------:R-:W-:-:S02]  /*2c3f0*/  IADD3 R234, R165, -0x186, RZ ;  /* 0xfffffe7aa5ea7810 */ /* 0x000fc40007ffe0ff */
[----:B------:R-:W-:Y:S02]  /*2c400*/  IADD3 R239, R252, 0x100000, RZ ;  /* 0x00100000fcef7810 */ /* 0x000fe40007ffe0ff */
[----:B------:R-:W-:Y:S01]  /*2c410*/  ISETP.GE.U32.AND P3, PT, R234, 0x7ffffdfb, PT ;  /* 0x7ffffdfbea00780c */ /* 0x000fe20003f66070 */
[----:B------:R-:W-:Y:S01]  /*2c420*/  IMAD.WIDE R234, R0, 0x4, R242 ;  /* 0x0000000400ea7825 */ /* 0x000fe200078e02f2 */
[----:B------:R-:W-:-:S03]  /*2c430*/  IADD3 R238, R252, 0x100000, RZ ;  /* 0x00100000fcee7810 */ /* 0x000fc60007ffe0ff */
[----:B------:R-:W-:Y:S01]  /*2c440*/  IMAD.WIDE R236, R0, 0x4, R236 ;  /* 0x0000000400ec7825 */ /* 0x000fe200078e02ec */
[----:B------:R-:W-:Y:S01]  /*2c450*/  STL.64 [R1+0x1bf8], R232 ;  /* 0x001bf8e801007387 */ /* 0x000fe20000100a00 */
[----:B------:R-:W-:-:S03]  /*2c460*/  IADD3 R240, R165, -0x192, RZ ;  /* 0xfffffe6ea5f07810 */ /* 0x000fc60007ffe0ff */
[----:B------:R1:W-:Y:S01]  /*2c470*/  LDGSTS.E [R239+-0x22000], [R232.64], !P0 ;  /* 0xde000000e8ef7fae */ /* 0x0003e2000c121848 */
[----:B------:R-:W-:-:S03]  /*2c480*/  LOP3.LUT R166, R252, 0x20, RZ, 0x3c, !PT ;  /* 0x00000020fca67812 */ /* 0x000fc600078e3cff */
[----:B------:R-:W-:Y:S01]  /*2c490*/  STL.64 [R1+0x1c00], R234 ;  /* 0x001c00ea01007387 */ /* 0x000fe20000100a00 */
[----:B------:R-:W-:-:S03]  /*2c4a0*/  IADD3 R241, R165, -0x18e, RZ ;  /* 0xfffffe72a5f17810 */ /* 0x000fc60007ffe0ff */
[----:B------:R1:W-:Y:S04]  /*2c4b0*/  LDGSTS.E [R238+-0x21800], [R234.64], !P1 ;  /* 0xde800000eaee7fae */ /* 0x0003e8000c921848 */
[----:B------:R-:W-:Y:S01]  /*2c4c0*/  STL.64 [R1+0x1c08], R236 ;  /* 0x001c08ec01007387 */ /* 0x000fe20000100a00 */
[----:B------:R-:W-:-:S03]  /*2c4d0*/  ISETP.GE.U32.AND P1, PT, R240, 0x7ffffdef, PT ;  /* 0x7ffffdeff000780c */ /* 0x000fc60003f26070 */
[----:B------:R-:W4:Y:S01]  /*2c4e0*/  LDL.LU.64 R172, [R1+0xbe0] ;  /* 0x000be00001ac7983 */ /* 0x000f220000300a00 */
[----:B-1----:R-:W-:-:S03]  /*2c4f0*/  IMAD.WIDE R238, R0, 0x4, R170 ;  /* 0x0000000400ee7825 */ /* 0x002fc600078e02aa */
[----:B------:R1:W-:Y:S01]  /*2c500*/  LDGSTS.E [R3+-0x21000], [R236.64], !P6 ;  /* 0xdf000000ec037fae */ /* 0x0003e2000f121848 */
[----:B------:R-:W-:-:S03]  /*2c510*/  IADD3 R240, R252, 0x100000, RZ ;  /* 0x00100000fcf07810 */ /* 0x000fc60007ffe0ff */
[----:B------:R-:W4:Y:S01]  /*2c520*/  LDL.LU.64 R170, [R1+0xbd8] ;  /* 0x000bd80001aa7983 */ /* 0x000f220000300a00 */
[----:B------:R-:W-:Y:S02]  /*2c530*/  ISETP.GE.U32.AND P0, PT, R241, 0x7ffffdf3, PT ;  /* 0x7ffffdf3f100780c */ /* 0x000fe40003f06070 */
[----:B------:R-:W-:Y:S01]  /*2c540*/  IADD3 R241, R165, -0x196, RZ ;  /* 0xfffffe6aa5f17810 */ /* 0x000fe20007ffe0ff */
[----:B------:R2:W-:Y:S01]  /*2c550*/  LDGSTS.E [R240+-0x20800], [R238.64], !P4 ;  /* 0xdf800000eef07fae */ /* 0x0005e2000e121848 */
[C---:B-1----:R-:W-:Y:S02]  /*2c560*/  IADD3 R3, R166.reuse, 0x100000, RZ ;  /* 0x00100000a6037810 */ /* 0x042fe40007ffe0ff */
[----:B------:R-:W-:Y:S02]  /*2c570*/  ISETP.GE.U32.AND P6, PT, R241, 0x7ffffdeb, PT ;  /* 0x7ffffdebf100780c */ /* 0x000fe40003fc6070 */
[----:B------:R-:W-:Y:S02]  /*2c580*/  IADD3 R241, R165, -0x19e, RZ ;  /* 0xfffffe62a5f17810 */ /* 0x000fe40007ffe0ff */
[----:B------:R-:W-:Y:S01]  /*2c590*/  IADD3 R243, R166, 0x100000, RZ ;  /* 0x00100000a6f37810 */ /* 0x000fe20007ffe0ff */
[----:B--2---:R-:W-:-:S05]  /*2c5a0*/  IMAD.WIDE R174, R0, 0x4, R244 ;  /* 0x0000000400ae7825 */ /* 0x004fca00078e02f4 */
[----:B------:R3:W-:Y:S04]  /*2c5b0*/  STL.64 [R1+0x48], R174 ;  /* 0x000048ae01007387 */ /* 0x0007e80000100a00 */
[----:B------:R3:W-:Y:S01]  /*2c5c0*/  LDGSTS.E [R3+-0x2fe00], [R174.64], !P2 ;  /* 0xd0200000ae037fae */ /* 0x0007e2000d121848 */
[----:B------:R-:W-:-:S03]  /*2c5d0*/  ISETP.GE.U32.AND P2, PT, R241, 0x7ffffde3, PT ;  /* 0x7ffffde3f100780c */ /* 0x000fc60003f46070 */
[----:B------:R-:W-:Y:S01]  /*2c5e0*/  STL.64 [R1+0x1c10], R238 ;  /* 0x001c10ee01007387 */ /* 0x000fe20000100a00 */
[----:B---3--:R-:W-:-:S04]  /*2c5f0*/  IMAD.WIDE R174, R0, 0x4, R168 ;  /* 0x0000000400ae7825 */ /* 0x008fc800078e02a8 */
[C---:B----4-:R-:W-:Y:S01]  /*2c600*/  IMAD.WIDE R168, R0.reuse, 0x4, R162 ;  /* 0x0000000400a87825 */ /* 0x050fe200078e02a2 */
[----:B------:R1:W-:Y:S04]  /*2c610*/  LDGSTS.E [R243+-0x2f600], [R174.64], !P3 ;  /* 0xd0a00000aef37fae */ /* 0x0003e8000d921848 */
[----:B------:R-:W2:Y:S01]  /*2c620*/  LDL.LU.64 R162, [R1+0xbd0] ;  /* 0x000bd00001a27983 */ /* 0x000ea20000300a00 */
[----:B------:R-:W-:-:S03]  /*2c630*/  IMAD.WIDE R240, R0, 0x4, R176 ;  /* 0x0000000400f07825 */ /* 0x000fc600078e02b0 */
[----:B------:R1:W-:Y:S04]  /*2c640*/  STL.64 [R1+0x28], R174 ;  /* 0x000028ae01007387 */ /* 0x0003e80000100a00 */
[----:B------:R3:W-:Y:S04]  /*2c650*/  STL.64 [R1+0x8], R168 ;  /* 0x000008a801007387 */ /* 0x0007e80000100a00 */
[----:B------:R-:W4:Y:S04]  /*2c660*/  LDL.LU.64 R176, [R1+0xbc8] ;  /* 0x000bc80001b07983 */ /* 0x000f280000300a00 */
[----:B-1----:R-:W4:Y:S01]  /*2c670*/  LDL.LU.64 R174, [R1+0xbc0] ;  /* 0x000bc00001ae7983 */ /* 0x002f220000300a00 */
[----:B------:R-:W-:-:S04]  /*2c680*/  IADD3 R242, R165, -0x19a, RZ ;  /* 0xfffffe66a5f27810 */ /* 0x000fc80007ffe0ff */
[----:B------:R-:W-:Y:S02]  /*2c690*/  ISETP.GE.U32.AND P4, PT, R242, 0x7ffffde7, PT ;  /* 0x7ffffde7f200780c */ /* 0x000fe40003f86070 */
[----:B------:R-:W-:Y:S02]  /*2c6a0*/  IADD3 R242, R166, 0x100000, RZ ;  /* 0x00100000a6f27810 */ /* 0x000fe40007ffe0ff */
[C---:B------:R-:W-:Y:S02]  /*2c6b0*/  IADD3 R245, R165.reuse, -0x1a2, RZ ;  /* 0xfffffe5ea5f57810 */ /* 0x040fe40007ffe0ff */
[----:B------:R-:W-:Y:S01]  /*2c6c0*/  IADD3 R244, R165, -0x1a6, RZ ;  /* 0xfffffe5aa5f47810 */ /* 0x000fe20007ffe0ff */
[----:B------:R1:W-:Y:S01]  /*2c6d0*/  LDGSTS.E [R242+-0x2ee00], [R168.64], !P5 ;  /* 0xd1200000a8f27fae */ /* 0x0003e2000e921848 */
[----:B------:R-:W-:Y:S02]  /*2c6e0*/  ISETP.GE.U32.AND P3, PT, R245, 0x7ffffddf, PT ;  /* 0x7ffffddff500780c */ /* 0x000fe40003f66070 */
[----:B------:R-:W-:Y:S01]  /*2c6f0*/  ISETP.GE.U32.AND P5, PT, R244, 0x7ffffddb, PT ;  /* 0x7ffffddbf400780c */ /* 0x000fe20003fa6070 */
[----:B------:R-:W-:Y:S01]  /*2c700*/  STL.64 [R1+0x1c18], R240 ;  /* 0x001c18f001007387 */ /* 0x000fe20000100a00 */
[----:B------:R-:W-:-:S03]  /*2c710*/  IMAD.WIDE R244, R0, 0x4, R170 ;  /* 0x0000000400f47825 */ /* 0x000fc600078e02aa */
[----:B------:R2:W-:Y:S01]  /*2c720*/  LDGSTS.E [R3+-0x2e600], [R240.64], !P0 ;  /* 0xd1a00000f0037fae */ /* 0x0005e2000c121848 */
[----:B-1----:R-:W-:-:S03]  /*2c730*/  IMAD.WIDE R242, R0, 0x4, R172 ;  /* 0x0000000400f27825 */ /* 0x002fc600078e02ac */
[----:B------:R-:W4:Y:S01]  /*2c740*/  LDL.LU.64 R172, [R1+0xbb8] ;  /* 0x000bb80001ac7983 */ /* 0x000f220000300a00 */
[----:B---3--:R-:W-:-:S03]  /*2c750*/  IADD3 R168, R166, 0x100000, RZ ;  /* 0x00100000a6a87810 */ /* 0x008fc60007ffe0ff */
[----:B------:R-:W3:Y:S04]  /*2c760*/  LDL.LU.64 R170, [R1+0xbb0] ;  /* 0x000bb00001aa7983 */ /* 0x000ee80000300a00 */
[----:B------:R-:W-:Y:S04]  /*2c770*/  STL.64 [R1+0x1c20], R242 ;  /* 0x001c20f201007387 */ /* 0x000fe80000100a00 */
[----:B------:R1:W-:Y:S04]  /*2c780*/  LDGSTS.E [R168+-0x2de00], [R242.64], !P1 ;  /* 0xd2200000f2a87fae */ /* 0x0003e8000c921848 */
[----:B------:R-:W-:Y:S01]  /*2c790*/  STL.64 [R1+0x1c28], R244 ;  /* 0x001c28f401007387 */ /* 0x000fe20000100a00 */
[----:B------:R-:W-:-:S02]  /*2c7a0*/  IADD3 R167, R165, -0x1ae, RZ ;  /* 0xfffffe52a5a77810 */ /* 0x000fc40007ffe0ff */
[C---:B------:R-:W-:Y:S01]  /*2c7b0*/  IADD3 R181, R166.reuse, 0x100000, RZ ;  /* 0x00100000a6b57810 */ /* 0x040fe20007ffe0ff */
[----:B------:R2:W-:Y:S04]  /*2c7c0*/  LDGSTS.E [R3+-0x2d600], [R244.64], !P6 ;  /* 0xd2a00000f4037fae */ /* 0x0005e8000f121848 */
[----:B-1----:R-:W3:Y:S01]  /*2c7d0*/  LDL.LU.64 R168, [R1+0xba8] ;  /* 0x000ba80001a87983 */ /* 0x002ee20000300a00 */
[----:B------:R-:W-:Y:S02]  /*2c7e0*/  ISETP.GE.U32.AND P1, PT, R167, 0x7ffffdd3, PT ;  /* 0x7ffffdd3a700780c */ /* 0x000fe40003f26070 */
[----:B------:R-:W-:Y:S01]  /*2c7f0*/  IADD3 R167, R166, 0x100000, RZ ;  /* 0x00100000a6a77810 */ /* 0x000fe20007ffe0ff */
[C---:B--2---:R-:W-:Y:S02]  /*2c800*/  IMAD.WIDE R182, R0.reuse, 0x4, R162 ;  /* 0x0000000400b67825 */ /* 0x044fe400078e02a2 */
[----:B------:R-:W2:Y:S04]  /*2c810*/  LDL.LU.64 R162, [R1+0xba0] ;  /* 0x000ba00001a27983 */ /* 0x000ea80000300a00 */
[----:B------:R-:W-:Y:S04]  /*2c820*/  STL.64 [R1+0x68], R182 ;  /* 0x000068b601007387 */ /* 0x000fe80000100a00 */
[----:B------:R1:W-:Y:S01]  /*2c830*/  LDGSTS.E [R181+-0x2ce00], [R182.64], !P4 ;  /* 0xd3200000b6b57fae */ /* 0x0003e2000e121848 */
[----:B----4-:R-:W-:-:S04]  /*2c840*/  IMAD.WIDE R178, R0, 0x4, R176 ;  /* 0x0000000400b27825 */ /* 0x010fc800078e02b0 */
[----:B------:R-:W-:Y:S01]  /*2c850*/  IMAD.WIDE R176, R0, 0x4, R174 ;  /* 0x0000000400b07825 */ /* 0x000fe200078e02ae */
[----:B------:R4:W-:Y:S04]  /*2c860*/  LDGSTS.E [R167+-0x2c600], [R178.64], !P2 ;  /* 0xd3a00000b2a77fae */ /* 0x0009e8000d121848 */
[----:B------:R-:W2:Y:S04]  /*2c870*/  LDL.LU.64 R174, [R1+0xb98] ;  /* 0x000b980001ae7983 */ /* 0x000ea80000300a00 */
[----:B------:R4:W-:Y:S04]  /*2c880*/  STL.64 [R1+0x78], R178 ;  /* 0x000078b201007387 */ /* 0x0009e80000100a00 */
[----:B------:R1:W-:Y:S01]  /*2c890*/  STL.64 [R1+0x80], R176 ;  /* 0x000080b001007387 */ /* 0x0003e20000100a00 */
[----:B------:R-:W-:-:S02]  /*2c8a0*/  IADD3 R164, R165, -0x1aa, RZ ;  /* 0xfffffe56a5a47810 */ /* 0x000fc40007ffe0ff */
[----:B------:R-:W-:Y:S01]  /*2c8b0*/  IADD3 R180, R165, -0x1b6, RZ ;  /* 0xfffffe4aa5b47810 */ /* 0x000fe20007ffe0ff */
[----:B------:R3:W-:Y:S04]  /*2c8c0*/  LDGSTS.E [R3+-0x2be00], [R176.64], !P3 ;  /* 0xd4200000b0037fae */ /* 0x0007e8000d921848 */
[----:B----4-:R-:W4:Y:S01]  /*2c8d0*/  LDL.LU.64 R178, [R1+0xb90] ;  /* 0x000b900001b27983 */ /* 0x010f220000300a00 */
[----:B------:R-:W-:Y:S02]  /*2c8e0*/  ISETP.GE.U32.AND P0, PT, R164, 0x7ffffdd7, PT ;  /* 0x7ffffdd7a400780c */ /* 0x000fe40003f06070 */
[----:B------:R-:W-:Y:S01]  /*2c8f0*/  ISETP.GE.U32.AND P4, PT, R180, 0x7ffffdcb, PT ;  /* 0x7ffffdcbb400780c */ /* 0x000fe20003f86070 */
[----:B-1----:R-:W-:Y:S02]  /*2c900*/  IMAD.WIDE R180, R0, 0x4, R172 ;  /* 0x0000000400b47825 */ /* 0x002fe400078e02ac */
[----:B------:R-:W4:Y:S01]  /*2c910*/  LDL.LU.64 R172, [R1+0xb88] ;  /* 0x000b880001ac7983 */ /* 0x000f220000300a00 */
[----:B---3--:R-:W-:Y:S01]  /*2c920*/  IADD3 R176, R166, 0x100000, RZ ;  /* 0x00100000a6b07810 */ /* 0x008fe20007ffe0ff */
[----:B------:R-:W-:-:S02]  /*2c930*/  IMAD.WIDE R170, R0, 0x4, R170 ;  /* 0x0000000400aa7825 */ /* 0x000fc400078e02aa */
[----:B------:R-:W-:Y:S01]  /*2c940*/  STL.64 [R1+0x88], R180 ;  /* 0x000088b401007387 */ /* 0x000fe20000100a00 */
[----:B------:R-:W-:-:S03]  /*2c950*/  IADD3 R164, R165, -0x1b2, RZ ;  /* 0xfffffe4ea5a47810 */ /* 0x000fc60007ffe0ff */
[----:B------:R1:W-:Y:S04]  /*2c960*/  LDGSTS.E [R176+-0x2b600], [R180.64], !P5 ;  /* 0xd4a00000b4b07fae */ /* 0x0003e8000e921848 */
[----:B------:R3:W-:Y:S04]  /*2c970*/  STL.64 [R1+0x90], R170 ;  /* 0x000090aa01007387 */ /* 0x0007e80000100a00 */
[----:B------:R3:W-:Y:S01]  /*2c980*/  LDGSTS.E [R3+-0x2ae00], [R170.64], !P0 ;  /* 0xd5200000aa037fae */ /* 0x0007e2000c121848 */
[----:B------:R-:W-:Y:S01]  /*2c990*/  ISETP.GE.U32.AND P6, PT, R164, 0x7ffffdcf, PT ;  /* 0x7ffffdcfa400780c */ /* 0x000fe20003fc6070 */
[----:B------:R-:W-:-:S02]  /*2c9a0*/  IMAD.WIDE R182, R0, 0x4, R168 ;  /* 0x0000000400b67825 */ /* 0x000fc400078e02a8 */
[----:B---3--:R-:W3:Y:S01]  /*2c9b0*/  LDL.LU.64 R170, [R1+0xb80] ;  /* 0x000b800001aa7983 */ /* 0x008ee20000300a00 */
[----:B------:R-:W-:-:S03]  /*2c9c0*/  IADD3 R167, R165, -0x1c2, RZ ;  /* 0xfffffe3ea5a77810 */ /* 0x000fc60007ffe0ff */
[----:B------:R-:W3:Y:S01]  /*2c9d0*/  LDL.LU.64 R168, [R1+0xb78] ;  /* 0x000b780001a87983 */ /* 0x000ee20000300a00 */
[----:B------:R-:W-:-:S03]  /*2c9e0*/  ISETP.GE.U32.AND P5, PT, R167, 0x7ffffdbf, PT ;  /* 0x7ffffdbfa700780c */ /* 0x000fc60003fa6070 */
[----:B------:R-:W-:Y:S01]  /*2c9f0*/  STL.64 [R1+0x98], R182 ;  /* 0x000098b601007387 */ /* 0x000fe20000100a00 */
[C---:B-1----:R-:W-:Y:S02]  /*2ca00*/  IADD3 R181, R166.reuse, 0x100000, RZ ;  /* 0x00100000a6b57810 */ /* 0x042fe40007ffe0ff */
[----:B------:R-:W-:Y:S02]  /*2ca10*/  IADD3 R167, R166, 0x100000, RZ ;  /* 0x00100000a6a77810 */ /* 0x000fe40007ffe0ff */
[----:B------:R-:W-:Y:S01]  /*2ca20*/  IADD3 R180, R165, -0x1ca, RZ ;  /* 0xfffffe36a5b47810 */ /* 0x000fe20007ffe0ff */
[----:B------:R4:W-:Y:S03]  /*2ca30*/  LDGSTS.E [R181+-0x2a600], [R182.64], !P1 ;  /* 0xd5a00000b6b57fae */ /* 0x0009e6000c921848 */
[----:B------:R-:W-:Y:S01]  /*2ca40*/  ISETP.GE.U32.AND P1, PT, R180, 0x7ffffdb7, PT ;  /* 0x7ffffdb7b400780c */ /* 0x000fe20003f26070 */
[----:B--2---:R-:W-:-:S02]  /*2ca50*/  IMAD.WIDE R176, R0, 0x4, R162 ;  /* 0x0000000400b07825 */ /* 0x004fc400078e02a2 */
[----:B------:R-:W2:Y:S04]  /*2ca60*/  LDL.LU.64 R162, [R1+0xb70] ;  /* 0x000b700001a27983 */ /* 0x000ea80000300a00 */
[----:B------:R1:W-:Y:S04]  /*2ca70*/  STL.64 [R1+0xa0], R176 ;  /* 0x0000a0b001007387 */ /* 0x0003e80000100a00 */
[----:B------:R1:W-:Y:S01]  /*2ca80*/  LDGSTS.E [R167+-0x29e00], [R176.64], !P6 ;  /* 0xd6200000b0a77fae */ /* 0x0003e2000f121848 */
[----:B------:R-:W-:-:S05]  /*2ca90*/  IMAD.WIDE R174, R0, 0x4, R174 ;  /* 0x0000000400ae7825 */ /* 0x000fca00078e02ae */
[----:B------:R4:W-:Y:S04]  /*2caa0*/  STL.64 [R1+0xa8], R174 ;  /* 0x0000a8ae01007387 */ /* 0x0009e80000100a00 */
[----:B-1----:R-:W2:Y:S01]  /*2cab0*/  LDL.LU.64 R176, [R1+0xb68] ;  /* 0x000b680001b07983 */ /* 0x002ea20000300a00 */
[----:B------:R-:W-:-:S03]  /*2cac0*/  IADD3 R164, R165, -0x1ba, RZ ;  /* 0xfffffe46a5a47810 */ /* 0x000fc60007ffe0ff */
[----:B------:R1:W-:Y:S01]  /*2cad0*/  LDGSTS.E [R3+-0x29600], [R174.64], !P4 ;  /* 0xd6a00000ae037fae */ /* 0x0003e2000e121848 */
[----:B----4-:R-:W-:-:S03]  /*2cae0*/  IMAD.WIDE R180, R0, 0x4, R178 ;  /* 0x0000000400b47825 */ /* 0x010fc600078e02b2 */
[----:B------:R-:W4:Y:S01]  /*2caf0*/  LDL.LU.64 R178, [R1+0xb60] ;  /* 0x000b600001b27983 */ /* 0x000f220000300a00 */
[----:B------:R-:W-:Y:S02]  /*2cb00*/  ISETP.GE.U32.AND P2, PT, R164, 0x7ffffdc7, PT ;  /* 0x7ffffdc7a400780c */ /* 0x000fe40003f46070 */
[----:B------:R-:W-:-:S04]  /*2cb10*/  IADD3 R164, R165, -0x1be, RZ ;  /* 0xfffffe42a5a47810 */ /* 0x000fc80007ffe0ff */
[----:B------:R-:W-:Y:S02]  /*2cb20*/  ISETP.GE.U32.AND P3, PT, R164, 0x7ffffdc3, PT ;  /* 0x7ffffdc3a400780c */ /* 0x000fe40003f66070 */
[C---:B------:R-:W-:Y:S01]  /*2cb30*/  IADD3 R164, R165.reuse, -0x1c6, RZ ;  /* 0xfffffe3aa5a47810 */ /* 0x040fe20007ffe0ff */
[----:B------:R-:W-:Y:S01]  /*2cb40*/  IMAD.WIDE R172, R0, 0x4, R172 ;  /* 0x0000000400ac7825 */ /* 0x000fe200078e02ac */
[----:B-1----:R-:W-:Y:S02]  /*2cb50*/  IADD3 R174, R166, 0x100000, RZ ;  /* 0x00100000a6ae7810 */ /* 0x002fe40007ffe0ff */
[----:B------:R-:W-:Y:S01]  /*2cb60*/  ISETP.GE.U32.AND P0, PT, R164, 0x7ffffdbb, PT ;  /* 0x7ffffdbba400780c */ /* 0x000fe20003f06070 */
[----:B------:R-:W-:Y:S01]  /*2cb70*/  STL.64 [R1+0xb0], R180 ;  /* 0x0000b0b401007387 */ /* 0x000fe20000100a00 */
[----:B------:R-:W-:-:S03]  /*2cb80*/  IADD3 R164, R165, -0x1ce, RZ ;  /* 0xfffffe32a5a47810 */ /* 0x000fc60007ffe0ff */
[----:B------:R1:W-:Y:S01]  /*2cb90*/  LDGSTS.E [R174+-0x28e00], [R180.64], !P2 ;  /* 0xd7200000b4ae7fae */ /* 0x0003e2000d121848 */
[----:B------:R-:W-:-:S03]  /*2cba0*/  ISETP.GE.U32.AND P6, PT, R164, 0x7ffffdb3, PT ;  /* 0x7ffffdb3a400780c */ /* 0x000fc60003fc6070 */
[----:B------:R3:W-:Y:S01]  /*2cbb0*/  STL.64 [R1+0xc0], R172 ;  /* 0x0000c0ac01007387 */ /* 0x0007e20000100a00 */
[C---:B------:R-:W-:Y:S02]  /*2cbc0*/  IADD3 R164, R165.reuse, -0x1d2, RZ ;  /* 0xfffffe2ea5a47810 */ /* 0x040fe40007ffe0ff */
[----:B------:R-:W-:Y:S01]  /*2cbd0*/  IADD3 R167, R165, -0x1d6, RZ ;  /* 0xfffffe2aa5a77810 */ /* 0x000fe20007ffe0ff */
[----:B------:R3:W-:Y:S04]  /*2cbe0*/  LDGSTS.E [R3+-0x28600], [R172.64], !P3 ;  /* 0xd7a00000ac037fae */ /* 0x0007e8000d921848 */
[----:B-1----:R-:W4:Y:S01]  /*2cbf0*/  LDL.LU.64 R174, [R1+0xb58] ;  /* 0x000b580001ae7983 */ /* 0x002f220000300a00 */
[----:B---3--:R-:W-:Y:S01]  /*2cc00*/  IMAD.WIDE R182, R0, 0x4, R170 ;  /* 0x0000000400b67825 */ /* 0x008fe200078e02aa */
[----:B------:R-:W-:-:S02]  /*2cc10*/  ISETP.GE.U32.AND P4, PT, R164, 0x7ffffdaf, PT ;  /* 0x7ffffdafa400780c */ /* 0x000fc40003f86070 */
[----:B------:R-:W4:Y:S01]  /*2cc20*/  LDL.LU.64 R172, [R1+0xb50] ;  /* 0x000b500001ac7983 */ /* 0x000f220000300a00 */
[----:B------:R-:W-:-:S03]  /*2cc30*/  ISETP.GE.U32.AND P2, PT, R167, 0x7ffffdab, PT ;  /* 0x7ffffdaba700780c */ /* 0x000fc60003f46070 */
[----:B------:R-:W-:Y:S01]  /*2cc40*/  STL.64 [R1+0xd0], R182 ;  /* 0x0000d0b601007387 */ /* 0x000fe20000100a00 */
[----:B------:R-:W-:Y:S01]  /*2cc50*/  IADD3 R181, R166, 0x100000, RZ ;  /* 0x00100000a6b57810 */ /* 0x000fe20007ffe0ff */
[----:B------:R-:W-:Y:S02]  /*2cc60*/  IMAD.WIDE R168, R0, 0x4, R168 ;  /* 0x0000000400a87825 */ /* 0x000fe400078e02a8 */
[----:B------:R-:W4:Y:S01]  /*2cc70*/  LDL.LU.64 R170, [R1+0xb48] ;  /* 0x000b480001aa7983 */ /* 0x000f220000300a00 */
[C---:B------:R-:W-:Y:S02]  /*2cc80*/  IADD3 R164, R165.reuse, -0x1da, RZ ;  /* 0xfffffe26a5a47810 */ /* 0x040fe40007ffe0ff */
[----:B------:R-:W-:Y:S01]  /*2cc90*/  IADD3 R167, R166, 0x100000, RZ ;  /* 0x00100000a6a77810 */ /* 0x000fe20007ffe0ff */
[----:B------:R1:W-:Y:S01]  /*2cca0*/  LDGSTS.E [R181+-0x27e00], [R182.64], !P5 ;  /* 0xd8200000b6b57fae */ /* 0x0003e2000e921848 */
[----:B------:R-:W-:Y:S02]  /*2ccb0*/  ISETP.GE.U32.AND P3, PT, R164, 0x7ffffda7, PT ;  /* 0x7ffffda7a400780c */ /* 0x000fe40003f66070 */
[C---:B------:R-:W-:Y:S01]  /*2ccc0*/  IADD3 R180, R165.reuse, -0x1de, RZ ;  /* 0xfffffe22a5b47810 */ /* 0x040fe20007ffe0ff */
[----:B------:R1:W-:Y:S01]  /*2ccd0*/  STL.64 [R1+0xe0], R168 ;  /* 0x0000e0a801007387 */ /* 0x0003e20000100a00 */
[----:B------:R-:W-:-:S03]  /*2cce0*/  IADD3 R164, R165, -0x1e2, RZ ;  /* 0xfffffe1ea5a47810 */ /* 0x000fc60007ffe0ff */
[----:B------:R1:W-:Y:S01]  /*2ccf0*/  LDGSTS.E [R167+-0x27600], [R168.64], !P0 ;  /* 0xd8a00000a8a77fae */ /* 0x0003e2000c121848 */
[----:B------:R-:W-:Y:S02]  /*2cd00*/  ISETP.GE.U32.AND P5, PT, R180, 0x7ffffda3, PT ;  /* 0x7ffffda3b400780c */ /* 0x000fe40003fa6070 */
[----:B------:R-:W-:Y:S02]  /*2cd10*/  ISETP.GE.U32.AND P0, PT, R164, 0x7ffffd9f, PT ;  /* 0x7ffffd9fa400780c */ /* 0x000fe40003f06070 */
[----:B------:R-:W-:Y:S01]  /*2cd20*/  IADD3 R164, R166, 0x100000, RZ ;  /* 0x00100000a6a47810 */ /* 0x000fe20007ffe0ff */
[----:B--2---:R-:W-:-:S05]  /*2cd30*/  IMAD.WIDE R162, R0, 0x4, R162 ;  /* 0x0000000400a27825 */ /* 0x004fca00078e02a2 */
[----:B------:R2:W-:Y:S04]  /*2cd40*/  STL.64 [R1+0xf0], R162 ;  /* 0x0000f0a201007387 */ /* 0x0005e80000100a00 */
[----:B------:R2:W-:Y:S04]  /*2cd50*/  LDGSTS.E [R3+-0x26e00], [R162.64], !P1 ;  /* 0xd9200000a2037fae */ /* 0x0005e8000c921848 */
[----:B-1----:R-:W3:Y:S01]  /*2cd60*/  LDL.LU.64 R168, [R1+0xb40] ;  /* 0x000b400001a87983 */ /* 0x002ee20000300a00 */
[C---:B--2---:R-:W-:Y:S02]  /*2cd70*/  IADD3 R162, R165.reuse, -0x1e6, RZ ;  /* 0xfffffe1aa5a27810 */ /* 0x044fe40007ffe0ff */
[----:B------:R-:W-:-:S02]  /*2cd80*/  IADD3 R163, R165, -0x1ea, RZ ;  /* 0xfffffe16a5a37810 */ /* 0x000fc40007ffe0ff */
[----:B------:R-:W-:Y:S01]  /*2cd90*/  ISETP.GE.U32.AND P1, PT, R162, 0x7ffffd9b, PT ;  /* 0x7ffffd9ba200780c */ /* 0x000fe20003f26070 */
[C---:B------:R-:W-:Y:S01]  /*2cda0*/  IMAD.WIDE R180, R0.reuse, 0x4, R176 ;  /* 0x0000000400b47825 */ /* 0x040fe200078e02b0 */
[----:B------:R-:W-:Y:S01]  /*2cdb0*/  IADD3 R162, R165, -0x1ee, RZ ;  /* 0xfffffe12a5a27810 */ /* 0x000fe20007ffe0ff */
[----:B------:R-:W2:Y:S04]  /*2cdc0*/  LDL.LU.64 R176, [R1+0xb38] ;  /* 0x000b380001b07983 */ /* 0x000ea80000300a00 */
[----:B------:R1:W-:Y:S01]  /*2cdd0*/  LDGSTS.E [R164+-0x26600], [R180.64], !P6 ;  /* 0xd9a00000b4a47fae */ /* 0x0003e2000f121848 */
[----:B----4-:R-:W-:-:S03]  /*2cde0*/  IMAD.WIDE R178, R0, 0x4, R178 ;  /* 0x0000000400b27825 */ /* 0x010fc600078e02b2 */
[----:B------:R1:W-:Y:S01]  /*2cdf0*/  STL.64 [R1+0x100], R180 ;  /* 0x000100b401007387 */ /* 0x0003e20000100a00 */
[----:B------:R-:W-:-:S03]  /*2ce00*/  ISETP.GE.U32.AND P6, PT, R163, 0x7ffffd97, PT ;  /* 0x7ffffd97a300780c */ /* 0x000fc60003fc6070 */
[----:B------:R4:W-:Y:S01]  /*2ce10*/  LDGSTS.E [R3+-0x25e00], [R178.64], !P4 ;  /* 0xda200000b2037fae */ /* 0x0009e2000e121848 */
[----:B------:R-:W-:-:S03]  /*2ce20*/  ISETP.GE.U32.AND P4, PT, R162, 0x7ffffd93, PT ;  /* 0x7ffffd93a200780c */ /* 0x000fc60003f86070 */
[----:B------:R4:W-:Y:S04]  /*2ce30*/  STL.64 [R1+0x110], R178 ;  /* 0x000110b201007387 */ /* 0x0009e80000100a00 */
[----:B------:R-:W2:Y:S01]  /*2ce40*/  LDL.LU.64 R162, [R1+0xb30] ;  /* 0x000b300001a27983 */ /* 0x000ea20000300a00 */
[----:B-1----:R-:W-:Y:S02]  /*2ce50*/  IADD3 R181, R166, 0x100000, RZ ;  /* 0x00100000a6b57810 */ /* 0x002fe40007ffe0ff */
[----:B------:R-:W-:Y:S01]  /*2ce60*/  IADD3 R180, R165, -0x1f2, RZ ;  /* 0xfffffe0ea5b47810 */ /* 0x000fe20007ffe0ff */
[C---:B------:R-:W-:Y:S02]  /*2ce70*/  IMAD.WIDE R182, R0.reuse, 0x4, R174 ;  /* 0x0000000400b67825 */ /* 0x040fe400078e02ae */
[----:B------:R-:W2:Y:S04]  /*2ce80*/  LDL.LU.64 R174, [R1+0xb28] ;  /* 0x000b280001ae7983 */ /* 0x000ea80000300a00 */
[----:B------:R-:W-:Y:S01]  /*2ce90*/  STL.64 [R1+0x120], R182 ;  /* 0x000120b601007387 */ /* 0x000fe20000100a00 */
[----:B----4-:R-:W-:-:S03]  /*2cea0*/  IMAD.WIDE R178, R0, 0x4, R172 ;  /* 0x0000000400b27825 */ /* 0x010fc600078e02ac */
[----:B------:R-:W4:Y:S04]  /*2ceb0*/  LDL.LU.64 R172, [R1+0xb20] ;  /* 0x000b200001ac7983 */ /* 0x000f280000300a00 */
[----:B------:R3:W-:Y:S01]  /*2cec0*/  LDGSTS.E [R181+-0x25600], [R182.64], !P2 ;  /* 0xdaa00000b6b57fae */ /* 0x0007e2000d121848 */
[----:B------:R-:W-:-:S03]  /*2ced0*/  IMAD.WIDE R170, R0, 0x4, R170 ;  /* 0x0000000400aa7825 */ /* 0x000fc600078e02aa */
[----:B------:R-:W-:Y:S04]  /*2cee0*/  STL.64 [R1+0x130], R178 ;  /* 0x000130b201007387 */ /* 0x000fe80000100a00 */
[----:B------:R1:W-:Y:S04]  /*2cef0*/  LDGSTS.E [R167+-0x24e00], [R178.64], !P3 ;  /* 0xdb200000b2a77fae */ /* 0x0003e8000d921848 */
[----:B------:R1:W-:Y:S04]  /*2cf00*/  STL.64 [R1+0x1f0], R170 ;  /* 0x0001f0aa01007387 */ /* 0x0003e80000100a00 */
[----:B------:R1:W-:Y:S01]  /*2cf10*/  LDGSTS.E [R3+-0x24600], [R170.64], !P5 ;  /* 0xdba00000aa037fae */ /* 0x0003e2000e921848 */
[----:B------:R-:W-:-:S03]  /*2cf20*/  ISETP.GE.U32.AND P2, PT, R180, 0x7ffffd8f, PT ;  /* 0x7ffffd8fb400780c */ /* 0x000fc60003f46070 */
[----:B-1----:R-:W4:Y:S01]  /*2cf30*/  LDL.LU.64 R170, [R1+0xb18] ;  /* 0x000b180001aa7983 */ /* 0x002f220000300a00 */
[----:B------:R-:W-:Y:S01]  /*2cf40*/  IADD3 R178, R166, 0x100000, RZ ;  /* 0x00100000a6b27810 */ /* 0x000fe20007ffe0ff */
[C---:B---3--:R-:W-:Y:S02]  /*2cf50*/  IMAD.WIDE R180, R0.reuse, 0x4, R168 ;  /* 0x0000000400b47825 */ /* 0x048fe400078e02a8 */
[----:B------:R-:W3:Y:S04]  /*2cf60*/  LDL.LU.64 R168, [R1+0xb10] ;  /* 0x000b100001a87983 */ /* 0x000ee80000300a00 */
[----:B------:R-:W-:Y:S04]  /*2cf70*/  STL.64 [R1+0x1e0], R180 ;  /* 0x0001e0b401007387 */ /* 0x000fe80000100a00 */
[----:B------:R1:W-:Y:S01]  /*2cf80*/  LDGSTS.E [R178+-0x23e00], [R180.64], !P0 ;  /* 0xdc200000b4b27fae */ /* 0x0003e2000c121848 */
[----:B--2---:R-:W-:-:S05]  /*2cf90*/  IMAD.WIDE R176, R0, 0x4, R176 ;  /* 0x0000000400b07825 */ /* 0x004fca00078e02b0 */
[----:B------:R2:W-:Y:S04]  /*2cfa0*/  STL.64 [R1+0x1d0], R176 ;  /* 0x0001d0b001007387 */ /* 0x0005e80000100a00 */
[----:B------:R2:W-:Y:S01]  /*2cfb0*/  LDGSTS.E [R3+-0x23600], [R176.64], !P1 ;  /* 0xdca00000b0037fae */ /* 0x0005e2000c921848 */
[----:B------:R-:W-:-:S03]  /*2cfc0*/  IMAD.WIDE R182, R0, 0x4, R162 ;  /* 0x0000000400b67825 */ /* 0x000fc600078e02a2 */
[----:B------:R-:W3:Y:S04]  /*2cfd0*/  LDL.LU.64 R162, [R1+0xb08] ;  /* 0x000b080001a27983 */ /* 0x000ee80000300a00 */
[----:B------:R-:W-:Y:S04]  /*2cfe0*/  STL.64 [R1+0x1b0], R182 ;  /* 0x0001b0b601007387 */ /* 0x000fe80000100a00 */
[----:B--2---:R-:W2:Y:S01]  /*2cff0*/  LDL.LU.64 R176, [R1+0xc08] ;  /* 0x000c080001b07983 */ /* 0x004ea20000300a00 */
[C---:B------:R-:W-:Y:S02]  /*2d000*/  IADD3 R164, R165.reuse, -0x1f6, RZ ;  /* 0xfffffe0aa5a47810 */ /* 0x040fe40007ffe0ff */
[----:B------:R-:W-:-:S02]  /*2d010*/  IADD3 R167, R165, -0x1fe, RZ ;  /* 0xfffffe02a5a77810 */ /* 0x000fc40007ffe0ff */
[----:B------:R-:W-:Y:S01]  /*2d020*/  ISETP.GE.U32.AND P3, PT, R164, 0x7ffffd8b, PT ;  /* 0x7ffffd8ba400780c */ /* 0x000fe20003f66070 */
[----:B-1----:R-:W-:Y:S01]  /*2d030*/  IMAD.WIDE R178, R0, 0x4, R174 ;  /* 0x0000000400b27825 */ /* 0x002fe200078e02ae */
[C---:B------:R-:W-:Y:S02]  /*2d040*/  IADD3 R164, R165.reuse, -0x1fa, RZ ;  /* 0xfffffe06a5a47810 */ /* 0x040fe40007ffe0ff */
[----:B------:R-:W-:Y:S02]  /*2d050*/  IADD3 R181, R166, 0x100000, RZ ;  /* 0x00100000a6b57810 */ /* 0x000fe40007ffe0ff */
[----:B------:R-:W-:Y:S01]  /*2d060*/  IADD3 R180, R165, -0x187, RZ ;  /* 0xfffffe79a5b47810 */ /* 0x000fe20007ffe0ff */
[----:B------:R1:W-:Y:S01]  /*2d070*/  STL.64 [R1+0x1a0], R178 ;  /* 0x0001a0b201007387 */ /* 0x0003e20000100a00 */
[----:B----4-:R-:W-:Y:S01]  /*2d080*/  IMAD.WIDE R174, R0, 0x4, R172 ;  /* 0x0000000400ae7825 */ /* 0x010fe200078e02ac */
[----:B------:R-:W-:Y:S02]  /*2d090*/  ISETP.GE.U32.AND P5, PT, R164, 0x7ffffd87, PT ;  /* 0x7ffffd87a400780c */ /* 0x000fe40003fa6070 */
[----:B------:R-:W4:Y:S01]  /*2d0a0*/  LDL.LU.64 R172, [R1+0xbf8] ;  /* 0x000bf80001ac7983 */ /* 0x000f220000300a00 */
[----:B------:R-:W-:-:S02]  /*2d0b0*/  ISETP.GE.U32.AND P0, PT, R167, 0x7ffffd83, PT ;  /* 0x7ffffd83a700780c */ /* 0x000fc40003f06070 */
[----:B------:R-:W-:Y:S01]  /*2d0c0*/  IADD3 R167, R166, 0x100000, RZ ;  /* 0x00100000a6a77810 */ /* 0x000fe20007ffe0ff */
[----:B------:R1:W-:Y:S01]  /*2d0d0*/  LDGSTS.E [R181+-0x22e00], [R182.64], !P6 ;  /* 0xdd200000b6b57fae */ /* 0x0003e2000f121848 */
[----:B------:R-:W-:-:S03]  /*2d0e0*/  ISETP.GE.U32.AND P6, PT, R180, 0x7ffffdfa, PT ;  /* 0x7ffffdfab400780c */ /* 0x000fc60003fc6070 */
[----:B------:R3:W-:Y:S04]  /*2d0f0*/  STL.64 [R1+0x180], R174 ;  /* 0x000180ae01007387 */ /* 0x0007e80000100a00 */
[----:B------:R1:W-:Y:S04]  /*2d100*/  LDGSTS.E [R167+-0x22600], [R178.64], !P4 ;  /* 0xdda00000b2a77fae */ /* 0x0003e8000e121848 */
[----:B------:R3:W-:Y:S01]  /*2d110*/  LDGSTS.E [R3+-0x21e00], [R174.64], !P2 ;  /* 0xde200000ae037fae */ /* 0x0007e2000d121848 */
[----:B-1----:R-:W-:Y:S01]  /*2d120*/  IADD3 R178, R166, 0x100000, RZ ;  /* 0x00100000a6b27810 */ /* 0x002fe20007ffe0ff */
[----:B------:R-:W-:-:S02]  /*2d130*/  IMAD.WIDE R180, R0, 0x4, R170 ;  /* 0x0000000400b47825 */ /* 0x000fc400078e02aa */
[----:B------:R-:W4:Y:S04]  /*2d140*/  LDL.LU.64 R170, [R1+0xb00] ;  /* 0x000b000001aa7983 */ /* 0x000f280000300a00 */
[----:B------:R-:W-:Y:S04]  /*2d150*/  STL.64 [R1+0x170], R180 ;  /* 0x000170b401007387 */ /* 0x000fe80000100a00 */
[----:B------:R2:W-:Y:S01]  /*2d160*/  LDGSTS.E [R178+-0x21600], [R180.64], !P3 ;  /* 0xdea00000b4b27fae */ /* 0x0005e2000d921848 */
[----:B---3--:R-:W-:-:S03]  /*2d170*/  IMAD.WIDE R174, R0, 0x4, R168 ;  /* 0x0000000400ae7825 */ /* 0x008fc600078e02a8 */
[----:B------:R-:W3:Y:S04]  /*2d180*/  LDL.LU.64 R168, [R1+0xaf8] ;  /* 0x000af80001a87983 */ /* 0x000ee80000300a00 */
[----:B------:R1:W-:Y:S04]  /*2d190*/  STL.64 [R1+0x150], R174 ;  /* 0x000150ae01007387 */ /* 0x0003e80000100a00 */
[----:B------:R1:W-:Y:S04]  /*2d1a0*/  LDGSTS.E [R3+-0x20e00], [R174.64], !P5 ;  /* 0xdf200000ae037fae */ /* 0x0003e8000e921848 */
[----:B-1----:R-:W3:Y:S01]  /*2d1b0*/  LDL.LU.64 R174, [R1+0xaf0] ;  /* 0x000af00001ae7983 */ /* 0x002ee20000300a00 */
[----:B------:R-:W-:-:S03]  /*2d1c0*/  IMAD.WIDE R182, R0, 0x4, R162 ;  /* 0x0000000400b67825 */ /* 0x000fc600078e02a2 */
[----:B------:R-:W3:Y:S04]  /*2d1d0*/  LDL.LU.64 R162, [R1+0xae8] ;  /* 0x000ae80001a27983 */ /* 0x000ee80000300a00 */
[----:B------:R-:W-:Y:S01]  /*2d1e0*/  STL.64 [R1+0x140], R182 ;  /* 0x000140b601007387 */ /* 0x000fe20000100a00 */
[----:B--2---:R-:W-:-:S03]  /*2d1f0*/  IMAD.WIDE R178, R0, 0x4, R176 ;  /* 0x0000000400b27825 */ /* 0x004fc600078e02b0 */
[----:B------:R-:W2:Y:S01]  /*2d200*/  LDL.LU.64 R176, [R1+0xae0] ;  /* 0x000ae00001b07983 */ /* 0x000ea20000300a00 */
[C---:B------:R-:W-:Y:S02]  /*2d210*/  IADD3 R164, R165.reuse, -0x183, RZ ;  /* 0xfffffe7da5a47810 */ /* 0x040fe40007ffe0ff */
[C---:B------:R-:W-:Y:S02]  /*2d220*/  IADD3 R167, R165.reuse, -0x193, RZ ;  /* 0xfffffe6da5a77810 */ /* 0x040fe40007ffe0ff */
[----:B------:R-:W-:Y:S02]  /*2d230*/  ISETP.GE.U32.AND P1, PT, R164, 0x7ffffdfe, PT ;  /* 0x7ffffdfea400780c */ /* 0x000fe40003f26070 */
[----:B------:R-:W-:Y:S02]  /*2d240*/  IADD3 R164, R165, -0x18b, RZ ;  /* 0xfffffe75a5a47810 */ /* 0x000fe40007ffe0ff */
[----:B------:R-:W-:Y:S02]  /*2d250*/  ISETP.GE.U32.AND P3, PT, R167, 0x7ffffdee, PT ;  /* 0x7ffffdeea700780c */ /* 0x000fe40003f66070 */
[----:B------:R-:W-:-:S02]  /*2d260*/  LOP3.LUT R167, R252, 0x40, RZ, 0x3c, !PT ;  /* 0x00000040fca77812 */ /* 0x000fc400078e3cff */
[----:B------:R-:W-:Y:S02]  /*2d270*/  ISETP.GE.U32.AND P4, PT, R164, 0x7ffffdf6, PT ;  /* 0x7ffffdf6a400780c */ /* 0x000fe40003f86070 */
[----:B------:R-:W-:Y:S02]  /*2d280*/  IADD3 R164, R165, -0x18f, RZ ;  /* 0xfffffe71a5a47810 */ /* 0x000fe40007ffe0ff */
[----:B------:R-:W-:Y:S01]  /*2d290*/  IADD3 R181, R166, 0x100000, RZ ;  /* 0x00100000a6b57810 */ /* 0x000fe20007ffe0ff */
[----:B----4-:R-:W-:Y:S01]  /*2d2a0*/  IMAD.WIDE R172, R0, 0x4, R172 ;  /* 0x0000000400ac7825 */ /* 0x010fe200078e02ac */
[C---:B------:R-:W-:Y:S02]  /*2d2b0*/  IADD3 R166, R167.reuse, 0x100000, RZ ;  /* 0x00100000a7a67810 */ /* 0x040fe40007ffe0ff */
[----:B------:R-:W-:Y:S01]  /*2d2c0*/  IADD3 R3, R167, 0x100000, RZ ;  /* 0x00100000a7037810 */ /* 0x000fe20007ffe0ff */
[----:B------:R1:W-:Y:S01]  /*2d2d0*/  LDGSTS.E [R181+-0x20600], [R182.64], !P0 ;  /* 0xdfa00000b6b57fae */ /* 0x0003e2000c121848 */
[----:B------:R-:W-:-:S02]  /*2d2e0*/  IADD3 R180, R165, -0x19b, RZ ;  /* 0xfffffe65a5b47810 */ /* 0x000fc40007ffe0ff */
[----:B------:R-:W-:Y:S01]  /*2d2f0*/  ISETP.GE.U32.AND P2, PT, R164, 0x7ffffdf2, PT ;  /* 0x7ffffdf2a400780c */ /* 0x000fe20003f46070 */
[----:B------:R4:W-:Y:S01]  /*2d300*/  STL.64 [R1+0x200], R178 ;  /* 0x000200b201007387 */ /* 0x0009e20000100a00 */
[----:B------:R-:W-:-:S03]  /*2d310*/  ISETP.GE.U32.AND P0, PT, R180, 0x7ffffde6, PT ;  /* 0x7ffffde6b400780c */ /* 0x000fc60003f06070 */
[----:B------:R4:W-:Y:S04]  /*2d320*/  LDGSTS.E [R166+-0x2fc00], [R178.64], !P1 ;  /* 0xd0400000b2a67fae */ /* 0x0009e8000c921848 */
[----:B------:R1:W-:Y:S04]  /*2d330*/  STL.64 [R1+0x210], R172 ;  /* 0x000210ac01007387 */ /* 0x0003e80000100a00 */
[----:B------:R1:W-:Y:S01]  /*2d340*/  LDGSTS.E [R3+-0x2f400], [R172.64], !P6 ;  /* 0xd0c00000ac037fae */ /* 0x0003e2000f121848 */
[----:B----4-:R-:W-:Y:S01]  /*2d350*/  IADD3 R178, R167, 0x100000, RZ ;  /* 0x00100000a7b27810 */ /* 0x010fe20007ffe0ff */
[----:B-1----:R-:W-:-:S02]  /*2d360*/  IMAD.WIDE R180, R0, 0x4, R170 ;  /* 0x0000000400b47825 */ /* 0x002fc400078e02aa */
[----:B------:R-:W4:Y:S04]  /*2d370*/  LDL.LU.64 R172, [R1+0xad8] ;  /* 0x000ad80001ac7983 */ /* 0x000f280000300a00 */
[----:B------:R-:W4:Y:S01]  /*2d380*/  LDL.LU.64 R170, [R1+0xad0] ;  /* 0x000ad00001aa7983 */ /* 0x000f220000300a00 */
[----:B------:R-:W-:-:S03]  /*2d390*/  IADD3 R164, R165, -0x197, RZ ;  /* 0xfffffe69a5a47810 */ /* 0x000fc60007ffe0ff */
[----:B------:R1:W-:Y:S01]  /*2d3a0*/  STL.64 [R1+0x218], R180 ;  /* 0x000218b401007387 */ /* 0x0003e20000100a00 */
[----:B------:R-:W-:-:S03]  /*2d3b0*/  ISETP.GE.U32.AND P5, PT, R164, 0x7ffffdea, PT ;  /* 0x7ffffdeaa400780c */ /* 0x000fc60003fa6070 */
[----:B------:R1:W-:Y:S01]  /*2d3c0*/  LDGSTS.E [R178+-0x2ec00], [R180.64], !P4 ;  /* 0xd1400000b4b27fae */ /* 0x0003e2000e121848 */
[----:B------:R-:W-:-:S04]  /*2d3d0*/  IADD3 R166, R165, -0x1a7, RZ ;  /* 0xfffffe59a5a67810 */ /* 0x000fc80007ffe0ff */
[----:B------:R-:W-:Y:S02]  /*2d3e0*/  ISETP.GE.U32.AND P4, PT, R166, 0x7ffffdda, PT ;  /* 0x7ffffddaa600780c */ /* 0x000fe40003f86070 */
[C---:B------:R-:W-:Y:S02]  /*2d3f0*/  IADD3 R166, R167.reuse, 0x100000, RZ ;  /* 0x00100000a7a67810 */ /* 0x040fe40007ffe0ff */
[----:B-1----:R-:W-:Y:S01]  /*2d400*/  IADD3 R181, R167, 0x100000, RZ ;  /* 0x00100000a7b57810 */ /* 0x002fe20007ffe0ff */
[----:B---3--:R-:W-:-:S05]  /*2d410*/  IMAD.WIDE R168, R0, 0x4, R168 ;  /* 0x0000000400a87825 */ /* 0x008fca00078e02a8 */
[----:B------:R1:W-:Y:S04]  /*2d420*/  STL.64 [R1+0x228], R168 ;  /* 0x000228a801007387 */ /* 0x0003e80000100a00 */
[----:B------:R1:W-:Y:S01]  /*2d430*/  LDGSTS.E [R3+-0x2e400], [R168.64], !P2 ;  /* 0xd1c00000a8037fae */ /* 0x0003e2000d121848 */
[----:B------:R-:W-:-:S03]  /*2d440*/  IMAD.WIDE R182, R0, 0x4, R174 ;  /* 0x0000000400b67825 */ /* 0x000fc600078e02ae */
[----:B-1----:R-:W3:Y:S04]  /*2d450*/  LDL.LU.64 R168, [R1+0xac8] ;  /* 0x000ac80001a87983 */ /* 0x002ee80000300a00 */
[----:B------:R-:W3:Y:S04]  /*2d460*/  LDL.LU.64 R174, [R1+0xac0] ;  /* 0x000ac00001ae7983 */ /* 0x000ee80000300a00 */
[----:B------:R-:W-:Y:S04]  /*2d470*/  STL.64 [R1+0x230], R182 ;  /* 0x000230b601007387 */ /* 0x000fe80000100a00 */
[----:B------:R4:W-:Y:S01]  /*2d480*/  LDGSTS.E [R181+-0x2dc00], [R182.64], !P3 ;  /* 0xd2400000b6b57fae */ /* 0x0009e2000d921848 */
[----:B------:R-:W-:-:S03]  /*2d490*/  IMAD.WIDE R178, R0, 0x4, R162 ;  /* 0x0000000400b27825 */ /* 0x000fc600078e02a2 */
[----:B------:R-:W3:Y:S01]  /*2d4a0*/  LDL.LU.64 R162, [R1+0xab8] ;  /* 0x000ab80001a27983 */ /* 0x000ee20000300a00 */
[----:B--2---:R-:W-:-:S03]  /*2d4b0*/  IMAD.WIDE R176, R0, 0x4, R176 ;  /* 0x0000000400b07825 */ /* 0x004fc600078e02b0 */
[----:B------:R1:W-:Y:S04]  /*2d4c0*/  STL.64 [R1+0x240], R178 ;  /* 0x000240b201007387 */ /* 0x0003e80000100a00 */
[----:B------:R1:W-:Y:S04]  /*2d4d0*/  LDGSTS.E [R166+-0x2d400], [R178.64], !P5 ;  /* 0xd2c00000b2a67fae */ /* 0x0003e8000e921848 */
[----:B------:R2:W-:Y:S01]  /*2d4e0*/  STL.64 [R1+0x260], R176 ;  /* 0x000260b001007387 */ /* 0x0005e20000100a00 */
[C---:B------:R-:W-:Y:S02]  /*2d4f0*/  IADD3 R164, R165.reuse, -0x19f, RZ ;  /* 0xfffffe61a5a47810 */ /* 0x040fe40007ffe0ff */
[----:B------:R-:W-:Y:S01]  /*2d500*/  IADD3 R180, R165, -0x1af, RZ ;  /* 0xfffffe51a5b47810 */ /* 0x000fe20007ffe0ff */
[----:B------:R2:W-:Y:S04]  /*2d510*/  LDGSTS.E [R3+-0x2cc00], [R176.64], !P0 ;  /* 0xd3400000b0037fae */ /* 0x0005e8000c121848 */
[----:B-1----:R-:W3:Y:S01]  /*2d520*/  LDL.LU.64 R178, [R1+0xab0] ;  /* 0x000ab00001b27983 */ /* 0x002ee20000300a00 */
[----:B------:R-:W-:-:S02]  /*2d530*/  ISETP.GE.U32.AND P1, PT, R164, 0x7ffffde2, PT ;  /* 0x7ffffde2a400780c */ /* 0x000fc40003f26070 */
[----:B------:R-:W-:-:S04]  /*2d540*/  IADD3 R164, R165, -0x1a3, RZ ;  /* 0xfffffe5da5a47810 */ /* 0x000fc80007ffe0ff */
[----:B------:R-:W-:Y:S02]  /*2d550*/  ISETP.GE.U32.AND P6, PT, R164, 0x7ffffdde, PT ;  /* 0x7ffffddea400780c */ /* 0x000fe40003fc6070 */
[----:B------:R-:W-:Y:S02]  /*2d560*/  ISETP.GE.U32.AND P3, PT, R180, 0x7ffffdd2, PT ;  /* 0x7ffffdd2b400780c */ /* 0x000fe40003f66070 */
[----:B--2---:R-:W-:Y:S02]  /*2d570*/  IADD3 R176, R167, 0x100000, RZ ;  /* 0x00100000a7b07810 */ /* 0x004fe40007ffe0ff */
[----:B------:R-:W-:-:S04]  /*2d580*/  IADD3 R164, R165, -0x1ab, RZ ;  /* 0xfffffe55a5a47810 */ /* 0x000fc80007ffe0ff */
[----:B------:R-:W-:Y:S02]  /*2d590*/  ISETP.GE.U32.AND P2, PT, R164, 0x7ffffdd6, PT ;  /* 0x7ffffdd6a400780c */ /* 0x000fe40003f46070 */
[----:B------:R-:W-:Y:S01]  /*2d5a0*/  IADD3 R166, R165, -0x1bb, RZ ;  /* 0xfffffe45a5a67810 */ /* 0x000fe20007ffe0ff */
[C---:B----4-:R-:W-:Y:S02]  /*2d5b0*/  IMAD.WIDE R180, R0.reuse, 0x4, R172 ;  /* 0x0000000400b47825 */ /* 0x050fe400078e02ac */
[----:B------:R-:W2:Y:S02]  /*2d5c0*/  LDL.LU.64 R172, [R1+0xaa8] ;  /* 0x000aa80001ac7983 */ /* 0x000ea40000300a00 */
[----:B------:R-:W-:Y:S02]  /*2d5d0*/  IMAD.WIDE R170, R0, 0x4, R170 ;  /* 0x0000000400aa7825 */ /* 0x000fe400078e02aa */
[----:B------:R-:W-:Y:S04]  /*2d5e0*/  STL.64 [R1+0x378], R180 ;  /* 0x000378b401007387 */ /* 0x000fe80000100a00 */
[----:B------:R1:W-:Y:S04]  /*2d5f0*/  LDGSTS.E [R176+-0x2c400], [R180.64], !P1 ;  /* 0xd3c00000b4b07fae */ /* 0x0003e8000c921848 */
[----:B------:R4:W-:Y:S04]  /*2d600*/  STL.64 [R1+0x398], R170 ;  /* 0x000398aa01007387 */ /* 0x0009e80000100a00 */
[----:B------:R4:W-:Y:S01]  /*2d610*/  LDGSTS.E [R3+-0x2bc00], [R170.64], !P6 ;  /* 0xd4400000aa037fae */ /* 0x0009e2000f121848 */
[----:B------:R-:W-:-:S02]  /*2d620*/  ISETP.GE.U32.AND P1, PT, R166, 0x7ffffdc6, PT ;  /* 0x7ffffdc6a600780c */ /* 0x000fc40003f26070 */
[C---:B------:R-:W-:Y:S01]  /*2d630*/  IADD3 R166, R167.reuse, 0x100000, RZ ;  /* 0x00100000a7a67810 */ /* 0x040fe20007ffe0ff */
[----:B----4-:R-:W4:Y:S01]  /*2d640*/  LDL.LU.64 R170, [R1+0xaa0] ;  /* 0x000aa00001aa7983 */ /* 0x010f220000300a00 */
[----:B-1----:R-:W-:Y:S02]  /*2d650*/  IADD3 R181, R167, 0x100000, RZ ;  /* 0x00100000a7b57810 */ /* 0x002fe40007ffe0ff */
[----:B------:R-:W-:Y:S01]  /*2d660*/  IADD3 R180, R165, -0x1c3, RZ ;  /* 0xfffffe3da5b47810 */ /* 0x000fe20007ffe0ff */
[C---:B---3--:R-:W-:Y:S02]  /*2d670*/  IMAD.WIDE R182, R0.reuse, 0x4, R168 ;  /* 0x0000000400b67825 */ /* 0x048fe400078e02a8 */
[----:B------:R-:W3:Y:S02]  /*2d680*/  LDL.LU.64 R168, [R1+0xa98] ;  /* 0x000a980001a87983 */ /* 0x000ee40000300a00 */
[C---:B------:R-:W-:Y:S02]  /*2d690*/  IMAD.WIDE R176, R0.reuse, 0x4, R174 ;  /* 0x0000000400b07825 */ /* 0x040fe400078e02ae */
[----:B------:R-:W-:Y:S04]  /*2d6a0*/  STL.64 [R1+0x3b0], R182 ;  /* 0x0003b0b601007387 */ /* 0x000fe80000100a00 */
[----:B------:R1:W-:Y:S01]  /*2d6b0*/  LDGSTS.E [R181+-0x2b400], [R182.64], !P4 ;  /* 0xd4c00000b6b57fae */ /* 0x0003e2000e121848 */
[----:B------:R-:W-:-:S03]  /*2d6c0*/  IMAD.WIDE R174, R0, 0x4, R162 ;  /* 0x0000000400ae7825 */ /* 0x000fc600078e02a2 */
[----:B------:R1:W-:Y:S04]  /*2d6d0*/  LDGSTS.E [R166+-0x2ac00], [R176.64], !P2 ;  /* 0xd5400000b0a67fae */ /* 0x0003e8000d121848 */
[----:B------:R-:W3:Y:S04]  /*2d6e0*/  LDL.LU.64 R162, [R1+0xa90] ;  /* 0x000a900001a27983 */ /* 0x000ee80000300a00 */
[----:B------:R1:W-:Y:S01]  /*2d6f0*/  STL.64 [R1+0x3d0], R176 ;  /* 0x0003d0b001007387 */ /* 0x0003e20000100a00 */
[----:B------:R-:W-:-:S03]  /*2d700*/  ISETP.GE.U32.AND P4, PT, R180, 0x7ffffdbe, PT ;  /* 0x7ffffdbeb400780c */ /* 0x000fc60003f86070 */
[----:B------:R1:W-:Y:S01]  /*2d710*/  STL.64 [R1+0x3e8], R174 ;  /* 0x0003e8ae01007387 */ /* 0x0003e20000100a00 */
[----:B------:R-:W-:-:S03]  /*2d720*/  IADD3 R164, R165, -0x1b3, RZ ;  /* 0xfffffe4da5a47810 */ /* 0x000fc60007ffe0ff */
[----:B------:R1:W-:Y:S04]  /*2d730*/  LDGSTS.E [R3+-0x2a400], [R174.64], !P3 ;  /* 0xd5c00000ae037fae */ /* 0x0003e8000d921848 */
[----:B-1----:R-:W3:Y:S01]  /*2d740*/  LDL.LU.64 R176, [R1+0xa80] ;  /* 0x000a800001b07983 */ /* 0x002ee20000300a00 */
[----:B------:R-:W-:-:S03]  /*2d750*/  IMAD.WIDE R180, R0, 0x4, R178 ;  /* 0x0000000400b47825 */ /* 0x000fc600078e02b2 */
[----:B------:R-:W3:Y:S01]  /*2d760*/  LDL.LU.64 R178, [R1+0xa70] ;  /* 0x000a700001b27983 */ /* 0x000ee20000300a00 */
[----:B------:R-:W-:Y:S02]  /*2d770*/  ISETP.GE.U32.AND P5, PT, R164, 0x7ffffdce, PT ;  /* 0x7ffffdcea400780c */ /* 0x000fe40003fa6070 */
[----:B------:R-:W-:-:S04]  /*2d780*/  IADD3 R164, R165, -0x1b7, RZ ;  /* 0xfffffe49a5a47810 */ /* 0x000fc80007ffe0ff */
[----:B------:R-:W-:Y:S02]  /*2d790*/  ISETP.GE.U32.AND P0, PT, R164, 0x7ffffdca, PT ;  /* 0x7ffffdcaa400780c */ /* 0x000fe40003f06070 */
[----:B------:R-:W-:Y:S02]  /*2d7a0*/  IADD3 R164, R165, -0x1bf, RZ ;  /* 0xfffffe41a5a47810 */ /* 0x000fe40007ffe0ff */
[----:B------:R-:W-:Y:S02]  /*2d7b0*/  IADD3 R174, R167, 0x100000, RZ ;  /* 0x00100000a7ae7810 */ /* 0x000fe40007ffe0ff */
[----:B------:R-:W-:Y:S02]  /*2d7c0*/  ISETP.GE.U32.AND P6, PT, R164, 0x7ffffdc2, PT ;  /* 0x7ffffdc2a400780c */ /* 0x000fe40003fc6070 */
[C---:B------:R-:W-:Y:S01]  /*2d7d0*/  IADD3 R164, R165.reuse, -0x1c7, RZ ;  /* 0xfffffe39a5a47810 */ /* 0x040fe20007ffe0ff */
[----:B------:R1:W-:Y:S01]  /*2d7e0*/  STL.64 [R1+0x400], R180 ;  /* 0x000400b401007387 */ /* 0x0003e20000100a00 */
[----:B------:R-:W-:-:S02]  /*2d7f0*/  IADD3 R166, R165, -0x1cf, RZ ;  /* 0xfffffe31a5a67810 */ /* 0x000fc40007ffe0ff */
[----:B------:R-:W-:Y:S01]  /*2d800*/  ISETP.GE.U32.AND P2, PT, R164, 0x7ffffdba, PT ;  /* 0x7ffffdbaa400780c */ /* 0x000fe20003f46070 */
[----:B------:R1:W-:Y:S01]  /*2d810*/  LDGSTS.E [R174+-0x29c00], [R180.64], !P5 ;  /* 0xd6400000b4ae7fae */ /* 0x0003e2000e921848 */
[----:B------:R-:W-:Y:S02]  /*2d820*/  IADD3 R164, R165, -0x1cb, RZ ;  /* 0xfffffe35a5a47810 */ /* 0x000fe40007ffe0ff */
[----:B------:R-:W-:Y:S01]  /*2d830*/  ISETP.GE.U32.AND P5, PT, R166, 0x7ffffdb2, PT ;  /* 0x7ffffdb2a600780c */ /* 0x000fe20003fa6070 */
[----:B--2---:R-:W-:-:S05]  /*2d840*/  IMAD.WIDE R172, R0, 0x4, R172 ;  /* 0x0000000400ac7825 */ /* 0x004fca00078e02ac */
[----:B------:R2:W-:Y:S04]  /*2d850*/  STL.64 [R1+0xa78], R172 ;  /* 0x000a78ac01007387 */ /* 0x0005e80000100a00 */
[----:B------:R2:W-:Y:S04]  /*2d860*/  LDGSTS.E [R3+-0x29400], [R172.64], !P0 ;  /* 0xd6c00000ac037fae */ /* 0x0005e8000c121848 */
[----:B-1----:R-:W3:Y:S01]  /*2d870*/  LDL.LU.64 R174, [R1+0xa68] ;  /* 0x000a680001ae7983 */ /* 0x002ee20000300a00 */
[----:B------:R-:W-:Y:S02]  /*2d880*/  ISETP.GE.U32.AND P3, PT, R164, 0x7ffffdb6, PT ;  /* 0x7ffffdb6a400780c */ /* 0x000fe40003f66070 */
[----:B------:R-:W-:Y:S01]  /*2d890*/  IADD3 R181, R167, 0x100000, RZ ;  /* 0x00100000a7b57810 */ /* 0x000fe20007ffe0ff */
[----:B--2---:R-:W2:Y:S01]  /*2d8a0*/  LDL.LU.64 R172, [R1+0xa60] ;  /* 0x000a600001ac7983 */ /* 0x004ea20000300a00 */
[----:B----4-:R-:W-:Y:S01]  /*2d8b0*/  IMAD.WIDE R182, R0, 0x4, R170 ;  /* 0x0000000400b67825 */ /* 0x010fe200078e02aa */
[----:B------:R-:W-:-:S04]  /*2d8c0*/  IADD3 R164, R165, -0x1d3, RZ ;  /* 0xfffffe2da5a47810 */ /* 0x000fc80007ffe0ff */
[----:B------:R-:W-:Y:S01]  /*2d8d0*/  STL.64 [R1+0xa88], R182 ;  /* 0x000a88b601007387 */ /* 0x000fe20000100a00 */
[----:B------:R-:W-:-:S03]  /*2d8e0*/  IADD3 R166, R167, 0x100000, RZ ;  /* 0x00100000a7a67810 */ /* 0x000fc60007ffe0ff */
[----:B------:R-:W4:Y:S01]  /*2d8f0*/  LDL.LU.64 R170, [R1+0xa58] ;  /* 0x000a580001aa7983 */ /* 0x000f220000300a00 */
[C---:B------:R-:W-:Y:S02]  /*2d900*/  IADD3 R180, R165.reuse, -0x1d7, RZ ;  /* 0xfffffe29a5b47810 */ /* 0x040fe40007ffe0ff */
[----:B------:R-:W-:Y:S01]  /*2d910*/  ISETP.GE.U32.AND P0, PT, R164, 0x7ffffdae, PT ;  /* 0x7ffffdaea400780c */ /* 0x000fe20003f06070 */
[----:B------:R1:W-:Y:S01]  /*2d920*/  LDGSTS.E [R181+-0x28c00], [R182.64], !P1 ;  /* 0xd7400000b6b57fae */ /* 0x0003e2000c921848 */
[----:B------:R-:W-:Y:S02]  /*2d930*/  IADD3 R164, R165, -0x1db, RZ ;  /* 0xfffffe25a5a47810 */ /* 0x000fe40007ffe0ff */
[----:B------:R-:W-:Y:S01]  /*2d940*/  ISETP.GE.U32.AND P1, PT, R180, 0x7ffffdaa, PT ;  /* 0x7ffffdaab400780c */ /* 0x000fe20003f26070 */
[----:B---3--:R-:W-:-:S05]  /*2d950*/  IMAD.WIDE R168, R0, 0x4, R168 ;  /* 0x0000000400a87825 */ /* 0x008fca00078e02a8 */
[----:B------:R3:W-:Y:S04]  /*2d960*/  STL.64 [R1+0xad8], R168 ;  /* 0x000ad8a801007387 */ /* 0x0007e80000100a00 */
[----:B------:R3:W-:Y:S01]  /*2d970*/  LDGSTS.E [R166+-0x28400], [R168.64], !P6 ;  /* 0xd7c00000a8a67fae */ /* 0x0007e2000f121848 */
[----:B------:R-:W-:Y:S01]  /*2d980*/  ISETP.GE.U32.AND P6, PT, R164, 0x7ffffda6, PT ;  /* 0x7ffffda6a400780c */ /* 0x000fe20003fc6070 */
[----:B------:R-:W-:Y:S01]  /*2d990*/  IMAD.WIDE R162, R0, 0x4, R162 ;  /* 0x0000000400a27825 */ /* 0x000fe200078e02a2 */
[----:B------:R-:W-:-:S04]  /*2d9a0*/  IADD3 R164, R167, 0x100000, RZ ;  /* 0x00100000a7a47810 */ /* 0x000fc80007ffe0ff */
[----:B------:R3:W-:Y:S04]  /*2d9b0*/  STL.64 [R1+0xad0], R162 ;  /* 0x000ad0a201007387 */ /* 0x0007e80000100a00 */
[----:B------:R3:W-:Y:S04]  /*2d9c0*/  LDGSTS.E [R3+-0x27c00], [R162.64], !P4 ;  /* 0xd8400000a2037fae */ /* 0x0007e8000e121848 */
[----:B---3--:R-:W3:Y:S01]  /*2d9d0*/  LDL.LU.64 R168, [R1+0xa50] ;  /* 0x000a500001a87983 */ /* 0x008ee20000300a00 */
[----:B-1----:R-:W-:-:S03]  /*2d9e0*/  IMAD.WIDE R180, R0, 0x4, R176 ;  /* 0x0000000400b47825 */ /* 0x002fc600078e02b0 */
[----:B------:R-:W3:Y:S01]  /*2d9f0*/  LDL.LU.64 R176, [R1+0xa48] ;  /* 0x000a480001b07983 */ /* 0x000ee20000300a00 */
[C---:B------:R-:W-:Y:S01]  /*2da00*/  IADD3 R162, R165.reuse, -0x1df, RZ ;  /* 0xfffffe21a5a27810 */ /* 0x040fe20007ffe0ff */
[----:B------:R-:W-:Y:S01]  /*2da10*/  IMAD.WIDE R178, R0, 0x4, R178 ;  /* 0x0000000400b27825 */ /* 0x000fe200078e02b2 */
[C---:B------:R-:W-:Y:S01]  /*2da20*/  IADD3 R163, R165.reuse, -0x1e3, RZ ;  /* 0xfffffe1da5a37810 */ /* 0x040fe20007ffe0ff */
[----:B------:R1:W-:Y:S01]  /*2da30*/  LDGSTS.E [R164+-0x27400], [R180.64], !P2 ;  /* 0xd8c00000b4a47fae */ /* 0x0003e2000d121848 */
[----:B------:R-:W-:Y:S02]  /*2da40*/  ISETP.GE.U32.AND P4, PT, R162, 0x7ffffda2, PT ;  /* 0x7ffffda2a200780c */ /* 0x000fe40003f86070 */
[----:B------:R-:W-:Y:S01]  /*2da50*/  IADD3 R162, R165, -0x1e7, RZ ;  /* 0xfffffe19a5a27810 */ /* 0x000fe20007ffe0ff */
[----:B------:R1:W-:Y:S01]  /*2da60*/  STL.64 [R1+0xac8], R180 ;  /* 0x000ac8b401007387 */ /* 0x0003e20000100a00 */
[----:B------:R-:W-:-:S03]  /*2da70*/  ISETP.GE.U32.AND P2, PT, R163, 0x7ffffd9e, PT ;  /* 0x7ffffd9ea300780c */ /* 0x000fc60003f46070 */
[----:B------:R2:W-:Y:S01]  /*2da80*/  LDGSTS.E [R3+-0x26c00], [R178.64], !P3 ;  /* 0xd9400000b2037fae */ /* 0x0005e2000d921848 */
[----:B------:R-:W-:-:S03]  /*2da90*/  ISETP.GE.U32.AND P3, PT, R162, 0x7ffffd9a, PT ;  /* 0x7ffffd9aa200780c */ /* 0x000fc60003f66070 */
[----:B------:R2:W-:Y:S04]  /*2daa0*/  STL.64 [R1+0xac0], R178 ;  /* 0x000ac0b201007387 */ /* 0x0005e80000100a00 */
[----:B------:R-:W3:Y:S01]  /*2dab0*/  LDL.LU.64 R162, [R1+0xa40] ;  /* 0x000a400001a27983 */ /* 0x000ee20000300a00 */
[----:B-1----:R-:W-:Y:S02]  /*2dac0*/  IADD3 R181, R167, 0x100000, RZ ;  /* 0x00100000a7b57810 */ /* 0x002fe40007ffe0ff */
[----:B------:R-:W-:Y:S01]  /*2dad0*/  IADD3 R180, R165, -0x1eb, RZ ;  /* 0xfffffe15a5b47810 */ /* 0x000fe20007ffe0ff */
[C---:B------:R-:W-:Y:S02]  /*2dae0*/  IMAD.WIDE R182, R0.reuse, 0x4, R174 ;  /* 0x0000000400b67825 */ /* 0x040fe400078e02ae */
[----:B------:R-:W3:Y:S02]  /*2daf0*/  LDL.LU.64 R174, [R1+0xa38] ;  /* 0x000a380001ae7983 */ /* 0x000ee40000300a00 */
[----:B--2---:R-:W-:-:S02]  /*2db00*/  IMAD.WIDE R178, R0, 0x4, R172 ;  /* 0x0000000400b27825 */ /* 0x004fc400078e02ac */
[----:B------:R-:W-:Y:S04]  /*2db10*/  STL.64 [R1+0xab8], R182 ;  /* 0x000ab8b601007387 */ /* 0x000fe80000100a00 */
[----:B------:R-:W2:Y:S04]  /*2db20*/  LDL.LU.64 R172, [R1+0xa30] ;  /* 0x000a300001ac7983 */ /* 0x000ea80000300a00 */
[----:B------:R3:W-:Y:S01]  /*2db30*/  LDGSTS.E [R181+-0x26400], [R182.64], !P5 ;  /* 0xd9c00000b6b57fae */ /* 0x0007e2000e921848 */
[----:B----4-:R-:W-:-:S03]  /*2db40*/  IMAD.WIDE R170, R0, 0x4, R170 ;  /* 0x0000000400aa7825 */ /* 0x010fc600078e02aa */
[----:B------:R1:W-:Y:S04]  /*2db50*/  STL.64 [R1+0xab0], R178 ;  /* 0x000ab0b201007387 */ /* 0x0003e80000100a00 */
[----:B------:R1:W-:Y:S01]  /*2db60*/  LDGSTS.E [R166+-0x25c00], [R178.64], !P0 ;  /* 0xda400000b2a67fae */ /* 0x0003e2000c121848 */
[----:B------:R-:W-:-:S03]  /*2db70*/  ISETP.GE.U32.AND P5, PT, R180, 0x7ffffd96, PT ;  /* 0x7ffffd96b400780c */ /* 0x000fc60003fa6070 */
[----:B------:R4:W-:Y:S04]  /*2db80*/  STL.64 [R1+0xaa8], R170 ;  /* 0x000aa8aa01007387 */ /* 0x0009e80000100a00 */
[----:B------:R4:W-:Y:S01]  /*2db90*/  LDGSTS.E [R3+-0x25400], [R170.64], !P1 ;  /* 0xdac00000aa037fae */ /* 0x0009e2000c921848 */
[----:B-1----:R-:W-:-:S03]  /*2dba0*/  IADD3 R178, R167, 0x100000, RZ ;  /* 0x00100000a7b27810 */ /* 0x002fc60007ffe0ff */
[----:B----4-:R-:W4:Y:S01]  /*2dbb0*/  LDL.LU.64 R170, [R1+0xa28] ;  /* 0x000a280001aa7983 */ /* 0x010f220000300a00 */
[----:B---3--:R-:W-:-:S03]  /*2dbc0*/  IMAD.WIDE R180, R0, 0x4, R168 ;  /* 0x0000000400b47825 */ /* 0x008fc600078e02a8 */
[----:B------:R-:W3:Y:S01]  /*2dbd0*/  LDL.LU.64 R168, [R1+0xa20] ;  /* 0x000a200001a87983 */ /* 0x000ee20000300a00 */
[----:B------:R-:W-:-:S03]  /*2dbe0*/  IMAD.WIDE R176, R0, 0x4, R176 ;  /* 0x0000000400b07825 */ /* 0x000fc600078e02b0 */
[----:B------:R-:W-:Y:S04]  /*2dbf0*/  STL.64 [R1+0xaa0], R180 ;  /* 0x000aa0b401007387 */ /* 0x000fe80000100a00 */
[----:B------:R1:W-:Y:S04]  /*2dc00*/  LDGSTS.E [R178+-0x24c00], [R180.64], !P6 ;  /* 0xdb400000b4b27fae */ /* 0x0003e8000f121848 */
[----:B------:R1:W-:Y:S04]  /*2dc10*/  STL.64 [R1+0xa98], R176 ;  /* 0x000a98b001007387 */ /* 0x0003e80000100a00 */
[----:B------:R1:W-:Y:S04]  /*2dc20*/  LDGSTS.E [R3+-0x24400], [R176.64], !P4 ;  /* 0xdbc00000b0037fae */ /* 0x0003e8000e121848 */
[----:B-1----:R-:W3:Y:S01]  /*2dc30*/  LDL.LU.64 R176, [R1+0xa18] ;  /* 0x000a180001b07983 */ /* 0x002ee20000300a00 */
[----:B------:R-:W-:-:S03]  /*2dc40*/  IMAD.WIDE R182, R0, 0x4, R162 ;  /* 0x0000000400b67825 */ /* 0x000fc600078e02a2 */
[----:B------:R-:W3:Y:S01]  /*2dc50*/  LDL.LU.64 R162, [R1+0xa10] ;  /* 0x000a100001a27983 */ /* 0x000ee20000300a00 */
[C---:B------:R-:W-:Y:S02]  /*2dc60*/  IADD3 R164, R165.reuse, -0x1ef, RZ ;  /* 0xfffffe11a5a47810 */ /* 0x040fe40007ffe0ff */
[----:B------:R-:W-:Y:S02]  /*2dc70*/  IADD3 R166, R165, -0x1f7, RZ ;  /* 0xfffffe09a5a67810 */ /* 0x000fe40007ffe0ff */
[----:B------:R-:W-:Y:S02]  /*2dc80*/  IADD3 R181, R167, 0x100000, RZ ;  /* 0x00100000a7b57810 */ /* 0x000fe40007ffe0ff */
[----:B------:R-:W-:Y:S02]  /*2dc90*/  IADD3 R180, R165, -0x1ff, RZ ;  /* 0xfffffe01a5b47810 */ /* 0x000fe40007ffe0ff */
[----:B------:R-:W-:Y:S01]  /*2dca0*/  ISETP.GE.U32.AND P0, PT, R164, 0x7ffffd92, PT ;  /* 0x7ffffd92a400780c */ /* 0x000fe20003f06070 */
[----:B------:R4:W-:Y:S01]  /*2dcb0*/  LDGSTS.E [R181+-0x23c00], [R182.64], !P2 ;  /* 0xdc400000b6b57fae */ /* 0x0009e2000d121848 */
[----:B------:R-:W-:-:S02]  /*2dcc0*/  ISETP.GE.U32.AND P6, PT, R166, 0x7ffffd8a, PT ;  /* 0x7ffffd8aa600780c */ /* 0x000fc40003fc6070 */
[----:B------:R-:W-:Y:S01]  /*2dcd0*/  IADD3 R166, R167, 0x100000, RZ ;  /* 0x00100000a7a67810 */ /* 0x000fe20007ffe0ff */
[----:B------:R-:W-:Y:S01]  /*2dce0*/  STL.64 [R1+0xa90], R182 ;  /* 0x000a90b601007387 */ /* 0x000fe20000100a00 */
[----:B------:R-:W-:Y:S01]  /*2dcf0*/  ISETP.GE.U32.AND P2, PT, R180, 0x7ffffd82, PT ;  /* 0x7ffffd82b400780c */ /* 0x000fe20003f46070 */
[C---:B------:R-:W-:Y:S02]  /*2dd00*/  IMAD.WIDE R178, R0.reuse, 0x4, R174 ;  /* 0x0000000400b27825 */ /* 0x040fe400078e02ae */
[----:B------:R-:W3:Y:S04]  /*2dd10*/  LDL.LU.64 R174, [R1+0xa08] ;  /* 0x000a080001ae7983 */ /* 0x000ee80000300a00 */
[----:B------:R1:W-:Y:S04]  /*2dd20*/  STL.64 [R1+0xa80], R178 ;  /* 0x000a80b201007387 */ /* 0x0003e80000100a00 */
[----:B------:R1:W-:Y:S01]  /*2dd30*/  LDGSTS.E [R166+-0x23400], [R178.64], !P3 ;  /* 0xdcc00000b2a67fae */ /* 0x0003e2000d921848 */
[----:B--2---:R-:W-:-:S05]  /*2dd40*/  IMAD.WIDE R172, R0, 0x4, R172 ;  /* 0x0000000400ac7825 */ /* 0x004fca00078e02ac */
[----:B------:R2:W-:Y:S04]  /*2dd50*/  STL.64 [R1+0xa70], R172 ;  /* 0x000a70ac01007387 */ /* 0x0005e80000100a00 */
[----:B------:R2:W-:Y:S01]  /*2dd60*/  LDGSTS.E [R3+-0x22c00], [R172.64], !P5 ;  /* 0xdd400000ac037fae */ /* 0x0005e2000e921848 */
[----:B-1----:R-:W-:Y:S02]  /*2dd70*/  IADD3 R178, R167, 0x100000, RZ ;  /* 0x00100000a7b27810 */ /* 0x002fe40007ffe0ff */
[----:B------:R-:W-:Y:S01]  /*2dd80*/  IADD3 R164, R165, -0x1f3, RZ ;  /* 0xfffffe0da5a47810 */ /* 0x000fe20007ffe0ff */
[----:B--2---:R-:W2:Y:S01]  /*2dd90*/  LDL.LU.64 R172, [R1+0xa00] ;  /* 0x000a000001ac7983 */ /* 0x004ea20000300a00 */
[----:B----4-:R-:W-:-:S05]  /*2dda0*/  IMAD.WIDE R180, R0, 0x4, R170 ;  /* 0x0000000400b47825 */ /* 0x010fca00078e02aa */
[----:B------:R1:W-:Y:S04]  /*2ddb0*/  STL.64 [R1+0xa68], R180 ;  /* 0x000a68b401007387 */ /* 0x0003e80000100a00 */
[----:B------:R1:W-:Y:S01]  /*2ddc0*/  LDGSTS.E [R178+-0x22400], [R180.64], !P0 ;  /* 0xddc00000b4b27fae */ /* 0x0003e2000c121848 */
[----:B------:R-:W-:Y:S02]  /*2ddd0*/  ISETP.GE.U32.AND P1, PT, R164, 0x7ffffd8e, PT ;  /* 0x7ffffd8ea400780c */ /* 0x000fe40003f26070 */
[----:B------:R-:W-:-:S04]  /*2dde0*/  IADD3 R166, R165, -0x18c, RZ ;  /* 0xfffffe74a5a67810 */ /* 0x000fc80007ffe0ff */
[----:B------:R-:W-:Y:S02]  /*2ddf0*/  ISETP.GE.U32.AND P0, PT, R166, 0x7ffffdf5, PT ;  /* 0x7ffffdf5a600780c */ /* 0x000fe40003f06070 */
[----:B------:R-:W-:Y:S01]  /*2de00*/  IADD3 R166, R167, 0x100000, RZ ;  /* 0x00100000a7a67810 */ /* 0x000fe20007ffe0ff */
[C---:B---3--:R-:W-:Y:S02]  /*2de10*/  IMAD.WIDE R170, R0.reuse, 0x4, R168 ;  /* 0x0000000400aa7825 */ /* 0x048fe400078e02a8 */
[----:B------:R-:W3:Y:S04]  /*2de20*/  LDL.LU.64 R168, [R1+0x9f8] ;  /* 0x0009f80001a87983 */ /* 0x000ee80000300a00 */
[----:B------:R4:W-:Y:S04]  /*2de30*/  STL.64 [R1+0xa60], R170 ;  /* 0x000a60aa01007387 */ /* 0x0009e80000100a00 */
[----:B------:R4:W-:Y:S01]  /*2de40*/  LDGSTS.E [R3+-0x21c00], [R170.64], !P1 ;  /* 0xde400000aa037fae */ /* 0x0009e2000c921848 */
[----:B-1----:R-:W-:-:S03]  /*2de50*/  IMAD.WIDE R180, R0, 0x4, R176 ;  /* 0x0000000400b47825 */ /* 0x002fc600078e02b0 */
[----:B------:R-:W3:Y:S01]  /*2de60*/  LDL.LU.64 R176, [R1+0x9f0] ;  /* 0x0009f00001b07983 */ /* 0x000ee20000300a00 */
[----:B------:R-:W-:-:S03]  /*2de70*/  IMAD.WIDE R178, R0, 0x4, R162 ;  /* 0x0000000400b27825 */ /* 0x000fc600078e02a2 */
[----:B------:R2:W-:Y:S04]  /*2de80*/  STL.64 [R1+0xa58], R180 ;  /* 0x000a58b401007387 */ /* 0x0005e80000100a00 */
[----:B------:R-:W3:Y:S01]  /*2de90*/  LDL.LU.64 R162, [R1+0x9e8] ;  /* 0x0009e80001a27983 */ /* 0x000ee20000300a00 */
[----:B----4-:R-:W-:-:S03]  /*2dea0*/  IADD3 R170, R167, 0x100000, RZ ;  /* 0x00100000a7aa7810 */ /* 0x010fc60007ffe0ff */
[----:B------:R1:W-:Y:S04]  /*2deb0*/  STL.64 [R1+0xa50], R178 ;  /* 0x000a50b201007387 */ /* 0x0003e80000100a00 */
[----:B------:R4:W-:Y:S04]  /*2dec0*/  LDGSTS.E [R166+-0x21400], [R180.64], !P6 ;  /* 0xdec00000b4a67fae */ /* 0x0009e8000f121848 */
[----:B----4-:R-:W4:Y:S01]  /*2ded0*/  LDL.LU.64 R166, [R1+0x9e0] ;  /* 0x0009e00001a67983 */ /* 0x010f220000300a00 */
[----:B------:R-:W-:-:S04]  /*2dee0*/  IADD3 R164, R165, -0x1fb, RZ ;  /* 0xfffffe05a5a47810 */ /* 0x000fc80007ffe0ff */
[----:B------:R-:W-:Y:S02]  /*2def0*/  ISETP.GE.U32.AND P4, PT, R164, 0x7ffffd86, PT ;  /* 0x7ffffd86a400780c */ /* 0x000fe40003f86070 */
[----:B------:R-:W-:-:S04]  /*2df00*/  IADD3 R164, R165, -0x184, RZ ;  /* 0xfffffe7ca5a47810 */ /* 0x000fc80007ffe0ff */
[----:B------:R-:W-:Y:S02]  /*2df10*/  ISETP.GE.U32.AND P3, PT, R164, 0x7ffffdfd, PT ;  /* 0x7ffffdfda400780c */ /* 0x000fe40003f66070 */
[----:B------:R-:W-:Y:S01]  /*2df20*/  IADD3 R164, R165, -0x188, RZ ;  /* 0xfffffe78a5a47810 */ /* 0x000fe20007ffe0ff */
[----:B------:R-:W-:-:S03]  /*2df30*/  IMAD.WIDE R174, R0, 0x4, R174 ;  /* 0x0000000400ae7825 */ /* 0x000fc600078e02ae */
[----:B------:R-:W-:Y:S01]  /*2df40*/  ISETP.GE.U32.AND P5, PT, R164, 0x7ffffdf9, PT ;  /* 0x7ffffdf9a400780c */ /* 0x000fe20003fa6070 */
[----:B------:R1:W-:Y:S04]  /*2df50*/  LDGSTS.E [R170+-0x20c00], [R178.64], !P4 ;  /* 0xdf400000b2aa7fae */ /* 0x0003e8000e121848 */
[----:B------:R2:W-:Y:S01]  /*2df60*/  LDGSTS.E [R3+-0x20400], [R174.64], !P2 ;  /* 0xdfc00000ae037fae */ /* 0x0005e2000d121848 */
[----:B-1----:R-:W-:Y:S01]  /*2df70*/  LOP3.LUT R170, R252, 0x60, RZ, 0x3c, !PT ;  /* 0x00000060fcaa7812 */ /* 0x002fe200078e3cff */
[----:B--2---:R-:W-:Y:S02]  /*2df80*/  IMAD.WIDE R180, R0, 0x4, R172 ;  /* 0x0000000400b47825 */ /* 0x004fe400078e02ac */
[----:B------:R1:W-:Y:S01]  /*2df90*/  STL.64 [R1+0xa48], R174 ;  /* 0x000a48ae01007387 */ /* 0x0003e20000100a00 */
[----:B------:R-:W-:-:S02]  /*2dfa0*/  IADD3 R178, R170, 0x100000, RZ ;  /* 0x00100000aab27810 */ /* 0x000fc40007ffe0ff */
[----:B------:R-:W-:-:S03]  /*2dfb0*/  IADD3 R3, R170, 0x100000, RZ ;  /* 0x00100000aa037810 */ /* 0x000fc60007ffe0ff */
[----:B------:R2:W-:Y:S04]  /*2dfc0*/  LDGSTS.E [R178+-0x2fa00], [R180.64], !P3 ;  /* 0xd0600000b4b27fae */ /* 0x0005e8000d921848 */
[----:B-1----:R-:W4:Y:S04]  /*2dfd0*/  LDL.LU.64 R174, [R1+0x9d8] ;  /* 0x0009d80001ae7983 */ /* 0x002f280000300a00 */
[----:B------:R-:W4:Y:S04]  /*2dfe0*/  LDL.LU.64 R172, [R1+0x9d0] ;  /* 0x0009d00001ac7983 */ /* 0x000f280000300a00 */
[----:B------:R2:W-:Y:S01]  /*2dff0*/  STL.64 [R1+0xae0], R180 ;  /* 0x000ae0b401007387 */ /* 0x0005e20000100a00 */
[----:B------:R-:W-:-:S02]  /*2e000*/  IADD3 R164, R165, -0x190, RZ ;  /* 0xfffffe70a5a47810 */ /* 0x000fc40007ffe0ff */
[----:B------:R-:W-:Y:S02]  /*2e010*/  IADD3 R171, R165, -0x194, RZ ;  /* 0xfffffe6ca5ab7810 */ /* 0x000fe40007ffe0ff */
[----:B------:R-:W-:Y:S02]  /*2e020*/  ISETP.GE.U32.AND P1, PT, R164, 0x7ffffdf1, PT ;  /* 0x7ffffdf1a400780c */ /* 0x000fe40003f26070 */
[----:B------:R-:W-:Y:S02]  /*2e030*/  ISETP.GE.U32.AND P6, PT, R171, 0x7ffffded, PT ;  /* 0x7ffffdedab00780c */ /* 0x000fe40003fc6070 */
[----:B------:R-:W-:Y:S02]  /*2e040*/  IADD3 R171, R165, -0x1a0, RZ ;  /* 0xfffffe60a5ab7810 */ /* 0x000fe40007ffe0ff */
[----:B--2---:R-:W-:Y:S02]  /*2e050*/  IADD3 R181, R170, 0x100000, RZ ;  /* 0x00100000aab57810 */ /* 0x004fe40007ffe0ff */
[----:B------:R-:W-:-:S02]  /*2e060*/  ISETP.GE.U32.AND P3, PT, R171, 0x7ffffde1, PT ;  /* 0x7ffffde1ab00780c */ /* 0x000fc40003f66070 */
[----:B------:R-:W-:Y:S01]  /*2e070*/  IADD3 R171, R170, 0x100000, RZ ;  /* 0x00100000aaab7810 */ /* 0x000fe20007ffe0ff */
[----:B---3--:R-:W-:-:S05]  /*2e080*/  IMAD.WIDE R168, R0, 0x4, R168 ;  /* 0x0000000400a87825 */ /* 0x008fca00078e02a8 */
[----:B------:R1:W-:Y:S04]  /*2e090*/  STL.64 [R1+0xba0], R168 ;  /* 0x000ba0a801007387 */ /* 0x0003e80000100a00 */
[----:B------:R1:W-:Y:S04]  /*2e0a0*/  LDGSTS.E [R3+-0x2f200], [R168.64], !P5 ;  /* 0xd0e00000a8037fae */ /* 0x0003e8000e921848 */
[----:B-1----:R-:W2:Y:S01]  /*2e0b0*/  LDL.LU.64 R168, [R1+0x9c8] ;  /* 0x0009c80001a87983 */ /* 0x002ea20000300a00 */
[----:B------:R-:W-:-:S03]  /*2e0c0*/  IMAD.WIDE R182, R0, 0x4, R176 ;  /* 0x0000000400b67825 */ /* 0x000fc600078e02b0 */
[----:B------:R-:W3:Y:S04]  /*2e0d0*/  LDL.LU.64 R176, [R1+0x9c0] ;  /* 0x0009c00001b07983 */ /* 0x000ee80000300a00 */
[----:B------:R-:W-:Y:S01]  /*2e0e0*/  STL.64 [R1+0xb98], R182 ;  /* 0x000b98b601007387 */ /* 0x000fe20000100a00 */
[----:B------:R-:W-:-:S03]  /*2e0f0*/  IMAD.WIDE R178, R0, 0x4, R162 ;  /* 0x0000000400b27825 */ /* 0x000fc600078e02a2 */
[----:B------:R-:W3:Y:S04]  /*2e100*/  LDL.LU.64 R162, [R1+0x9b8] ;  /* 0x0009b80001a27983 */ /* 0x000ee80000300a00 */
[----:B------:R1:W-:Y:S04]  /*2e110*/  LDGSTS.E [R181+-0x2ea00], [R182.64], !P0 ;  /* 0xd1600000b6b57fae */ /* 0x0003e8000c121848 */
[----:B------:R-:W-:Y:S04]  /*2e120*/  STL.64 [R1+0xb90], R178 ;  /* 0x000b90b201007387 */ /* 0x000fe80000100a00 */
[----:B------:R1:W-:Y:S01]  /*2e130*/  LDGSTS.E [R171+-0x2e200], [R178.64], !P1 ;  /* 0xd1e00000b2ab7fae */ /* 0x0003e2000c921848 */
[----:B----4-:R-:W-:-:S05]  /*2e140*/  IMAD.WIDE R166, R0, 0x4, R166 ;  /* 0x0000000400a67825 */ /* 0x010fca00078e02a6 */
[----:B------:R4:W-:Y:S04]  /*2e150*/  STL.64 [R1+0xb88], R166 ;  /* 0x000b88a601007387 */ /* 0x0009e80000100a00 */
[----:B------:R4:W-:Y:S04]  /*2e160*/  LDGSTS.E [R3+-0x2da00], [R166.64], !P6 ;  /* 0xd2600000a6037fae */ /* 0x0009e8000f121848 */
[----:B----4-:R-:W4:Y:S01]  /*2e170*/  LDL.LU.64 R166, [R1+0x9b0] ;  /* 0x0009b00001a67983 */ /* 0x010f220000300a00 */
[----:B------:R-:W-:-:S04]  /*2e180*/  IADD3 R164, R165, -0x198, RZ ;  /* 0xfffffe68a5a47810 */ /* 0x000fc80007ffe0ff */
[----:B------:R-:W-:Y:S02]  /*2e190*/  ISETP.GE.U32.AND P4, PT, R164, 0x7ffffde9, PT ;  /* 0x7ffffde9a400780c */ /* 0x000fe40003f86070 */
[C---:B------:R-:W-:Y:S02]  /*2e1a0*/  IADD3 R164, R165.reuse, -0x19c, RZ ;  /* 0xfffffe64a5a47810 */ /* 0x040fe40007ffe0ff */
[----:B------:R-:W-:Y:S02]  /*2e1b0*/  IADD3 R180, R165, -0x1a8, RZ ;  /* 0xfffffe58a5b47810 */ /* 0x000fe40007ffe0ff */
[----:B------:R-:W-:Y:S02]  /*2e1c0*/  ISETP.GE.U32.AND P2, PT, R164, 0x7ffffde5, PT ;  /* 0x7ffffde5a400780c */ /* 0x000fe40003f46070 */
[----:B------:R-:W-:Y:S02]  /*2e1d0*/  ISETP.GE.U32.AND P0, PT, R180, 0x7ffffdd9, PT ;  /* 0x7ffffdd9b400780c */ /* 0x000fe40003f06070 */
[----:B-1----:R-:W-:Y:S01]  /*2e1e0*/  IADD3 R178, R170, 0x100000, RZ ;  /* 0x00100000aab27810 */ /* 0x002fe20007ffe0ff */
[----:B------:R-:W-:-:S02]  /*2e1f0*/  IMAD.WIDE R180, R0, 0x4, R174 ;  /* 0x0000000400b47825 */ /* 0x000fc400078e02ae */
[----:B------:R-:W4:Y:S02]  /*2e200*/  LDL.LU.64 R174, [R1+0x9a8] ;  /* 0x0009a80001ae7983 */ /* 0x000f240000300a00 */
[----:B------:R-:W-:Y:S02]  /*2e210*/  IMAD.WIDE R172, R0, 0x4, R172 ;  /* 0x0000000400ac7825 */ /* 0x000fe400078e02ac */
[----:B------:R-:W-:Y:S04]  /*2e220*/  STL.64 [R1+0xb80], R180 ;  /* 0x000b80b401007387 */ /* 0x000fe80000100a00 */
[----:B------:R1:W-:Y:S01]  /*2e230*/  LDGSTS.E [R178+-0x2d200], [R180.64], !P4 ;  /* 0xd2e00000b4b27fae */ /* 0x0003e2000e121848 */
[----:B------:R-:W-:-:S03]  /*2e240*/  IADD3 R164, R165, -0x1a4, RZ ;  /* 0xfffffe5ca5a47810 */ /* 0x000fc60007ffe0ff */
[----:B------:R1:W-:Y:S04]  /*2e250*/  STL.64 [R1+0xb78], R172 ;  /* 0x000b78ac01007387 */ /* 0x0003e80000100a00 */
[----:B------:R1:W-:Y:S01]  /*2e260*/  LDGSTS.E [R3+-0x2ca00], [R172.64], !P2 ;  /* 0xd3600000ac037fae */ /* 0x0003e2000d121848 */
[----:B------:R-:W-:Y:S02]  /*2e270*/  ISETP.GE.U32.AND P5, PT, R164, 0x7ffffddd, PT ;  /* 0x7ffffddda400780c */ /* 0x000fe40003fa6070 */
[----:B------:R-:W-:Y:S01]  /*2e280*/  IADD3 R171, R165, -0x1b4, RZ ;  /* 0xfffffe4ca5ab7810 */ /* 0x000fe20007ffe0ff */
[----:B-1----:R-:W4:Y:S03]  /*2e290*/  LDL.LU.64 R172, [R1+0x9a0] ;  /* 0x0009a00001ac7983 */ /* 0x002f260000300a00 */
[----:B------:R-:W-:-:S02]  /*2e2a0*/  ISETP.GE.U32.AND P4, PT, R171, 0x7ffffdcd, PT ;  /* 0x7ffffdcdab00780c */ /* 0x000fc40003f86070 */
[C---:B------:R-:W-:Y:S02]  /*2e2b0*/  IADD3 R181, R170.reuse, 0x100000, RZ ;  /* 0x00100000aab57810 */ /* 0x040fe40007ffe0ff */
[----:B------:R-:W-:Y:S02]  /*2e2c0*/  IADD3 R171, R170, 0x100000, RZ ;  /* 0x00100000aaab7810 */ /* 0x000fe40007ffe0ff */
[----:B------:R-:W-:Y:S01]  /*2e2d0*/  IADD3 R180, R165, -0x1bc, RZ ;  /* 0xfffffe44a5b47810 */ /* 0x000fe20007ffe0ff */
[C---:B--2---:R-:W-:Y:S02]  /*2e2e0*/  IMAD.WIDE R182, R0.reuse, 0x4, R168 ;  /* 0x0000000400b67825 */ /* 0x044fe400078e02a8 */
[----:B------:R-:W2:Y:S04]  /*2e2f0*/  LDL.LU.64 R168, [R1+0x998] ;  /* 0x0009980001a87983 */ /* 0x000ea80000300a00 */
[----:B------:R-:W-:Y:S01]  /*2e300*/  STL.64 [R1+0xb70], R182 ;  /* 0x000b70b601007387 */ /* 0x000fe20000100a00 */
[----:B---3--:R-:W-:-:S03]  /*2e310*/  IMAD.WIDE R178, R0, 0x4, R176 ;  /* 0x0000000400b27825 */ /* 0x008fc600078e02b0 */
[----:B------:R4:W-:Y:S01]  /*2e320*/  LDGSTS.E [R181+-0x2c200], [R182.64], !P3 ;  /* 0xd3e00000b6b57fae */ /* 0x0009e2000d921848 */
[----:B------:R-:W-:-:S03]  /*2e330*/  IMAD.WIDE R176, R0, 0x4, R162 ;  /* 0x0000000400b07825 */ /* 0x000fc600078e02a2 */
[----:B------:R1:W-:Y:S04]  /*2e340*/  LDGSTS.E [R171+-0x2ba00], [R178.64], !P5 ;  /* 0xd4600000b2ab7fae */ /* 0x0003e8000e921848 */
[----:B------:R-:W3:Y:S01]  /*2e350*/  LDL.LU.64 R162, [R1+0x990] ;  /* 0x0009900001a27983 */ /* 0x000ee20000300a00 */
[----:B------:R-:W-:-:S03]  /*2e360*/  ISETP.GE.U32.AND P3, PT, R180, 0x7ffffdc5, PT ;  /* 0x7ffffdc5b400780c */ /* 0x000fc60003f66070 */
[----:B------:R-:W-:Y:S04]  /*2e370*/  STL.64 [R1+0xb68], R178 ;  /* 0x000b68b201007387 */ /* 0x000fe80000100a00 */
[----:B------:R1:W-:Y:S04]  /*2e380*/  STL.64 [R1+0xb60], R176 ;  /* 0x000b60b001007387 */ /* 0x0003e80000100a00 */
[----:B------:R1:W-:Y:S04]  /*2e390*/  LDGSTS.E [R3+-0x2b200], [R176.64], !P0 ;  /* 0xd4e00000b0037fae */ /* 0x0003e8000c121848 */
[----:B-1----:R-:W3:Y:S01]  /*2e3a0*/  LDL.LU.64 R176, [R1+0x988] ;  /* 0x0009880001b07983 */ /* 0x002ee20000300a00 */
[----:B----4-:R-:W-:-:S03]  /*2e3b0*/  IMAD.WIDE R180, R0, 0x4, R166 ;  /* 0x0000000400b47825 */ /* 0x010fc600078e02a6 */
[----:B------:R-:W4:Y:S01]  /*2e3c0*/  LDL.LU.64 R166, [R1+0x980] ;  /* 0x0009800001a67983 */ /* 0x000f220000300a00 */
[----:B------:R-:W-:-:S04]  /*2e3d0*/  IADD3 R164, R165, -0x1ac, RZ ;  /* 0xfffffe54a5a47810 */ /* 0x000fc80007ffe0ff */
[----:B------:R-:W-:Y:S02]  /*2e3e0*/  ISETP.GE.U32.AND P1, PT, R164, 0x7ffffdd5, PT ;  /* 0x7ffffdd5a400780c */ /* 0x000fe40003f26070 */
[----:B------:R-:W-:-:S04]  /*2e3f0*/  IADD3 R164, R165, -0x1b0, RZ ;  /* 0xfffffe50a5a47810 */ /* 0x000fc80007ffe0ff */
[----:B------:R-:W-:Y:S02]  /*2e400*/  ISETP.GE.U32.AND P6, PT, R164, 0x7ffffdd1, PT ;  /* 0x7ffffdd1a400780c */ /* 0x000fe40003fc6070 */
[C---:B------:R-:W-:Y:S02]  /*2e410*/  IADD3 R164, R165.reuse, -0x1b8, RZ ;  /* 0xfffffe48a5a47810 */ /* 0x040fe40007ffe0ff */
[----:B------:R-:W-:Y:S02]  /*2e420*/  IADD3 R178, R170, 0x100000, RZ ;  /* 0x00100000aab27810 */ /* 0x000fe40007ffe0ff */
[----:B------:R-:W-:Y:S01]  /*2e430*/  ISETP.GE.U32.AND P2, PT, R164, 0x7ffffdc9, PT ;  /* 0x7ffffdc9a400780c */ /* 0x000fe20003f46070 */
[----:B------:R1:W-:Y:S01]  /*2e440*/  STL.64 [R1+0xb58], R180 ;  /* 0x000b58b401007387 */ /* 0x0003e20000100a00 */
[----:B------:R-:W-:-:S03]  /*2e450*/  IADD3 R171, R165, -0x1c8, RZ ;  /* 0xfffffe38a5ab7810 */ /* 0x000fc60007ffe0ff */
[----:B------:R1:W-:Y:S01]  /*2e460*/  LDGSTS.E [R178+-0x2aa00], [R180.64], !P1 ;  /* 0xd5600000b4b27fae */ /* 0x0003e2000c921848 */
[----:B------:R-:W-:Y:S01]  /*2e470*/  IMAD.WIDE R174, R0, 0x4, R174 ;  /* 0x0000000400ae7825 */ /* 0x000fe200078e02ae */
[----:B------:R-:W-:-:S04]  /*2e480*/  ISETP.GE.U32.AND P1, PT, R171, 0x7ffffdb9, PT ;  /* 0x7ffffdb9ab00780c */ /* 0x000fc80003f26070 */
[----:B------:R1:W-:Y:S01]  /*2e490*/  STL.64 [R1+0xb50], R174 ;  /* 0x000b50ae01007387 */ /* 0x0003e20000100a00 */
[----:B------:R-:W-:-:S03]  /*2e4a0*/  IADD3 R179, R170, 0x100000, RZ ;  /* 0x00100000aab37810 */ /* 0x000fc60007ffe0ff */
[----:B------:R1:W-:Y:S01]  /*2e4b0*/  LDGSTS.E [R3+-0x2a200], [R174.64], !P6 ;  /* 0xd5e00000ae037fae */ /* 0x0003e2000f121848 */
[----:B------:R-:W-:-:S03]  /*2e4c0*/  IADD3 R171, R170, 0x100000, RZ ;  /* 0x00100000aaab7810 */ /* 0x000fc60007ffe0ff */
[----:B-1----:R-:W4:Y:S01]  /*2e4d0*/  LDL.LU.64 R180, [R1+0x978] ;  /* 0x0009780001b47983 */ /* 0x002f220000300a00 */
[----:B------:R-:W-:-:S03]  /*2e4e0*/  IADD3 R164, R165, -0x1c0, RZ ;  /* 0xfffffe40a5a47810 */ /* 0x000fc60007ffe0ff */
[----:B------:R-:W4:Y:S01]  /*2e4f0*/  LDL.LU.64 R174, [R1+0x970] ;  /* 0x0009700001ae7983 */ /* 0x000f220000300a00 */
[----:B------:R-:W-:Y:S01]  /*2e500*/  IMAD.WIDE R182, R0, 0x4, R172 ;  /* 0x0000000400b67825 */ /* 0x000fe200078e02ac */
[----:B------:R-:W-:-:S04]  /*2e510*/  ISETP.GE.U32.AND P5, PT, R164, 0x7ffffdc1, PT ;  /* 0x7ffffdc1a400780c */ /* 0x000fc80003fa6070 */
[----:B------:R-:W-:Y:S01]  /*2e520*/  STL.64 [R1+0xb48], R182 ;  /* 0x000b48b601007387 */ /* 0x000fe20000100a00 */
[----:B------:R-:W-:-:S03]  /*2e530*/  IADD3 R164, R165, -0x1c4, RZ ;  /* 0xfffffe3ca5a47810 */ /* 0x000fc60007ffe0ff */
[----:B------:R1:W-:Y:S01]  /*2e540*/  LDGSTS.E [R179+-0x29a00], [R182.64], !P4 ;  /* 0xd6600000b6b37fae */ /* 0x0003e2000e121848 */
[----:B------:R-:W-:Y:S02]  /*2e550*/  ISETP.GE.U32.AND P0, PT, R164, 0x7ffffdbd, PT ;  /* 0x7ffffdbda400780c */ /* 0x000fe40003f06070 */
[C---:B------:R-:W-:Y:S02]  /*2e560*/  IADD3 R164, R165.reuse, -0x1cc, RZ ;  /* 0xfffffe34a5a47810 */ /* 0x040fe40007ffe0ff */
[C---:B------:R-:W-:Y:S02]  /*2e570*/  IADD3 R178, R165.reuse, -0x1d0, RZ ;  /* 0xfffffe30a5b27810 */ /* 0x040fe40007ffe0ff */
[----:B------:R-:W-:Y:S02]  /*2e580*/  ISETP.GE.U32.AND P6, PT, R164, 0x7ffffdb5, PT ;  /* 0x7ffffdb5a400780c */ /* 0x000fe40003fc6070 */
[----:B------:R-:W-:Y:S02]  /*2e590*/  IADD3 R164, R165, -0x1d4, RZ ;  /* 0xfffffe2ca5a47810 */ /* 0x000fe40007ffe0ff */
[----:B------:R-:W-:Y:S01]  /*2e5a0*/  ISETP.GE.U32.AND P4, PT, R178, 0x7ffffdb1, PT ;  /* 0x7ffffdb1b200780c */ /* 0x000fe20003f86070 */
[----:B--2---:R-:W-:-:S02]  /*2e5b0*/  IMAD.WIDE R172, R0, 0x4, R168 ;  /* 0x0000000400ac7825 */ /* 0x004fc400078e02a8 */
[----:B------:R-:W2:Y:S04]  /*2e5c0*/  LDL.LU.64 R168, [R1+0x968] ;  /* 0x0009680001a87983 */ /* 0x000ea80000300a00 */
[----:B------:R1:W-:Y:S04]  /*2e5d0*/  STL.64 [R1+0xb40], R172 ;  /* 0x000b40ac01007387 */ /* 0x0003e80000100a00 */
[----:B------:R1:W-:Y:S01]  /*2e5e0*/  LDGSTS.E [R171+-0x29200], [R172.64], !P2 ;  /* 0xd6e00000acab7fae */ /* 0x0003e2000d121848 */
[----:B---3--:R-:W-:-:S05]  /*2e5f0*/  IMAD.WIDE R162, R0, 0x4, R162 ;  /* 0x0000000400a27825 */ /* 0x008fca00078e02a2 */
[----:B------:R3:W-:Y:S04]  /*2e600*/  STL.64 [R1+0xb38], R162 ;  /* 0x000b38a201007387 */ /* 0x0007e80000100a00 */
[----:B-1----:R-:W2:Y:S01]  /*2e610*/  LDL.LU.64 R172, [R1+0x960] ;  /* 0x0009600001ac7983 */ /* 0x002ea20000300a00 */
[----:B------:R-:W-:-:S03]  /*2e620*/  ISETP.GE.U32.AND P2, PT, R164, 0x7ffffdad, PT ;  /* 0x7ffffdada400780c */ /* 0x000fc60003f46070 */
[----:B------:R3:W-:Y:S01]  /*2e630*/  LDGSTS.E [R3+-0x28a00], [R162.64], !P3 ;  /* 0xd7600000a2037fae */ /* 0x0007e2000d921848 */
[----:B------:R-:W-:Y:S01]  /*2e640*/  IADD3 R164, R170, 0x100000, RZ ;  /* 0x00100000aaa47810 */ /* 0x000fe20007ffe0ff */
[----:B------:R-:W-:Y:S01]  /*2e650*/  IMAD.WIDE R178, R0, 0x4, R176 ;  /* 0x0000000400b27825 */ /* 0x000fe200078e02b0 */
[C---:B---3--:R-:W-:Y:S02]  /*2e660*/  IADD3 R162, R165.reuse, -0x1d8, RZ ;  /* 0xfffffe28a5a27810 */ /* 0x048fe40007ffe0ff */
[C---:B------:R-:W-:Y:S02]  /*2e670*/  IADD3 R163, R165.reuse, -0x1dc, RZ ;  /* 0xfffffe24a5a37810 */ /* 0x040fe40007ffe0ff */
[----:B------:R-:W-:Y:S01]  /*2e680*/  ISETP.GE.U32.AND P3, PT, R162, 0x7ffffda9, PT ;  /* 0x7ffffda9a200780c */ /* 0x000fe20003f66070 */
[----:B------:R1:W-:Y:S01]  /*2e690*/  LDGSTS.E [R164+-0x28200], [R178.64], !P5 ;  /* 0xd7e00000b2a47fae */ /* 0x0003e2000e921848 */
[----:B------:R-:W-:Y:S01]  /*2e6a0*/  IADD3 R162, R165, -0x1e0, RZ ;  /* 0xfffffe20a5a27810 */ /* 0x000fe20007ffe0ff */
[----:B----4-:R-:W-:-:S02]  /*2e6b0*/  IMAD.WIDE R176, R0, 0x4, R166 ;  /* 0x0000000400b07825 */ /* 0x010fc400078e02a6 */
[----:B------:R-:W3:Y:S01]  /*2e6c0*/  LDL.LU.64 R166, [R1+0x958] ;  /* 0x0009580001a67983 */ /* 0x000ee20000300a00 */
[----:B------:R-:W-:-:S03]  /*2e6d0*/  ISETP.GE.U32.AND P5, PT, R163, 0x7ffffda5, PT ;  /* 0x7ffffda5a300780c */ /* 0x000fc60003fa6070 */
[----:B------:R1:W-:Y:S04]  /*2e6e0*/  STL.64 [R1+0xb30], R178 ;  /* 0x000b30b201007387 */ /* 0x0003e80000100a00 */
[----:B------:R4:W-:Y:S01]  /*2e6f0*/  LDGSTS.E [R3+-0x27a00], [R176.64], !P0 ;  /* 0xd8600000b0037fae */ /* 0x0009e2000c121848 */
[----:B------:R-:W-:-:S03]  /*2e700*/  ISETP.GE.U32.AND P0, PT, R162, 0x7ffffda1, PT ;  /* 0x7ffffda1a200780c */ /* 0x000fc60003f06070 */
[----:B------:R4:W-:Y:S04]  /*2e710*/  STL.64 [R1+0xb28], R176 ;  /* 0x000b28b001007387 */ /* 0x0009e80000100a00 */
[----:B------:R-:W3:Y:S01]  /*2e720*/  LDL.LU.64 R162, [R1+0x950] ;  /* 0x0009500001a27983 */ /* 0x000ee20000300a00 */
[----:B-1----:R-:W-:Y:S02]  /*2e730*/  IADD3 R178, R165, -0x1e4, RZ ;  /* 0xfffffe1ca5b27810 */ /* 0x002fe40007ffe0ff */
[----:B----4-:R-:W-:Y:S01]  /*2e740*/  IADD3 R176, R170, 0x100000, RZ ;  /* 0x00100000aab07810 */ /* 0x010fe20007ffe0ff */
[----:B------:R-:W-:-:S05]  /*2e750*/  IMAD.WIDE R180, R0, 0x4, R180 ;  /* 0x0000000400b47825 */ /* 0x000fca00078e02b4 */
[----:B------:R-:W-:Y:S01]  /*2e760*/  STL.64 [R1+0xb20], R180 ;  /* 0x000b20b401007387 */ /* 0x000fe20000100a00 */
[----:B------:R-:W-:-:S03]  /*2e770*/  IMAD.WIDE R174, R0, 0x4, R174 ;  /* 0x0000000400ae7825 */ /* 0x000fc600078e02ae */
[----:B------:R-:W4:Y:S04]  /*2e780*/  LDL.LU.64 R182, [R1+0x948] ;  /* 0x0009480001b67983 */ /* 0x000f280000300a00 */
[----:B------:R1:W-:Y:S04]  /*2e790*/  STL.64 [R1+0xb18], R174 ;  /* 0x000b18ae01007387 */ /* 0x0003e80000100a00 */
[----:B------:R1:W-:Y:S01]  /*2e7a0*/  LDGSTS.E [R176+-0x27200], [R180.64], !P1 ;  /* 0xd8e00000b4b07fae */ /* 0x0003e2000c921848 */
[----:B------:R-:W-:-:S03]  /*2e7b0*/  ISETP.GE.U32.AND P1, PT, R178, 0x7ffffd9d, PT ;  /* 0x7ffffd9db200780c */ /* 0x000fc60003f26070 */
[----:B------:R2:W-:Y:S04]  /*2e7c0*/  LDGSTS.E [R171+-0x26a00], [R174.64], !P6 ;  /* 0xd9600000aeab7fae */ /* 0x0005e8000f121848 */
[----:B-1----:R-:W4:Y:S01]  /*2e7d0*/  LDL.LU.64 R176, [R1+0x940] ;  /* 0x0009400001b07983 */ /* 0x002f220000300a00 */
[----:B--2---:R-:W-:-:S05]  /*2e7e0*/  IMAD.WIDE R168, R0, 0x4, R168 ;  /* 0x0000000400a87825 */ /* 0x004fca00078e02a8 */
[----:B------:R1:W-:Y:S04]  /*2e7f0*/  STL.64 [R1+0xb10], R168 ;  /* 0x000b10a801007387 */ /* 0x0003e80000100a00 */
[----:B------:R-:W2:Y:S04]  /*2e800*/  LDL.LU.64 R178, [R1+0x938] ;  /* 0x0009380001b27983 */ /* 0x000ea80000300a00 */
[----:B------:R-:W2:Y:S04]  /*2e810*/  LDL.LU.64 R174, [R1+0x930] ;  /* 0x0009300001ae7983 */ /* 0x000ea80000300a00 */
[----:B------:R1:W-:Y:S01]  /*2e820*/  LDGSTS.E [R3+-0x26200], [R168.64], !P4 ;  /* 0xd9e00000a8037fae */ /* 0x0003e2000e121848 */
[----:B------:R-:W-:-:S05]  /*2e830*/  IMAD.WIDE R180, R0, 0x4, R172 ;  /* 0x0000000400b47825 */ /* 0x000fca00078e02ac */
[----:B------:R-:W-:Y:S04]  /*2e840*/  STL.64 [R1+0xb08], R180 ;  /* 0x000b08b401007387 */ /* 0x000fe80000100a00 */
[----:B------:R-:W2:Y:S01]  /*2e850*/  LDL.LU.64 R172, [R1+0x928] ;  /* 0x0009280001ac7983 */ /* 0x000ea20000300a00 */
[----:B-1----:R-:W-:Y:S02]  /*2e860*/  IADD3 R169, R170, 0x100000, RZ ;  /* 0x00100000aaa97810 */ /* 0x002fe40007ffe0ff */
[----:B------:R-:W-:-:S03]  /*2e870*/  IADD3 R168, R165, -0x1f0, RZ ;  /* 0xfffffe10a5a87810 */ /* 0x000fc60007ffe0ff */
[----:B------:R1:W-:Y:S01]  /*2e880*/  LDGSTS.E [R169+-0x25a00], [R180.64], !P2 ;  /* 0xda600000b4a97fae */ /* 0x0003e2000d121848 */
[----:B------:R-:W-:Y:S01]  /*2e890*/  ISETP.GE.U32.AND P2, PT, R168, 0x7ffffd91, PT ;  /* 0x7ffffd91a800780c */ /* 0x000fe20003f46070 */
[----:B---3--:R-:W-:-:S05]  /*2e8a0*/  IMAD.WIDE R166, R0, 0x4, R166 ;  /* 0x0000000400a67825 */ /* 0x008fca00078e02a6 */
[----:B------:R3:W-:Y:S04]  /*2e8b0*/  STL.64 [R1+0xb00], R166 ;  /* 0x000b00a601007387 */ /* 0x0007e80000100a00 */
[----:B-1----:R-:W2:Y:S04]  /*2e8c0*/  LDL.LU.64 R168, [R1+0x920] ;  /* 0x0009200001a87983 */ /* 0x002ea80000300a00 */
[----:B------:R3:W-:Y:S01]  /*2e8d0*/  LDGSTS.E [R3+-0x25200], [R166.64], !P3 ;  /* 0xdae00000a6037fae */ /* 0x0007e2000d921848 */
[----:B------:R-:W-:-:S03]  /*2e8e0*/  IMAD.WIDE R186, R0, 0x4, R162 ;  /* 0x0000000400ba7825 */ /* 0x000fc600078e02a2 */
[----:B---3--:R-:W3:Y:S04]  /*2e8f0*/  LDL.LU.64 R166, [R1+0x918] ;  /* 0x0009180001a67983 */ /* 0x008ee80000300a00 */
[----:B------:R-:W3:Y:S01]  /*2e900*/  LDL.LU.64 R162, [R1+0x910] ;  /* 0x0009100001a27983 */ /* 0x000ee20000300a00 */
[----:B------:R-:W-:-:S04]  /*2e910*/  IADD3 R164, R165, -0x1e8, RZ ;  /* 0xfffffe18a5a47810 */ /* 0x000fc80007ffe0ff */
[----:B------:R-:W-:Y:S02]  /*2e920*/  ISETP.GE.U32.AND P6, PT, R164, 0x7ffffd99, PT ;  /* 0x7ffffd99a400780c */ /* 0x000fe40003fc6070 */
[----:B------:R-:W-:-:S04]  /*2e930*/  IADD3 R164, R165, -0x1ec, RZ ;  /* 0xfffffe14a5a47810 */ /* 0x000fc80007ffe0ff */
[----:B------:R-:W-:Y:S02]  /*2e940*/  ISETP.GE.U32.AND P4, PT, R164, 0x7ffffd95, PT ;  /* 0x7ffffd95a400780c */ /* 0x000fe40003f86070 */
[----:B------:R-:W-:-:S04]  /*2e950*/  IADD3 R164, R165, -0x1f4, RZ ;  /* 0xfffffe0ca5a47810 */ /* 0x000fc80007ffe0ff */
[----:B------:R-:W-:Y:S02]  /*2e960*/  ISETP.GE.U32.AND P3, PT, R164, 0x7ffffd8d, PT ;  /* 0x7ffffd8da400780c */ /* 0x000fe40003f66070 */
[----:B------:R-:W-:-:S05]  /*2e970*/  IADD3 R164, R170, 0x100000, RZ ;  /* 0x00100000aaa47810 */ /* 0x000fca0007ffe0ff */
[----:B------:R1:W-:Y:S04]  /*2e980*/  LDGSTS.E [R164+-0x24a00], [R186.64], !P5 ;  /* 0xdb600000baa47fae */ /* 0x0003e8000e921848 */
[----:B-1----:R-:W1:Y:S01]  /*2e990*/  S2R R164, SR_TID.X ;  /* 0x0000000000a47919 */ /* 0x002e620000002100 */
[----:B------:R-:W-:Y:S01]  /*2e9a0*/  IMAD.MOV.U32 R171, RZ, RZ, c[0x0][0x180] ;  /* 0x00006000ffab7624 */ /* 0x000fe200078e00ff */
[----:B------:R-:W-:Y:S01]  /*2e9b0*/  IADD3 R181, R170, 0x100000, RZ ;  /* 0x00100000aab57810 */ /* 0x000fe20007ffe0ff */
[C---:B----4-:R-:W-:Y:S01]  /*2e9c0*/  IMAD.WIDE R182, R0.reuse, 0x4, R182 ;  /* 0x0000000400b67825 */ /* 0x050fe200078e02b6 */
[----:B------:R-:W-:Y:S03]  /*2e9d0*/  STL.64 [R1+0xaf8], R186 ;  /* 0x000af8ba01007387 */ /* 0x000fe60000100a00 */
[----:B------:R-:W-:Y:S01]  /*2e9e0*/  IMAD.WIDE R176, R0, 0x4, R176 ;  /* 0x0000000400b07825 */ /* 0x000fe200078e02b0 */
[----:B------:R-:W-:Y:S01]  /*2e9f0*/  IADD3 R171, R171, -0x180, RZ ;  /* 0xfffffe80abab7810 */ /* 0x000fe20007ffe0ff */
[----:B------:R-:W-:Y:S04]  /*2ea00*/  STL.64 [R1+0xaf0], R182 ;  /* 0x000af0b601007387 */ /* 0x000fe80000100a00 */
[----:B------:R4:W-:Y:S04]  /*2ea10*/  LDGSTS.E [R181+-0x24200], [R182.64], !P0 ;  /* 0xdbe00000b6b57fae */ /* 0x0009e8000c121848 */
[----:B------:R4:W-:Y:S04]  /*2ea20*/  STL.64 [R1+0xae8], R176 ;  /* 0x000ae8b001007387 */ /* 0x0009e80000100a00 */
[----:B------:R4:W-:Y:S01]  /*2ea30*/  LDGSTS.E [R3+-0x23a00], [R176.64], !P1 ;  /* 0xdc600000b0037fae */ /* 0x0009e2000c921848 */
[----:B-1----:R-:W-:-:S04]  /*2ea40*/  LOP3.LUT R164, R164, 0x7f, RZ, 0xc0, !PT ;  /* 0x0000007fa4a47812 */ /* 0x002fc800078ec0ff */
[----:B------:R-:W-:Y:S02]  /*2ea50*/  ISETP.GE.AND P1, PT, R164, R171, PT ;  /* 0x000000aba400720c */ /* 0x000fe40003f26270 */
[C---:B------:R-:W-:Y:S02]  /*2ea60*/  IADD3 R171, R170.reuse, 0x100000, RZ ;  /* 0x00100000aaab7810 */ /* 0x040fe40007ffe0ff */
[----:B----4-:R-:W-:Y:S02]  /*2ea70*/  IADD3 R177, R170, 0x100000, RZ ;  /* 0x00100000aab17810 */ /* 0x010fe40007ffe0ff */
[C---:B------:R-:W-:Y:S02]  /*2ea80*/  IADD3 R176, R165.reuse, -0x201, RZ ;  /* 0xfffffdffa5b07810 */ /* 0x040fe40007ffe0ff */
[C---:B------:R-:W-:Y:S02]  /*2ea90*/  IADD3 R184, R165.reuse, -0x1f8, RZ ;  /* 0xfffffe08a5b87810 */ /* 0x040fe40007ffe0ff */
[----:B------:R-:W-:-:S02]  /*2eaa0*/  IADD3 R180, R165, -0x1fc, RZ ;  /* 0xfffffe04a5b47810 */ /* 0x000fc40007ffe0ff */
[----:B------:R-:W-:Y:S02]  /*2eab0*/  ISETP.GE.U32.AND P5, PT, R184, 0x7ffffd89, PT ;  /* 0x7ffffd89b800780c */ /* 0x000fe40003fa6070 */
[----:B------:R-:W-:Y:S02]  /*2eac0*/  ISETP.GE.U32.AND P0, PT, R180, 0x7ffffd85, PT ;  /* 0x7ffffd85b400780c */ /* 0x000fe40003f06070 */
[----:B------:R-:W-:Y:S01]  /*2ead0*/  IADD3 R164, R165, -0x205, RZ ;  /* 0xfffffdfba5a47810 */ /* 0x000fe20007ffe0ff */
[----:B--2---:R-:W-:-:S04]  /*2eae0*/  IMAD.WIDE R178, R0, 0x4, R178 ;  /* 0x0000000400b27825 */ /* 0x004fc800078e02b2 */
[C---:B------:R-:W-:Y:S01]  /*2eaf0*/  IMAD.WIDE R174, R0.reuse, 0x4, R174 ;  /* 0x0000000400ae7825 */ /* 0x040fe200078e02ae */
[----:B------:R-:W-:Y:S04]  /*2eb00*/  STL.64 [R1+0xbb8], R178 ;  /* 0x000bb8b201007387 */ /* 0x000fe80000100a00 */
[----:B------:R1:W-:Y:S04]  /*2eb10*/  LDGSTS.E [R177+-0x23200], [R178.64], !P6 ;  /* 0xdce00000b2b17fae */ /* 0x0003e8000f121848 */
[----:B------:R2:W-:Y:S04]  /*2eb20*/  STL.64 [R1+0xbb0], R174 ;  /* 0x000bb0ae01007387 */ /* 0x0005e80000100a00 */
[----:B------:R2:W-:Y:S01]  /*2eb30*/  LDGSTS.E [R171+-0x22a00], [R174.64], !P4 ;  /* 0xdd600000aeab7fae */ /* 0x0005e2000e121848 */
[----:B------:R-:W-:-:S05]  /*2eb40*/  IMAD.WIDE R172, R0, 0x4, R172 ;  /* 0x0000000400ac7825 */ /* 0x000fca00078e02ac */
[----:B------:R4:W-:Y:S04]  /*2eb50*/  STL.64 [R1+0xba8], R172 ;  /* 0x000ba8ac01007387 */ /* 0x0009e80000100a00 */
[----:B--2---:R-:W2:Y:S01]  /*2eb60*/  LDL.LU.64 R174, [R1+0x908] ;  /* 0x0009080001ae7983 */ /* 0x004ea20000300a00 */
[----:B------:R-:W-:Y:S02]  /*2eb70*/  ISETP.GE.U32.AND P6, PT, R176, 0x7ffffd80, PT ;  /* 0x7ffffd80b000780c */ /* 0x000fe40003fc6070 */
[----:B------:R-:W-:Y:S01]  /*2eb80*/  ISETP.GE.U32.AND P4, PT, R164, 0x7ffffd7c, PT ;  /* 0x7ffffd7ca400780c */ /* 0x000fe20003f86070 */
[----:B------:R4:W-:Y:S01]  /*2eb90*/  LDGSTS.E [R3+-0x22200], [R172.64], !P2 ;  /* 0xdde00000ac037fae */ /* 0x0009e2000d121848 */
[----:B------:R-:W-:Y:S01]  /*2eba0*/  IADD3 R164, R170, 0x100000, RZ ;  /* 0x00100000aaa47810 */ /* 0x000fe20007ffe0ff */
[----:B-1----:R-:W-:-:S05]  /*2ebb0*/  IMAD.WIDE R176, R0, 0x4, R168 ;  /* 0x0000000400b07825 */ /* 0x002fca00078e02a8 */
[----:B------:R-:W-:Y:S01]  /*2ebc0*/  STL.64 [R1+0xbd8], R176 ;  /* 0x000bd8b001007387 */ /* 0x000fe20000100a00 */
[----:B----4-:R-:W-:-:S05]  /*2ebd0*/  IADD3 R172, R170, 0x100000, RZ ;  /* 0x00100000aaac7810 */ /* 0x010fca0007ffe0ff */
[----:B------:R1:W-:Y:S01]  /*2ebe0*/  LDGSTS.E [R172+-0x21a00], [R176.64], !P3 ;  /* 0xde600000b0ac7fae */ /* 0x0003e2000d921848 */
[----:B---3--:R-:W-:-:S04]  /*2ebf0*/  IMAD.WIDE R168, R0, 0x4, R166 ;  /* 0x0000000400a87825 */ /* 0x008fc800078e02a6 */
[----:B------:R-:W-:Y:S01]  /*2ec00*/  IMAD.WIDE R166, R0, 0x4, R162 ;  /* 0x0000000400a67825 */ /* 0x000fe200078e02a2 */
[----:B------:R3:W-:Y:S04]  /*2ec10*/  LDGSTS.E [R164+-0x21200], [R168.64], !P5 ;  /* 0xdee00000a8a47fae */ /* 0x0007e8000e921848 */
[----:B------:R-:W4:Y:S04]  /*2ec20*/  LDL.LU.64 R162, [R1+0x900] ;  /* 0x0009000001a27983 */ /* 0x000f280000300a00 */
[----:B------:R-:W-:Y:S04]  /*2ec30*/  STL.64 [R1+0xbd0], R168 ;  /* 0x000bd0a801007387 */ /* 0x000fe80000100a00 */
[----:B------:R1:W-:Y:S04]  /*2ec40*/  STL.64 [R1+0xbc8], R166 ;  /* 0x000bc8a601007387 */ /* 0x0003e80000100a00 */
[----:B------:R-:W4:Y:S04]  /*2ec50*/  LDL.LU.64 R190, [R1+0x8f8] ;  /* 0x0008f80001be7983 */ /* 0x000f280000300a00 */
[----:B------:R1:W-:Y:S04]  /*2ec60*/  LDGSTS.E [R3+-0x20a00], [R166.64], !P0 ;  /* 0xdf600000a6037fae */ /* 0x0003e8000c121848 */
[----:B------:R-:W4:Y:S04]  /*2ec70*/  LDL.LU.64 R188, [R1+0x8f0] ;  /* 0x0008f00001bc7983 */ /* 0x000f280000300a00 */
[----:B-1----:R-:W4:Y:S04]  /*2ec80*/  LDL.LU.64 R166, [R1+0x8e8] ;  /* 0x0008e80001a67983 */ /* 0x002f280000300a00 */
[----:B------:R-:W4:Y:S04]  /*2ec90*/  LDL.LU.64 R250, [R1+0x8e0] ;  /* 0x0008e00001fa7983 */ /* 0x000f280000300a00 */
[----:B------:R-:W4:Y:S04]  /*2eca0*/  LDL.LU.64 R180, [R1+0x8d8] ;  /* 0x0008d80001b47983 */ /* 0x000f280000300a00 */
[----:B------:R-:W4:Y:S04]  /*2ecb0*/  LDL.LU.64 R178, [R1+0x8d0] ;  /* 0x0008d00001b27983 */ /* 0x000f280000300a00 */
[----:B------:R-:W4:Y:S04]  /*2ecc0*/  LDL.LU.64 R176, [R1+0x8c8] ;  /* 0x0008c80001b07983 */ /* 0x000f280000300a00 */
[----:B---3--:R-:W3:Y:S01]  /*2ecd0*/  LDL.LU.64 R168, [R1+0x8c0] ;  /* 0x0008c00001a87983 */ /* 0x008ee20000300a00 */
[----:B------:R-:W-:Y:S01]  /*2ece0*/  IADD3 R173, R165, -0x209, RZ ;  /* 0xfffffdf7a5ad7810 */ /* 0x000fe20007ffe0ff */
[----:B------:R-:W-:-:S03]  /*2ecf0*/  IMAD.MOV.U32 R164, RZ, RZ, 0x7f ;  /* 0x0000007fffa47424 */ /* 0x000fc600078e00ff */
[----:B------:R-:W-:Y:S02]  /*2ed00*/  ISETP.GE.U32.AND P2, PT, R173, 0x7ffffd78, PT ;  /* 0x7ffffd78ad00780c */ /* 0x000fe40003f46070 */
[----:B------:R-:W-:Y:S02]  /*2ed10*/  IADD3 R173, R164, c[0x0][0x180], RZ ;  /* 0x00006000a4ad7a10 */ /* 0x000fe40007ffe0ff */
[----:B------:R-:W-:Y:S02]  /*2ed20*/  IADD3 R171, R165, -0x200, RZ ;  /* 0xfffffe00a5ab7810 */ /* 0x000fe40007ffe0ff */
[----:B------:R-:W-:Y:S02]  /*2ed30*/  ISETP.GT.AND P0, PT, R173, 0x1ff, PT ;  /* 0x000001ffad00780c */ /* 0x000fe40003f04270 */
[----:B------:R-:W-:Y:S01]  /*2ed40*/  ISETP.GE.U32.AND P3, PT, R171, 0x7ffffd81, PT ;  /* 0x7ffffd81ab00780c */ /* 0x000fe20003f66070 */
[----:B------:R-:W3:Y:S01]  /*2ed50*/  LDL.LU.64 R172, [R1+0x8b8] ;  /* 0x0008b80001ac7983 */ /* 0x000ee20000300a00 */
[----:B------:R-:W-:-:S02]  /*2ed60*/  IADD3 R171, R165, -0x211, RZ ;  /* 0xfffffdefa5ab7810 */ /* 0x000fc40007ffe0ff */
[----:B------:R-:W-:Y:S02]  /*2ed70*/  SEL R3, RZ, 0x4, P1 ;  /* 0x00000004ff037807 */ /* 0x000fe40000800000 */
[----:B------:R-:W-:Y:S02]  /*2ed80*/  IADD3 R170, R170, 0x100000, RZ ;  /* 0x00100000aaaa7810 */ /* 0x000fe40007ffe0ff */
[----:B------:R-:W-:Y:S02]  /*2ed90*/  IADD3 R164, R165, -0x20d, RZ ;  /* 0xfffffdf3a5a47810 */ /* 0x000fe40007ffe0ff */
[----:B------:R-:W-:Y:S02]  /*2eda0*/  SEL R3, R3, RZ, P0 ;  /* 0x000000ff03037207 */ /* 0x000fe40000000000 */
[----:B------:R-:W-:Y:S02]  /*2edb0*/  ISETP.GE.U32.AND P1, PT, R164, 0x7ffffd74, PT ;  /* 0x7ffffd74a400780c */ /* 0x000fe40003f26070 */
[----:B------:R-:W-:-:S02]  /*2edc0*/  ISETP.GE.U32.AND P0, PT, R171, 0x7ffffd70, PT ;  /* 0x7ffffd70ab00780c */ /* 0x000fc40003f06070 */
[----:B------:R-:W-:-:S04]  /*2edd0*/  IADD3 R164, R165, -0x215, RZ ;  /* 0xfffffdeba5a47810 */ /* 0x000fc80007ffe0ff */
[----:B------:R-:W-:Y:S01]  /*2ede0*/  ISETP.GE.U32.AND P5, PT, R164, 0x7ffffd6c, PT ;  /* 0x7ffffd6ca400780c */ /* 0x000fe20003fa6070 */
[----:B--2---:R-:W-:-:S05]  /*2edf0*/  IMAD.WIDE R174, R0, 0x4, R174 ;  /* 0x0000000400ae7825 */ /* 0x004fca00078e02ae */
[----:B------:R1:W-:Y:S04]  /*2ee00*/  STL.64 [R1+0xbc0], R174 ;  /* 0x000bc0ae01007387 */ /* 0x0003e80000100a00 */
[----:B------:R2:W-:Y:S01]  /*2ee10*/  LDGSTS.E [R170+-0x20200], [R174.64], !P3 ;  /* 0xdfe00000aeaa7fae */ /* 0x0005e2000d921848 */
[----:B------:R-:W-:Y:S02]  /*2ee20*/  ISETP.NE.U32.AND P3, PT, R3, RZ, PT ;  /* 0x000000ff0300720c */ /* 0x000fe40003f65070 */
[----:B------:R-:W-:Y:S01]  /*2ee30*/  IADD3 R3, R165, -0x219, RZ ;  /* 0xfffffde7a5037810 */ /* 0x000fe20007ffe0ff */
[----:B------:R-:W0:Y:S04]  /*2ee40*/  LDGDEPBAR ;  /* 0x00000000000079af */ /* 0x000e280000000000 */
[----:B--2---:R-:W2:Y:S04]  /*2ee50*/  LDL.LU.64 R170, [R1+0x8b0] ;  /* 0x0008b00001aa7983 */ /* 0x004ea80000300a00 */
[----:B------:R-:W2:Y:S04]  /*2ee60*/  LDL.LU.64 R164, [R1+0x8a8] ;  /* 0x0008a80001a47983 */ /* 0x000ea80000300a00 */
[----:B------:R-:W2:Y:S04]  /*2ee70*/  LDL.LU.64 R186, [R1+0x8a0] ;  /* 0x0008a00001ba7983 */ /* 0x000ea80000300a00 */
[----:B------:R-:W2:Y:S01]  /*2ee80*/  LDL.LU.64 R184, [R1+0x828] ;  /* 0x0008280001b87983 */ /* 0x000ea20000300a00 */
[----:B----4-:R-:W-:-:S05]  /*2ee90*/  IMAD.WIDE R162, R2, 0x4, R162 ;  /* 0x0000000402a27825 */ /* 0x010fca00078e02a2 */
[----:B------:R4:W-:Y:S04]  /*2eea0*/  STL.64 [R1+0xa40], R162 ;  /* 0x000a40a201007387 */ /* 0x0009e80000100a00 */
[----:B------:R-:W2:Y:S01]  /*2eeb0*/  LDL.LU.64 R182, [R1+0x820] ;  /* 0x0008200001b67983 */ /* 0x000ea20000300a00 */
[----:B------:R-:W-:-:S03]  /*2eec0*/  IMAD.WIDE R192, R2, 0x4, R190 ;  /* 0x0000000402c07825 */ /* 0x000fc600078e02be */
[----:B-1----:R-:W2:Y:S04]  /*2eed0*/  LDL.LU.64 R174, [R1+0x818] ;  /* 0x0008180001ae7983 */ /* 0x002ea80000300a00 */
[----:B----4-:R-:W4:Y:S04]  /*2eee0*/  LDL.LU.64 R162, [R1+0x810] ;  /* 0x0008100001a27983 */ /* 0x010f280000300a00 */
[----:B------:R-:W-:Y:S01]  /*2eef0*/  STL.64 [R1+0xa38], R192 ;  /* 0x000a38c001007387 */ /* 0x000fe20000100a00 */
[----:B------:R-:W-:-:S04]  /*2ef00*/  IMAD.WIDE R188, R2, 0x4, R188 ;  /* 0x0000000402bc7825 */ /* 0x000fc800078e02bc */
[C---:B------:R-:W-:Y:S02]  /*2ef10*/  IMAD.WIDE R190, R2.reuse, 0x4, R166 ;  /* 0x0000000402be7825 */ /* 0x040fe400078e02a6 */
[----:B------:R-:W4:Y:S04]  /*2ef20*/  LDL.LU.64 R166, [R1+0x808] ;  /* 0x0008080001a67983 */ /* 0x000f280000300a00 */
[----:B------:R1:W-:Y:S04]  /*2ef30*/  STL.64 [R1+0xa30], R188 ;  /* 0x000a30bc01007387 */ /* 0x0003e80000100a00 */
[----:B------:R-:W-:Y:S01]  /*2ef40*/  STL.64 [R1+0xa28], R190 ;  /* 0x000a28be01007387 */ /* 0x000fe20000100a00 */
[----:B-1----:R-:W-:-:S04]  /*2ef50*/  IMAD.WIDE R188, R2, 0x4, R250 ;  /* 0x0000000402bc7825 */ /* 0x002fc800078e02fa */
[C---:B------:R-:W-:Y:S01]  /*2ef60*/  IMAD.WIDE R250, R2.reuse, 0x4, R176 ;  /* 0x0000000402fa7825 */ /* 0x040fe200078e02b0 */
[----:B------:R1:W-:Y:S03]  /*2ef70*/  STL.64 [R1+0xa20], R188 ;  /* 0x000a20bc01007387 */ /* 0x0003e60000100a00 */
[C---:B---3--:R-:W-:Y:S02]  /*2ef80*/  IMAD.WIDE R176, R2.reuse, 0x4, R168 ;  /* 0x0000000402b07825 */ /* 0x048fe400078e02a8 */
[----:B------:R-:W3:Y:S02]  /*2ef90*/  LDL.LU.64 R168, [R1+0x800] ;  /* 0x0008000001a87983 */ /* 0x000ee40000300a00 */
[----:B------:R-:W-:-:S04]  /*2efa0*/  IMAD.WIDE R218, R2, 0x4, R180 ;  /* 0x0000000402da7825 */ /* 0x000fc800078e02b4 */
[C---:B------:R-:W-:Y:S01]  /*2efb0*/  IMAD.WIDE R172, R2.reuse, 0x4, R172 ;  /* 0x0000000402ac7825 */ /* 0x040fe200078e02ac */
[----:B------:R-:W-:Y:S04]  /*2efc0*/  STL.64 [R1+0xa18], R218 ;  /* 0x000a18da01007387 */ /* 0x000fe80000100a00 */
[----:B------:R1:W-:Y:S01]  /*2efd0*/  STL.64 [R1+0xa00], R176 ;  /* 0x000a00b001007387 */ /* 0x0003e20000100a00 */
[----:B------:R-:W-:-:S03]  /*2efe0*/  IMAD.WIDE R200, R2, 0x4, R178 ;  /* 0x0000000402c87825 */ /* 0x000fc600078e02b2 */
[----:B------:R-:W-:Y:S04]  /*2eff0*/  STL.64 [R1+0x1c30], R218 ;  /* 0x001c30da01007387 */ /* 0x000fe80000100a00 */
[----:B-1----:R-:W3:Y:S04]  /*2f000*/  LDL.LU.64 R188, [R1+0x7f8] ;  /* 0x0007f80001bc7983 */ /* 0x002ee80000300a00 */
[----:B------:R-:W3:Y:S04]  /*2f010*/  LDL.LU.64 R180, [R1+0x7f0] ;  /* 0x0007f00001b47983 */ /* 0x000ee80000300a00 */
[----:B------:R1:W-:Y:S04]  /*2f020*/  STL.64 [R1+0x9f8], R172 ;  /* 0x0009f8ac01007387 */ /* 0x0003e80000100a00 */
[----:B------:R-:W3:Y:S04]  /*2f030*/  LDL.LU.64 R178, [R1+0x7e8] ;  /* 0x0007e80001b27983 */ /* 0x000ee80000300a00 */
[----:B------:R-:W3:Y:S04]  /*2f040*/  LDL.LU.64 R176, [R1+0x7e0] ;  /* 0x0007e00001b07983 */ /* 0x000ee80000300a00 */
[----:B-1----:R-:W3:Y:S04]  /*2f050*/  LDL.LU.64 R172, [R1+0x7d8] ;  /* 0x0007d80001ac7983 */ /* 0x002ee80000300a00 */
[----:B------:R-:W-:Y:S04]  /*2f060*/  STL.64 [R1+0xa10], R200 ;  /* 0x000a10c801007387 */ /* 0x000fe80000100a00 */
[----:B------:R-:W-:Y:S01]  /*2f070*/  STL.64 [R1+0x1c38], R200 ;  /* 0x001c38c801007387 */ /* 0x000fe20000100a00 */
[----:B--2---:R-:W-:-:S03]  /*2f080*/  IMAD.WIDE R190, R2, 0x4, R170 ;  /* 0x0000000402be7825 */ /* 0x004fc600078e02aa */
[----:B------:R-:W2:Y:S04]  /*2f090*/  LDL.LU.64 R170, [R1+0x7d0] ;  /* 0x0007d00001aa7983 */ /* 0x000ea80000300a00 */
[----:B------:R-:W-:Y:S04]  /*2f0a0*/  STL.64 [R1+0xa08], R250 ;  /* 0x000a08fa01007387 */ /* 0x000fe80000100a00 */
[----:B------:R1:W-:Y:S04]  /*2f0b0*/  STL.64 [R1+0x9f0], R190 ;  /* 0x0009f0be01007387 */ /* 0x0003e80000100a00 */
[----:B------:R-:W-:Y:S01]  /*2f0c0*/  STL.64 [R1+0x1c40], R250 ;  /* 0x001c40fa01007387 */ /* 0x000fe20000100a00 */
[----:B------:R-:W-:-:S04]  /*2f0d0*/  IMAD.WIDE R186, R2, 0x4, R186 ;  /* 0x0000000402ba7825 */ /* 0x000fc800078e02ba */
[C---:B-1----:R-:W-:Y:S02]  /*2f0e0*/  IMAD.WIDE R190, R2.reuse, 0x4, R164 ;  /* 0x0000000402be7825 */ /* 0x042fe400078e02a4 */
[----:B------:R-:W2:Y:S02]  /*2f0f0*/  LDL.LU.64 R164, [R1+0x7c8] ;  /* 0x0007c80001a47983 */ /* 0x000ea40000300a00 */
[C---:B------:R-:W-:Y:S02]  /*2f100*/  IMAD.WIDE R216, R2.reuse, 0x4, R184 ;  /* 0x0000000402d87825 */ /* 0x040fe400078e02b8 */
[----:B------:R-:W-:Y:S02]  /*2f110*/  STL.64 [R1+0x9e8], R190 ;  /* 0x0009e8be01007387 */ /* 0x000fe40000100a00 */
[C---:B------:R-:W-:Y:S02]  /*2f120*/  IMAD.WIDE R198, R2.reuse, 0x4, R182 ;  /* 0x0000000402c67825 */ /* 0x040fe400078e02b6 */
[----:B------:R1:W-:Y:S02]  /*2f130*/  STL.64 [R1+0x9e0], R186 ;  /* 0x0009e0ba01007387 */ /* 0x0003e40000100a00 */
[----:B------:R-:W-:-:S04]  /*2f140*/  IMAD.WIDE R182, R2, 0x4, R174 ;  /* 0x0000000402b67825 */ /* 0x000fc800078e02ae */
[C---:B----4-:R-:W-:Y:S02]  /*2f150*/  IMAD.WIDE R174, R2.reuse, 0x4, R162 ;  /* 0x0000000402ae7825 */ /* 0x050fe400078e02a2 */
[----:B------:R-:W4:Y:S04]  /*2f160*/  LDL.LU.64 R162, [R1+0x7c0] ;  /* 0x0007c00001a27983 */ /* 0x000f280000300a00 */
[----:B------:R1:W-:Y:S04]  /*2f170*/  STL.64 [R1+0x9c8], R182 ;  /* 0x0009c8b601007387 */ /* 0x0003e80000100a00 */
[----:B------:R-:W-:Y:S01]  /*2f180*/  STL.64 [R1+0x9d8], R216 ;  /* 0x0009d8d801007387 */ /* 0x000fe20000100a00 */
[----:B------:R-:W-:-:S03]  /*2f190*/  IMAD.WIDE R166, R2, 0x4, R166 ;  /* 0x0000000402a67825 */ /* 0x000fc600078e02a6 */
[----:B------:R1:W-:Y:S04]  /*2f1a0*/  STL.64 [R1+0x9c0], R174 ;  /* 0x0009c0ae01007387 */ /* 0x0003e80000100a00 */
[----:B------:R-:W-:Y:S04]  /*2f1b0*/  STL.64 [R1+0x1c48], R216 ;  /* 0x001c48d801007387 */ /* 0x000fe80000100a00 */
[----:B-1----:R-:W4:Y:S04]  /*2f1c0*/  LDL.LU.64 R186, [R1+0x7b8] ;  /* 0x0007b80001ba7983 */ /* 0x002f280000300a00 */
[----:B------:R-:W4:Y:S04]  /*2f1d0*/  LDL.LU.64 R184, [R1+0x7b0] ;  /* 0x0007b00001b87983 */ /* 0x000f280000300a00 */
[----:B------:R1:W-:Y:S04]  /*2f1e0*/  STL.64 [R1+0x9b8], R166 ;  /* 0x0009b8a601007387 */ /* 0x0003e80000100a00 */
[----:B------:R-:W4:Y:S04]  /*2f1f0*/  LDL.LU.64 R182, [R1+0x7a8] ;  /* 0x0007a80001b67983 */ /* 0x000f280000300a00 */
[----:B------:R-:W4:Y:S04]  /*2f200*/  LDL.LU.64 R174, [R1+0x7a0] ;  /* 0x0007a00001ae7983 */ /* 0x000f280000300a00 */
[----:B-1----:R-:W4:Y:S01]  /*2f210*/  LDL.LU.64 R166, [R1+0x798] ;  /* 0x0007980001a67983 */ /* 0x002f220000300a00 */
[----:B---3--:R-:W-:-:S03]  /*2f220*/  IMAD.WIDE R190, R2, 0x4, R168 ;  /* 0x0000000402be7825 */ /* 0x008fc600078e02a8 */
[----:B------:R-:W-:Y:S04]  /*2f230*/  STL.64 [R1+0x9d0], R198 ;  /* 0x0009d0c601007387 */ /* 0x000fe80000100a00 */
[----:B------:R-:W-:Y:S04]  /*2f240*/  STL.64 [R1+0x1c50], R198 ;  /* 0x001c50c601007387 */ /* 0x000fe80000100a00 */
[----:B------:R-:W3:Y:S01]  /*2f250*/  LDL.LU.64 R168, [R1+0x790] ;  /* 0x0007900001a87983 */ /* 0x000ee20000300a00 */
[----:B------:R-:W-:-:S03]  /*2f260*/  IMAD.WIDE R188, R2, 0x4, R188 ;  /* 0x0000000402bc7825 */ /* 0x000fc600078e02bc */
[----:B------:R-:W-:Y:S01]  /*2f270*/  STL.64 [R1+0x9b0], R190 ;  /* 0x0009b0be01007387 */ /* 0x000fe20000100a00 */
[----:B------:R-:W-:-:S03]  /*2f280*/  IMAD.WIDE R250, R2, 0x4, R180 ;  /* 0x0000000402fa7825 */ /* 0x000fc600078e02b4 */
[----:B------:R-:W-:Y:S01]  /*2f290*/  STL.64 [R1+0x9a8], R188 ;  /* 0x0009a8bc01007387 */ /* 0x000fe20000100a00 */
[----:B------:R-:W-:-:S04]  /*2f2a0*/  IMAD.WIDE R196, R2, 0x4, R176 ;  /* 0x0000000402c47825 */ /* 0x000fc800078e02b0 */
[C---:B------:R-:W-:Y:S02]  /*2f2b0*/  IMAD.WIDE R176, R2.reuse, 0x4, R172 ;  /* 0x0000000402b07825 */ /* 0x040fe400078e02ac */
[----:B------:R-:W3:Y:S02]  /*2f2c0*/  LDL.LU.64 R172, [R1+0x788] ;  /* 0x0007880001ac7983 */ /* 0x000ee40000300a00 */
[C---:B------:R-:W-:Y:S02]  /*2f2d0*/  IMAD.WIDE R214, R2.reuse, 0x4, R178 ;  /* 0x0000000402d67825 */ /* 0x040fe400078e02b2 */
[----:B------:R-:W-:Y:S04]  /*2f2e0*/  STL.64 [R1+0x9a0], R250 ;  /* 0x0009a0fa01007387 */ /* 0x000fe80000100a00 */
[----:B------:R2:W-:Y:S04]  /*2f2f0*/  STL.64 [R1+0x988], R176 ;  /* 0x000988b001007387 */ /* 0x0005e80000100a00 */
[----:B------:R-:W-:Y:S01]  /*2f300*/  STL.64 [R1+0x1c58], R250 ;  /* 0x001c58fa01007387 */ /* 0x000fe20000100a00 */
[----:B--2---:R-:W-:-:S03]  /*2f310*/  IMAD.WIDE R176, R2, 0x4, R170 ;  /* 0x0000000402b07825 */ /* 0x004fc600078e02aa */
[----:B------:R-:W2:Y:S04]  /*2f320*/  LDL.LU.64 R170, [R1+0x780] ;  /* 0x0007800001aa7983 */ /* 0x000ea80000300a00 */
[----:B------:R-:W-:Y:S04]  /*2f330*/  STL.64 [R1+0x998], R214 ;  /* 0x000998d601007387 */ /* 0x000fe80000100a00 */
[----:B------:R1:W-:Y:S04]  /*2f340*/  STL.64 [R1+0x980], R176 ;  /* 0x000980b001007387 */ /* 0x0003e80000100a00 */
[----:B------:R-:W-:Y:S04]  /*2f350*/  STL.64 [R1+0x1c60], R214 ;  /* 0x001c60d601007387 */ /* 0x000fe80000100a00 */
[----:B------:R-:W2:Y:S01]  /*2f360*/  LDL.LU.64 R188, [R1+0x778] ;  /* 0x0007780001bc7983 */ /* 0x000ea20000300a00 */
[----:B-1----:R-:W-:-:S03]  /*2f370*/  IMAD.WIDE R176, R2, 0x4, R164 ;  /* 0x0000000402b07825 */ /* 0x002fc600078e02a4 */
[----:B------:R-:W2:Y:S04]  /*2f380*/  LDL.LU.64 R164, [R1+0x770] ;  /* 0x0007700001a47983 */ /* 0x000ea80000300a00 */
[----:B------:R1:W-:Y:S04]  /*2f390*/  STL.64 [R1+0x978], R176 ;  /* 0x000978b001007387 */ /* 0x0003e80000100a00 */
[----:B------:R-:W2:Y:S04]  /*2f3a0*/  LDL.LU.64 R180, [R1+0x768] ;  /* 0x0007680001b47983 */ /* 0x000ea80000300a00 */
[----:B------:R-:W2:Y:S04]  /*2f3b0*/  LDL.LU.64 R178, [R1+0x760] ;  /* 0x0007600001b27983 */ /* 0x000ea80000300a00 */
[----:B-1----:R-:W2:Y:S01]  /*2f3c0*/  LDL.LU.64 R176, [R1+0x758] ;  /* 0x0007580001b07983 */ /* 0x002ea20000300a00 */
[----:B----4-:R-:W-:-:S03]  /*2f3d0*/  IMAD.WIDE R190, R2, 0x4, R162 ;  /* 0x0000000402be7825 */ /* 0x010fc600078e02a2 */
[----:B------:R-:W-:Y:S04]  /*2f3e0*/  STL.64 [R1+0x990], R196 ;  /* 0x000990c401007387 */ /* 0x000fe80000100a00 */
[----:B------:R-:W-:Y:S04]  /*2f3f0*/  STL.64 [R1+0x1c68], R196 ;  /* 0x001c68c401007387 */ /* 0x000fe80000100a00 */
[----:B------:R-:W4:Y:S04]  /*2f400*/  LDL.LU.64 R162, [R1+0x750] ;  /* 0x0007500001a27983 */ /* 0x000f280000300a00 */
[----:B------:R-:W-:Y:S01]  /*2f410*/  STL.64 [R1+0x970], R190 ;  /* 0x000970be01007387 */ /* 0x000fe20000100a00 */
[----:B------:R-:W-:-:S04]  /*2f420*/  IMAD.WIDE R186, R2, 0x4, R186 ;  /* 0x0000000402ba7825 */ /* 0x000fc800078e02ba */
[C---:B------:R-:W-:Y:S01]  /*2f430*/  IMAD.WIDE R200, R2.reuse, 0x4, R184 ;  /* 0x0000000402c87825 */ /* 0x040fe200078e02b8 */
[----:B------:R-:W-:Y:S03]  /*2f440*/  STL.64 [R1+0x7c0], R186 ;  /* 0x0007c0ba01007387 */ /* 0x000fe60000100a00 */
[----:B------:R-:W-:-:S04]  /*2f450*/  IMAD.WIDE R194, R2, 0x4, R174 ;  /* 0x0000000402c27825 */ /* 0x000fc800078e02ae */
[C---:B------:R-:W-:Y:S02]  /*2f460*/  IMAD.WIDE R174, R2.reuse, 0x4, R166 ;  /* 0x0000000402ae7825 */ /* 0x040fe400078e02a6 */
[----:B------:R-:W4:Y:S04]  /*2f470*/  LDL.LU.64 R166, [R1+0x748] ;  /* 0x0007480001a67983 */ /* 0x000f280000300a00 */
[----:B------:R-:W-:Y:S04]  /*2f480*/  STL.64 [R1+0x7d0], R200 ;  /* 0x0007d0c801007387 */ /* 0x000fe80000100a00 */
[----:B------:R1:W-:Y:S01]  /*2f490*/  STL.64 [R1+0x800], R174 ;  /* 0x000800ae01007387 */ /* 0x0003e20000100a00 */
[----:B---3--:R-:W-:-:S03]  /*2f4a0*/  IMAD.WIDE R168, R2, 0x4, R168 ;  /* 0x0000000402a87825 */ /* 0x008fc600078e02a8 */
[----:B------:R-:W-:Y:S04]  /*2f4b0*/  STL.64 [R1+0x1c70], R200 ;  /* 0x001c70c801007387 */ /* 0x000fe80000100a00 */
[----:B-1----:R-:W3:Y:S04]  /*2f4c0*/  LDL.LU.64 R174, [R1+0x740] ;  /* 0x0007400001ae7983 */ /* 0x002ee80000300a00 */
[----:B------:R-:W3:Y:S04]  /*2f4d0*/  LDL.LU.64 R186, [R1+0x738] ;  /* 0x0007380001ba7983 */ /* 0x000ee80000300a00 */
[----:B------:R1:W-:Y:S04]  /*2f4e0*/  STL.64 [R1+0x810], R168 ;  /* 0x000810a801007387 */ /* 0x0003e80000100a00 */
[----:B-1----:R-:W3:Y:S01]  /*2f4f0*/  LDL.LU.64 R168, [R1+0x730] ;  /* 0x0007300001a87983 */ /* 0x002ee20000300a00 */
[----:B------:R-:W-:-:S04]  /*2f500*/  IMAD.WIDE R212, R2, 0x4, R182 ;  /* 0x0000000402d47825 */ /* 0x000fc800078e02b6 */
[C---:B------:R-:W-:Y:S01]  /*2f510*/  IMAD.WIDE R172, R2.reuse, 0x4, R172 ;  /* 0x0000000402ac7825 */ /* 0x040fe200078e02ac */
[----:B------:R-:W-:Y:S04]  /*2f520*/  STL.64 [R1+0x7e0], R212 ;  /* 0x0007e0d401007387 */ /* 0x000fe80000100a00 */
[----:B------:R-:W-:Y:S04]  /*2f530*/  STL.64 [R1+0x1c78], R212 ;  /* 0x001c78d401007387 */ /* 0x000fe80000100a00 */
[----:B------:R-:W3:Y:S04]  /*2f540*/  LDL.LU.64 R184, [R1+0x728] ;  /* 0x0007280001b87983 */ /* 0x000ee80000300a00 */
[----:B------:R-:W3:Y:S04]  /*2f550*/  LDL.LU.64 R182, [R1+0x720] ;  /* 0x0007200001b67983 */ /* 0x000ee80000300a00 */
[----:B------:R1:W-:Y:S04]  /*2f560*/  STL.64 [R1+0x820], R172 ;  /* 0x000820ac01007387 */ /* 0x0003e80000100a00 */
[----:B-1----:R-:W3:Y:S04]  /*2f570*/  LDL.LU.64 R172, [R1+0x718] ;  /* 0x0007180001ac7983 */ /* 0x002ee80000300a00 */
[----:B------:R-:W-:Y:S04]  /*2f580*/  STL.64 [R1+0x7f0], R194 ;  /* 0x0007f0c201007387 */ /* 0x000fe80000100a00 */
[----:B------:R-:W-:Y:S01]  /*2f590*/  STL.64 [R1+0x1c80], R194 ;  /* 0x001c80c201007387 */ /* 0x000fe20000100a00 */
[----:B--2---:R-:W-:-:S03]  /*2f5a0*/  IMAD.WIDE R190, R2, 0x4, R170 ;  /* 0x0000000402be7825 */ /* 0x004fc600078e02aa */
[----:B------:R-:W2:Y:S04]  /*2f5b0*/  LDL.LU.64 R170, [R1+0x710] ;  /* 0x0007100001aa7983 */ /* 0x000ea80000300a00 */
[----:B------:R-:W-:Y:S01]  /*2f5c0*/  STL.64 [R1+0x830], R190 ;  /* 0x000830be01007387 */ /* 0x000fe20000100a00 */
[----:B------:R-:W-:-:S04]  /*2f5d0*/  IMAD.WIDE R188, R2, 0x4, R188 ;  /* 0x0000000402bc7825 */ /* 0x000fc800078e02bc */
[C---:B------:R-:W-:Y:S02]  /*2f5e0*/  IMAD.WIDE R218, R2.reuse, 0x4, R164 ;  /* 0x0000000402da7825 */ /* 0x040fe400078e02a4 */
[----:B------:R-:W2:Y:S04]  /*2f5f0*/  LDL.LU.64 R164, [R1+0x708] ;  /* 0x0007080001a47983 */ /* 0x000ea80000300a00 */
[----:B------:R-:W-:Y:S01]  /*2f600*/  STL.64 [R1+0x840], R188 ;  /* 0x000840bc01007387 */ /* 0x000fe20000100a00 */
[----:B------:R-:W-:-:S03]  /*2f610*/  IMAD.WIDE R210, R2, 0x4, R180 ;  /* 0x0000000402d27825 */ /* 0x000fc600078e02b4 */
[----:B------:R-:W-:Y:S01]  /*2f620*/  STL.64 [R1+0x850], R218 ;  /* 0x000850da01007387 */ /* 0x000fe20000100a00 */
[----:B------:R-:W-:-:S03]  /*2f630*/  IMAD.WIDE R176, R2, 0x4, R176 ;  /* 0x0000000402b07825 */ /* 0x000fc600078e02b0 */
[----:B------:R-:W-:Y:S04]  /*2f640*/  STL.64 [R1+0x1c88], R218 ;  /* 0x001c88da01007387 */ /* 0x000fe80000100a00 */
[----:B------:R1:W-:Y:S01]  /*2f650*/  STL.64 [R1+0x880], R176 ;  /* 0x000880b001007387 */ /* 0x0003e20000100a00 */
[----:B------:R-:W-:-:S03]  /*2f660*/  IMAD.WIDE R192, R2, 0x4, R178 ;  /* 0x0000000402c07825 */ /* 0x000fc600078e02b2 */
[----:B------:R-:W2:Y:S01]  /*2f670*/  LDL.LU.64 R180, [R1+0x700] ;  /* 0x0007000001b47983 */ /* 0x000ea20000300a00 */
[----:B----4-:R-:W-:-:S03]  /*2f680*/  IMAD.WIDE R162, R2, 0x4, R162 ;  /* 0x0000000402a27825 */ /* 0x010fc600078e02a2 */
[----:B------:R-:W4:Y:S04]  /*2f690*/  LDL.LU.64 R178, [R1+0x6f8] ;  /* 0x0006f80001b27983 */ /* 0x000f280000300a00 */
[----:B------:R1:W-:Y:S04]  /*2f6a0*/  STL.64 [R1+0x890], R162 ;  /* 0x000890a201007387 */ /* 0x0003e80000100a00 */
[----:B-1----:R-:W4:Y:S04]  /*2f6b0*/  LDL.LU.64 R176, [R1+0x6f0] ;  /* 0x0006f00001b07983 */ /* 0x002f280000300a00 */
[----:B------:R-:W4:Y:S04]  /*2f6c0*/  LDL.LU.64 R162, [R1+0x6e8] ;  /* 0x0006e80001a27983 */ /* 0x000f280000300a00 */
[----:B------:R-:W-:Y:S04]  /*2f6d0*/  STL.64 [R1+0x860], R210 ;  /* 0x000860d201007387 */ /* 0x000fe80000100a00 */
[----:B------:R-:W-:Y:S01]  /*2f6e0*/  STL.64 [R1+0x1c90], R210 ;  /* 0x001c90d201007387 */ /* 0x000fe20000100a00 */
[----:B------:R-:W-:-:S03]  /*2f6f0*/  IMAD.WIDE R188, R2, 0x4, R166 ;  /* 0x0000000402bc7825 */ /* 0x000fc600078e02a6 */
[----:B------:R-:W4:Y:S04]  /*2f700*/  LDL.LU.64 R166, [R1+0x6e0] ;  /* 0x0006e00001a67983 */ /* 0x000f280000300a00 */
[----:B------:R-:W-:Y:S04]  /*2f710*/  STL.64 [R1+0x870], R192 ;  /* 0x000870c001007387 */ /* 0x000fe80000100a00 */
[----:B------:R3:W-:Y:S04]  /*2f720*/  STL.64 [R1+0x8a0], R188 ;  /* 0x0008a0bc01007387 */ /* 0x0007e80000100a00 */
[----:B------:R-:W-:Y:S01]  /*2f730*/  STL.64 [R1+0x1c98], R192 ;  /* 0x001c98c001007387 */ /* 0x000fe20000100a00 */
[----:B---3--:R-:W-:-:S03]  /*2f740*/  IMAD.WIDE R188, R2, 0x4, R174 ;  /* 0x0000000402bc7825 */ /* 0x008fc600078e02ae */
[----:B------:R-:W3:Y:S04]  /*2f750*/  LDL.LU.64 R174, [R1+0x6d8] ;  /* 0x0006d80001ae7983 */ /* 0x000ee80000300a00 */
[----:B------:R-:W-:Y:S01]  /*2f760*/  STL.64 [R1+0x8b0], R188 ;  /* 0x0008b0bc01007387 */ /* 0x000fe20000100a00 */
[----:B------:R-:W-:-:S03]  /*2f770*/  IMAD.WIDE R244, R2, 0x4, R168 ;  /* 0x0000000402f47825 */ /* 0x000fc600078e02a8 */
[----:B------:R-:W3:Y:S01]  /*2f780*/  LDL.LU.64 R168, [R1+0x6d0] ;  /* 0x0006d00001a87983 */ /* 0x000ee20000300a00 */
[----:B------:R-:W-:-:S05]  /*2f790*/  IMAD.WIDE R186, R2, 0x4, R186 ;  /* 0x0000000402ba7825 */ /* 0x000fca00078e02ba */
[----:B------:R-:W-:Y:S01]  /*2f7a0*/  STL.64 [R1+0x8c0], R186 ;  /* 0x0008c0ba01007387 */ /* 0x000fe20000100a00 */
[----:B------:R-:W-:-:S04]  /*2f7b0*/  IMAD.WIDE R208, R2, 0x4, R184 ;  /* 0x0000000402d07825 */ /* 0x000fc800078e02b8 */
[----:B------:R-:W-:-:S04]  /*2f7c0*/  IMAD.WIDE R190, R2, 0x4, R182 ;  /* 0x0000000402be7825 */ /* 0x000fc800078e02b6 */
[C---:B------:R-:W-:Y:S02]  /*2f7d0*/  IMAD.WIDE R182, R2.reuse, 0x4, R172 ;  /* 0x0000000402b67825 */ /* 0x040fe400078e02ac */
[----:B------:R-:W3:Y:S04]  /*2f7e0*/  LDL.LU.64 R172, [R1+0x6c8] ;  /* 0x0006c80001ac7983 */ /* 0x000ee80000300a00 */
[----:B------:R-:W-:Y:S04]  /*2f7f0*/  STL.64 [R1+0x8d0], R244 ;  /* 0x0008d0f401007387 */ /* 0x000fe80000100a00 */
[----:B------:R-:W-:Y:S04]  /*2f800*/  STL.64 [R1+0x900], R182 ;  /* 0x000900b601007387 */ /* 0x000fe80000100a00 */
[----:B------:R-:W-:Y:S04]  /*2f810*/  STL.64 [R1+0x1ca0], R244 ;  /* 0x001ca0f401007387 */ /* 0x000fe80000100a00 */
[----:B------:R-:W-:Y:S04]  /*2f820*/  STL.64 [R1+0x8e0], R208 ;  /* 0x0008e0d001007387 */ /* 0x000fe80000100a00 */
[----:B------:R-:W-:Y:S01]  /*2f830*/  STL.64 [R1+0x1ca8], R208 ;  /* 0x001ca8d001007387 */ /* 0x000fe20000100a00 */
[----:B--2---:R-:W-:-:S05]  /*2f840*/  IMAD.WIDE R170, R2, 0x4, R170 ;  /* 0x0000000402aa7825 */ /* 0x004fca00078e02aa */
[----:B------:R1:W-:Y:S04]  /*2f850*/  STL.64 [R1+0x910], R170 ;  /* 0x000910aa01007387 */ /* 0x0003e80000100a00 */
[----:B-1----:R-:W2:Y:S04]  /*2f860*/  LDL.LU.64 R170, [R1+0x6c0] ;  /* 0x0006c00001aa7983 */ /* 0x002ea80000300a00 */
[----:B------:R-:W2:Y:S01]  /*2f870*/  LDL.LU.64 R186, [R1+0x6b8] ;  /* 0x0006b80001ba7983 */ /* 0x000ea20000300a00 */
[----:B------:R-:W-:-:S05]  /*2f880*/  IMAD.WIDE R164, R2, 0x4, R164 ;  /* 0x0000000402a47825 */ /* 0x000fca00078e02a4 */
[----:B------:R1:W-:Y:S04]  /*2f890*/  STL.64 [R1+0x920], R164 ;  /* 0x000920a401007387 */ /* 0x0003e80000100a00 */
[----:B-1----:R-:W2:Y:S04]  /*2f8a0*/  LDL.LU.64 R164, [R1+0x6b0] ;  /* 0x0006b00001a47983 */ /* 0x002ea80000300a00 */
[----:B------:R-:W2:Y:S01]  /*2f8b0*/  LDL.LU.64 R184, [R1+0x6a8] ;  /* 0x0006a80001b87983 */ /* 0x000ea20000300a00 */
[----:B------:R-:W-:-:S03]  /*2f8c0*/  IMAD.WIDE R188, R2, 0x4, R180 ;  /* 0x0000000402bc7825 */ /* 0x000fc600078e02b4 */
[----:B------:R-:W2:Y:S04]  /*2f8d0*/  LDL.LU.64 R182, [R1+0x6a0] ;  /* 0x0006a00001b67983 */ /* 0x000ea80000300a00 */
[----:B------:R-:W-:Y:S04]  /*2f8e0*/  STL.64 [R1+0x8f0], R190 ;  /* 0x0008f0be01007387 */ /* 0x000fe80000100a00 */
[----:B------:R-:W-:Y:S04]  /*2f8f0*/  STL.64 [R1+0x1cb0], R190 ;  /* 0x001cb0be01007387 */ /* 0x000fe80000100a00 */
[----:B------:R-:W2:Y:S04]  /*2f900*/  LDL.LU.64 R180, [R1+0x698] ;  /* 0x0006980001b47983 */ /* 0x000ea80000300a00 */
[----:B------:R1:W-:Y:S01]  /*2f910*/  STL.64 [R1+0x930], R188 ;  /* 0x000930bc01007387 */ /* 0x0003e20000100a00 */
[----:B----4-:R-:W-:-:S03]  /*2f920*/  IMAD.WIDE R206, R2, 0x4, R162 ;  /* 0x0000000402ce7825 */ /* 0x010fc600078e02a2 */
[----:B------:R-:W4:Y:S01]  /*2f930*/  LDL.LU.64 R162, [R1+0x690] ;  /* 0x0006900001a27983 */ /* 0x000f220000300a00 */
[----:B------:R-:W-:-:S04]  /*2f940*/  IMAD.WIDE R244, R2, 0x4, R178 ;  /* 0x0000000402f47825 */ /* 0x000fc800078e02b2 */
[----:B------:R-:W-:-:S04]  /*2f950*/  IMAD.WIDE R242, R2, 0x4, R176 ;  /* 0x0000000402f27825 */ /* 0x000fc800078e02b0 */
[C---:B-1----:R-:W-:Y:S02]  /*2f960*/  IMAD.WIDE R188, R2.reuse, 0x4, R166 ;  /* 0x0000000402bc7825 */ /* 0x042fe400078e02a6 */
[----:B------:R-:W4:Y:S04]  /*2f970*/  LDL.LU.64 R166, [R1+0x688] ;  /* 0x0006880001a67983 */ /* 0x000f280000300a00 */
[----:B------:R-:W-:Y:S04]  /*2f980*/  STL.64 [R1+0x940], R244 ;  /* 0x000940f401007387 */ /* 0x000fe80000100a00 */
[----:B------:R-:W-:Y:S04]  /*2f990*/  STL.64 [R1+0x1cb8], R244 ;  /* 0x001cb8f401007387 */ /* 0x000fe80000100a00 */
[----:B------:R-:W-:Y:S04]  /*2f9a0*/  STL.64 [R1+0x950], R242 ;  /* 0x000950f201007387 */ /* 0x000fe80000100a00 */
[----:B------:R-:W-:Y:S01]  /*2f9b0*/  STL.64 [R1+0x1cc0], R242 ;  /* 0x001cc0f201007387 */ /* 0x000fe20000100a00 */
[----:B---3--:R-:W-:-:S05]  /*2f9c0*/  IMAD.WIDE R174, R2, 0x4, R174 ;  /* 0x0000000402ae7825 */ /* 0x008fca00078e02ae */
[----:B------:R1:W-:Y:S02]  /*2f9d0*/  STL.64 [R1+0x958], R174 ;  /* 0x000958ae01007387 */ /* 0x0003e40000100a00 */
[C---:B-1----:R-:W-:Y:S02]  /*2f9e0*/  IMAD.WIDE R174, R2.reuse, 0x4, R168 ;  /* 0x0000000402ae7825 */ /* 0x042fe400078e02a8 */
[----:B------:R-:W3:Y:S04]  /*2f9f0*/  LDL.LU.64 R168, [R1+0x680] ;  /* 0x0006800001a87983 */ /* 0x000ee80000300a00 */
[----:B------:R-:W-:Y:S04]  /*2fa00*/  STL.64 [R1+0x960], R206 ;  /* 0x000960ce01007387 */ /* 0x000fe80000100a00 */
[----:B------:R1:W-:Y:S04]  /*2fa10*/  STL.64 [R1+0x948], R174 ;  /* 0x000948ae01007387 */ /* 0x0003e80000100a00 */
[----:B------:R-:W-:Y:S04]  /*2fa20*/  STL.64 [R1+0x1cc8], R206 ;  /* 0x001cc8ce01007387 */ /* 0x000fe80000100a00 */
[----:B------:R-:W3:Y:S04]  /*2fa30*/  LDL.LU.64 R178, [R1+0x678] ;  /* 0x0006780001b27983 */ /* 0x000ee80000300a00 */
[----:B------:R-:W3:Y:S01]  /*2fa40*/  LDL.LU.64 R176, [R1+0x670] ;  /* 0x0006700001b07983 */ /* 0x000ee20000300a00 */
[----:B------:R-:W-:-:S05]  /*2fa50*/  IMAD.WIDE R172, R2, 0x4, R172 ;  /* 0x0000000402ac7825 */ /* 0x000fca00078e02ac */
[----:B------:R1:W-:Y:S04]  /*2fa60*/  STL.64 [R1+0x938], R172 ;  /* 0x000938ac01007387 */ /* 0x0003e80000100a00 */
[----:B-1----:R-:W3:Y:S04]  /*2fa70*/  LDL.LU.64 R174, [R1+0x668] ;  /* 0x0006680001ae7983 */ /* 0x002ee80000300a00 */
[----:B------:R-:W3:Y:S04]  /*2fa80*/  LDL.LU.64 R172, [R1+0x660] ;  /* 0x0006600001ac7983 */ /* 0x000ee80000300a00 */
[----:B------:R-:W-:Y:S04]  /*2fa90*/  STL.64 [R1+0x968], R188 ;  /* 0x000968bc01007387 */ /* 0x000fe80000100a00 */
[----:B------:R2:W-:Y:S02]  /*2faa0*/  STL.64 [R1+0x1cd0], R188 ;  /* 0x001cd0bc01007387 */ /* 0x0005e40000100a00 */
[----:B--2---:R-:W-:-:S02]  /*2fab0*/  IMAD.WIDE R188, R2, 0x4, R170 ;  /* 0x0000000402bc7825 */ /* 0x004fc400078e02aa */
[----:B------:R-:W2:Y:S02]  /*2fac0*/  LDL.LU.64 R170, [R1+0x658] ;  /* 0x0006580001aa7983 */ /* 0x000ea40000300a00 */
[C---:B------:R-:W-:Y:S02]  /*2fad0*/  IMAD.WIDE R192, R2.reuse, 0x4, R186 ;  /* 0x0000000402c07825 */ /* 0x040fe400078e02ba */
[----:B------:R-:W-:Y:S02]  /*2fae0*/  STL.64 [R1+0x928], R188 ;  /* 0x000928bc01007387 */ /* 0x000fe40000100a00 */
[C---:B------:R-:W-:Y:S02]  /*2faf0*/  IMAD.WIDE R240, R2.reuse, 0x4, R164 ;  /* 0x0000000402f07825 */ /* 0x040fe400078e02a4 */
[----:B------:R-:W2:Y:S04]  /*2fb00*/  LDL.LU.64 R164, [R1+0x650] ;  /* 0x0006500001a47983 */ /* 0x000ea80000300a00 */
[----:B------:R-:W-:Y:S01]  /*2fb10*/  STL.64 [R1+0x918], R192 ;  /* 0x000918c001007387 */ /* 0x000fe20000100a00 */
[----:B------:R-:W-:-:S03]  /*2fb20*/  IMAD.WIDE R204, R2, 0x4, R184 ;  /* 0x0000000402cc7825 */ /* 0x000fc600078e02b8 */
[----:B------:R-:W-:Y:S04]  /*2fb30*/  STL.64 [R1+0x1cd8], R192 ;  /* 0x001cd8c001007387 */ /* 0x000fe80000100a00 */
[----:B------:R-:W-:Y:S01]  /*2fb40*/  STL.64 [R1+0x908], R240 ;  /* 0x000908f001007387 */ /* 0x000fe20000100a00 */
[----:B------:R-:W-:-:S03]  /*2fb50*/  IMAD.WIDE R180, R2, 0x4, R180 ;  /* 0x0000000402b47825 */ /* 0x000fc600078e02b4 */
[----:B------:R-:W-:Y:S04]  /*2fb60*/  STL.64 [R1+0x1ce0], R240 ;  /* 0x001ce0f001007387 */ /* 0x000fe80000100a00 */
[----:B------:R4:W-:Y:S01]  /*2fb70*/  STL.64 [R1+0x8d8], R180 ;  /* 0x0008d8b401007387 */ /* 0x0009e20000100a00 */
[----:B------:R-:W-:-:S04]  /*2fb80*/  IMAD.WIDE R186, R2, 0x4, R182 ;  /* 0x0000000402ba7825 */ /* 0x000fc800078e02b6 */
[C---:B----4-:R-:W-:Y:S02]  /*2fb90*/  IMAD.WIDE R180, R2.reuse, 0x4, R162 ;  /* 0x0000000402b47825 */ /* 0x050fe400078e02a2 */
[----:B------:R-:W4:Y:S04]  /*2fba0*/  LDL.LU.64 R162, [R1+0x648] ;  /* 0x0006480001a27983 */ /* 0x000f280000300a00 */
[----:B------:R-:W-:Y:S01]  /*2fbb0*/  STL.64 [R1+0x8f8], R204 ;  /* 0x0008f8cc01007387 */ /* 0x000fe20000100a00 */
[----:B------:R-:W-:-:S03]  /*2fbc0*/  IMAD.WIDE R166, R2, 0x4, R166 ;  /* 0x0000000402a67825 */ /* 0x000fc600078e02a6 */
[----:B------:R-:W-:Y:S04]  /*2fbd0*/  STL.64 [R1+0x8c8], R180 ;  /* 0x0008c8b401007387 */ /* 0x000fe80000100a00 */
[----:B------:R-:W-:Y:S04]  /*2fbe0*/  STL.64 [R1+0x1ce8], R204 ;  /* 0x001ce8cc01007387 */ /* 0x000fe80000100a00 */
[----:B------:R-:W4:Y:S04]  /*2fbf0*/  LDL.LU.64 R222, [R1+0x640] ;  /* 0x0006400001de7983 */ /* 0x000f280000300a00 */
[----:B------:R-:W4:Y:S04]  /*2fc00*/  LDL.LU.64 R220, [R1+0x638] ;  /* 0x0006380001dc7983 */ /* 0x000f280000300a00 */
[----:B------:R1:W-:Y:S04]  /*2fc10*/  STL.64 [R1+0x8b8], R166 ;  /* 0x0008b8a601007387 */ /* 0x0003e80000100a00 */
[----:B------:R-:W4:Y:S04]  /*2fc20*/  LDL.LU.64 R182, [R1+0x630] ;  /* 0x0006300001b67983 */ /* 0x000f280000300a00 */
[----:B-1----:R-:W4:Y:S04]  /*2fc30*/  LDL.LU.64 R166, [R1+0x628] ;  /* 0x0006280001a67983 */ /* 0x002f280000300a00 */
[----:B------:R-:W-:Y:S04]  /*2fc40*/  STL.64 [R1+0x8e8], R186 ;  /* 0x0008e8ba01007387 */ /* 0x000fe80000100a00 */
[----:B------:R-:W-:Y:S01]  /*2fc50*/  STL.64 [R1+0x1cf0], R186 ;  /* 0x001cf0ba01007387 */ /* 0x000fe20000100a00 */
[----:B---3--:R-:W-:-:S03]  /*2fc60*/  IMAD.WIDE R180, R2, 0x4, R168 ;  /* 0x0000000402b47825 */ /* 0x008fc600078e02a8 */
[----:B------:R-:W4:Y:S04]  /*2fc70*/  LDL.LU.64 R168, [R1+0x620] ;  /* 0x0006200001a87983 */ /* 0x000f280000300a00 */
[----:B------:R1:W-:Y:S01]  /*2fc80*/  STL.64 [R1+0x8a8], R180 ;  /* 0x0008a8b401007387 */ /* 0x0003e20000100a00 */
[----:B------:R-:W-:-:S04]  /*2fc90*/  IMAD.WIDE R210, R2, 0x4, R178 ;  /* 0x0000000402d27825 */ /* 0x000fc800078e02b2 */
[C---:B------:R-:W-:Y:S02]  /*2fca0*/  IMAD.WIDE R238, R2.reuse, 0x4, R176 ;  /* 0x0000000402ee7825 */ /* 0x040fe400078e02b0 */
[----:B------:R-:W4:Y:S04]  /*2fcb0*/  LDL.LU.64 R176, [R1+0x618] ;  /* 0x0006180001b07983 */ /* 0x000f280000300a00 */
[----:B------:R-:W-:Y:S04]  /*2fcc0*/  STL.64 [R1+0x898], R210 ;  /* 0x000898d201007387 */ /* 0x000fe80000100a00 */
[----:B------:R-:W-:Y:S04]  /*2fcd0*/  STL.64 [R1+0x1cf8], R210 ;  /* 0x001cf8d201007387 */ /* 0x000fe80000100a00 */
[----:B------:R-:W-:Y:S04]  /*2fce0*/  STL.64 [R1+0x888], R238 ;  /* 0x000888ee01007387 */ /* 0x000fe80000100a00 */
[----:B------:R-:W-:Y:S01]  /*2fcf0*/  STL.64 [R1+0x1d00], R238 ;  /* 0x001d00ee01007387 */ /* 0x000fe20000100a00 */
[----:B------:R-:W-:-:S04]  /*2fd00*/  IMAD.WIDE R202, R2, 0x4, R174 ;  /* 0x0000000402ca7825 */ /* 0x000fc800078e02ae */
[----:B------:R-:W-:-:S04]  /*2fd10*/  IMAD.WIDE R184, R2, 0x4, R172 ;  /* 0x0000000402b87825 */ /* 0x000fc800078e02ac */
[----:B--2---:R-:W-:-:S05]  /*2fd20*/  IMAD.WIDE R170, R2, 0x4, R170 ;  /* 0x0000000402aa7825 */ /* 0x004fca00078e02aa */
[----:B------:R2:W-:Y:S04]  /*2fd30*/  STL.64 [R1+0x858], R170 ;  /* 0x000858aa01007387 */ /* 0x0005e80000100a00 */
[----:B------:R-:W3:Y:S04]  /*2fd40*/  LDL.LU.64 R174, [R1+0x610] ;  /* 0x0006100001ae7983 */ /* 0x000ee80000300a00 */
[----:B-1----:R-:W3:Y:S01]  /*2fd50*/  LDL.LU.64 R180, [R1+0x608] ;  /* 0x0006080001b47983 */ /* 0x002ee20000300a00 */
[----:B------:R-:W-:-:S05]  /*2fd60*/  IMAD.WIDE R164, R2, 0x4, R164 ;  /* 0x0000000402a47825 */ /* 0x000fca00078e02a4 */
[----:B------:R1:W-:Y:S04]  /*2fd70*/  STL.64 [R1+0x848], R164 ;  /* 0x000848a401007387 */ /* 0x0003e80000100a00 */
[----:B------:R-:W3:Y:S04]  /*2fd80*/  LDL.LU.64 R172, [R1+0x600] ;  /* 0x0006000001ac7983 */ /* 0x000ee80000300a00 */
[----:B------:R-:W3:Y:S04]  /*2fd90*/  LDL.LU.64 R178, [R1+0x5f8] ;  /* 0x0005f80001b27983 */ /* 0x000ee80000300a00 */
[----:B--2---:R-:W2:Y:S04]  /*2fda0*/  LDL.LU.64 R170, [R1+0x5f0] ;  /* 0x0005f00001aa7983 */ /* 0x004ea80000300a00 */
[----:B-1----:R-:W2:Y:S04]  /*2fdb0*/  LDL.LU.64 R164, [R1+0x5e8] ;  /* 0x0005e80001a47983 */ /* 0x002ea80000300a00 */
[----:B------:R-:W-:Y:S04]  /*2fdc0*/  STL.64 [R1+0x878], R202 ;  /* 0x000878ca01007387 */ /* 0x000fe80000100a00 */
[----:B------:R-:W-:Y:S01]  /*2fdd0*/  STL.64 [R1+0x1d08], R202 ;  /* 0x001d08ca01007387 */ /* 0x000fe20000100a00 */
[----:B----4-:R-:W-:-:S03]  /*2fde0*/  IMAD.WIDE R186, R2, 0x4, R162 ;  /* 0x0000000402ba7825 */ /* 0x010fc600078e02a2 */
[----:B------:R-:W4:Y:S04]  /*2fdf0*/  LDL.LU.64 R162, [R1+0x5e0] ;  /* 0x0005e00001a27983 */ /* 0x000f280000300a00 */
[----:B------:R-:W-:Y:S04]  /*2fe00*/  STL.64 [R1+0x868], R184 ;  /* 0x000868b801007387 */ /* 0x000fe80000100a00 */
[----:B------:R-:W-:Y:S01]  /*2fe10*/  STL.64 [R1+0x838], R186 ;  /* 0x000838ba01007387 */ /* 0x000fe20000100a00 */
[----:B------:R-:W-:-:S03]  /*2fe20*/  IMAD.WIDE R238, R2, 0x4, R222 ;  /* 0x0000000402ee7825 */ /* 0x000fc600078e02de */
[----:B------:R-:W-:Y:S01]  /*2fe30*/  STL.64 [R1+0x1d10], R184 ;  /* 0x001d10b801007387 */ /* 0x000fe20000100a00 */
[----:B------:R-:W-:-:S04]  /*2fe40*/  IMAD.WIDE R236, R2, 0x4, R182 ;  /* 0x0000000402ec7825 */ /* 0x000fc800078e02b6 */
[C---:B------:R-:W-:Y:S02]  /*2fe50*/  IMAD.WIDE R182, R2.reuse, 0x4, R166 ;  /* 0x0000000402b67825 */ /* 0x040fe400078e02a6 */
[----:B------:R-:W4:Y:S04]  /*2fe60*/  LDL.LU.64 R166, [R1+0x5d8] ;  /* 0x0005d80001a67983 */ /* 0x000f280000300a00 */
[----:B------:R-:W-:Y:S04]  /*2fe70*/  STL.64 [R1+0x828], R238 ;  /* 0x000828ee01007387 */ /* 0x000fe80000100a00 */
[----:B------:R-:W-:Y:S01]  /*2fe80*/  STL.64 [R1+0x7f8], R182 ;  /* 0x0007f8b601007387 */ /* 0x000fe20000100a00 */
[----:B------:R-:W-:-:S03]  /*2fe90*/  IMAD.WIDE R168, R2, 0x4, R168 ;  /* 0x0000000402a87825 */ /* 0x000fc600078e02a8 */
[----:B------:R-:W-:Y:S04]  /*2fea0*/  STL.64 [R1+0x1d18], R238 ;  /* 0x001d18ee01007387 */ /* 0x000fe80000100a00 */
[----:B------:R-:W4:Y:S04]  /*2feb0*/  LDL.LU.64 R224, [R1+0x5d0] ;  /* 0x0005d00001e07983 */ /* 0x000f280000300a00 */
[----:B------:R-:W4:Y:S04]  /*2fec0*/  LDL.LU.64 R222, [R1+0x5c8] ;  /* 0x0005c80001de7983 */ /* 0x000f280000300a00 */
[----:B------:R1:W-:Y:S04]  /*2fed0*/  STL.64 [R1+0x7e8], R168 ;  /* 0x0007e8a801007387 */ /* 0x0003e80000100a00 */
[----:B-1----:R-:W4:Y:S01]  /*2fee0*/  LDL.LU.64 R168, [R1+0x5c0] ;  /* 0x0005c00001a87983 */ /* 0x002f220000300a00 */
[----:B------:R-:W-:-:S04]  /*2fef0*/  IMAD.WIDE R218, R2, 0x4, R220 ;  /* 0x0000000402da7825 */ /* 0x000fc800078e02dc */
[C---:B------:R-:W-:Y:S01]  /*2ff00*/  IMAD.WIDE R176, R2.reuse, 0x4, R176 ;  /* 0x0000000402b07825 */ /* 0x040fe200078e02b0 */
[----:B------:R-:W-:Y:S04]  /*2ff10*/  STL.64 [R1+0x818], R218 ;  /* 0x000818da01007387 */ /* 0x000fe80000100a00 */
[----:B------:R-:W-:Y:S04]  /*2ff20*/  STL.64 [R1+0x1d20], R218 ;  /* 0x001d20da01007387 */ /* 0x000fe80000100a00 */
[----:B------:R-:W4:Y:S04]  /*2ff30*/  LDL.LU.64 R220, [R1+0x5b8] ;  /* 0x0005b80001dc7983 */ /* 0x000f280000300a00 */
[----:B------:R-:W4:Y:S04]  /*2ff40*/  LDL.LU.64 R182, [R1+0x5b0] ;  /* 0x0005b00001b67983 */ /* 0x000f280000300a00 */
[----:B------:R1:W-:Y:S04]  /*2ff50*/  STL.64 [R1+0x7d8], R176 ;  /* 0x0007d8b001007387 */ /* 0x0003e80000100a00 */
[----:B-1----:R-:W4:Y:S04]  /*2ff60*/  LDL.LU.64 R176, [R1+0x5a8] ;  /* 0x0005a80001b07983 */ /* 0x002f280000300a00 */
[----:B------:R-:W-:Y:S04]  /*2ff70*/  STL.64 [R1+0x808], R236 ;  /* 0x000808ec01007387 */ /* 0x000fe80000100a00 */
[----:B------:R-:W-:Y:S01]  /*2ff80*/  STL.64 [R1+0x1d28], R236 ;  /* 0x001d28ec01007387 */ /* 0x000fe20000100a00 */
[----:B---3--:R-:W-:-:S03]  /*2ff90*/  IMAD.WIDE R184, R2, 0x4, R174 ;  /* 0x0000000402b87825 */ /* 0x008fc600078e02ae */
[----:B------:R-:W3:Y:S01]  /*2ffa0*/  LDL.LU.64 R174, [R1+0x5a0] ;  /* 0x0005a00001ae7983 */ /* 0x000ee20000300a00 */
[----:B------:R-:W-:-:S03]  /*2ffb0*/  IMAD.WIDE R180, R2, 0x4, R180 ;  /* 0x0000000402b47825 */ /* 0x000fc600078e02b4 */
[----:B------:R-:W-:Y:S01]  /*2ffc0*/  STL.64 [R1+0x7c8], R184 ;  /* 0x0007c8b801007387 */ /* 0x000fe20000100a00 */
[----:B------:R-:W-:-:S03]  /*2ffd0*/  IMAD.WIDE R210, R2, 0x4, R172 ;  /* 0x0000000402d27825 */ /* 0x000fc600078e02ac */
[----:B------:R-:W3:Y:S04]  /*2ffe0*/  LDL.LU.64 R172, [R1+0x598] ;  /* 0x0005980001ac7983 */ /* 0x000ee80000300a00 */
[----:B------:R-:W-:Y:S01]  /*2fff0*/  STL.64 [R1+0x7b8], R180 ;  /* 0x0007b8b401007387 */ /* 0x000fe20000100a00 */
[----:B--2---:R-:W-:-:S03]  /*30000*/  IMAD.WIDE R164, R2, 0x4, R164 ;  /* 0x0000000402a47825 */ /* 0x004fc600078e02a4 */
[----:B------:R-:W-:Y:S04]  /*30010*/  STL.64 [R1+0x7a8], R210 ;  /* 0x0007a8d201007387 */ /* 0x000fe80000100a00 */
[----:B------:R-:W-:Y:S04]  /*30020*/  STL.64 [R1+0x1d30], R210 ;  /* 0x001d30d201007387 */ /* 0x000fe80000100a00 */
[----:B------:R4:W-:Y:S01]  /*30030*/  STL.64 [R1+0x778], R164 ;  /* 0x000778a401007387 */ /* 0x0009e20000100a00 */
[----:B------:R-:W-:-:S04]  /*30040*/  IMAD.WIDE R194, R2, 0x4, R178 ;  /* 0x0000000402c27825 */ /* 0x000fc800078e02b2 */
[----:B------:R-:W-:-:S04]  /*30050*/  IMAD.WIDE R234, R2, 0x4, R170 ;  /* 0x0000000402ea7825 */ /* 0x000fc800078e02aa */
[C---:B----4-:R-:W-:Y:S02]  /*30060*/  IMAD.WIDE R164, R2.reuse, 0x4, R162 ;  /* 0x0000000402a47825 */ /* 0x050fe400078e02a2 */
[----:B------:R-:W2:Y:S04]  /*30070*/  LDL.LU.64 R162, [R1+0x590] ;  /* 0x0005900001a27983 */ /* 0x000ea80000300a00 */
[----:B------:R-:W2:Y:S04]  /*30080*/  LDL.LU.64 R180, [R1+0x588] ;  /* 0x0005880001b47983 */ /* 0x000ea80000300a00 */
[----:B------:R1:W-:Y:S04]  /*30090*/  STL.64 [R1+0x768], R164 ;  /* 0x000768a401007387 */ /* 0x0003e80000100a00 */
[----:B------:R-:W2:Y:S04]  /*300a0*/  LDL.LU.64 R178, [R1+0x580] ;  /* 0x0005800001b27983 */ /* 0x000ea80000300a00 */
[----:B------:R-:W2:Y:S04]  /*300b0*/  LDL.LU.64 R170, [R1+0x578] ;  /* 0x0005780001aa7983 */ /* 0x000ea80000300a00 */
[----:B-1----:R-:W2:Y:S04]  /*300c0*/  LDL.LU.64 R164, [R1+0x568] ;  /* 0x0005680001a47983 */ /* 0x002ea80000300a00 */
[----:B------:R-:W-:Y:S04]  /*300d0*/  STL.64 [R1+0x798], R194 ;  /* 0x000798c201007387 */ /* 0x000fe80000100a00 */
[----:B------:R-:W-:Y:S01]  /*300e0*/  STL.64 [R1+0x1d38], R194 ;  /* 0x001d38c201007387 */ /* 0x000fe20000100a00 */
[----:B------:R-:W-:-:S03]  /*300f0*/  IMAD.WIDE R184, R2, 0x4, R166 ;  /* 0x0000000402b87825 */ /* 0x000fc600078e02a6 */
[----:B------:R-:W2:Y:S04]  /*30100*/  LDL.LU.64 R166, [R1+0x558] ;  /* 0x0005580001a67983 */ /* 0x000ea80000300a00 */
[----:B------:R-:W-:Y:S04]  /*30110*/  STL.64 [R1+0x788], R234 ;  /* 0x000788ea01007387 */ /* 0x000fe80000100a00 */
[----:B------:R1:W-:Y:S01]  /*30120*/  STL.64 [R1+0x758], R184 ;  /* 0x000758b801007387 */ /* 0x0003e20000100a00 */
[----:B------:R-:W-:-:S03]  /*30130*/  IMAD.WIDE R188, R2, 0x4, R224 ;  /* 0x0000000402bc7825 */ /* 0x000fc600078e02e0 */
[----:B------:R-:W-:Y:S04]  /*30140*/  STL.64 [R1+0x1d40], R234 ;  /* 0x001d40ea01007387 */ /* 0x000fe80000100a00 */
[----:B------:R-:W-:Y:S01]  /*30150*/  STL.64 [R1+0x748], R188 ;  /* 0x000748bc01007387 */ /* 0x000fe20000100a00 */
[----:B------:R-:W-:-:S03]  /*30160*/  IMAD.WIDE R186, R2, 0x4, R168 ;  /* 0x0000000402ba7825 */ /* 0x000fc600078e02a8 */
[----:B------:R-:W2:Y:S01]  /*30170*/  LDL.LU.64 R168, [R1+0x540] ;  /* 0x0005400001a87983 */ /* 0x000ea20000300a00 */
[----:B-1----:R-:W-:-:S05]  /*30180*/  IMAD.WIDE R184, R2, 0x4, R222 ;  /* 0x0000000402b87825 */ /* 0x002fca00078e02de */
[----:B------:R-:W-:Y:S01]  /*30190*/  STL.64 [R1+0x728], R184 ;  /* 0x000728b801007387 */ /* 0x000fe20000100a00 */
[----:B------:R-:W-:-:S04]  /*301a0*/  IMAD.WIDE R212, R2, 0x4, R220 ;  /* 0x0000000402d47825 */ /* 0x000fc800078e02dc */
[----:B------:R-:W-:-:S04]  /*301b0*/  IMAD.WIDE R232, R2, 0x4, R182 ;  /* 0x0000000402e87825 */ /* 0x000fc800078e02b6 */
[C---:B------:R-:W-:Y:S02]  /*301c0*/  IMAD.WIDE R182, R2.reuse, 0x4, R176 ;  /* 0x0000000402b67825 */ /* 0x040fe400078e02b0 */
[----:B------:R-:W2:Y:S04]  /*301d0*/  LDL.LU.64 R176, [R1+0x530] ;  /* 0x0005300001b07983 */ /* 0x000ea80000300a00 */
[----:B------:R-:W-:Y:S04]  /*301e0*/  STL.64 [R1+0x720], R186 ;  /* 0x000720ba01007387 */ /* 0x000fe80000100a00 */
[----:B------:R1:W-:Y:S04]  /*301f0*/  STL.64 [R1+0x6e8], R182 ;  /* 0x0006e8b601007387 */ /* 0x0003e80000100a00 */
[----:B------:R-:W-:Y:S04]  /*30200*/  STL.64 [R1+0x1d48], R186 ;  /* 0x001d48ba01007387 */ /* 0x000fe80000100a00 */
[----:B------:R-:W-:Y:S04]  /*30210*/  STL.64 [R1+0x708], R212 ;  /* 0x000708d401007387 */ /* 0x000fe80000100a00 */
[----:B------:R-:W-:Y:S01]  /*30220*/  STL.64 [R1+0x1d50], R212 ;  /* 0x001d50d401007387 */ /* 0x000fe20000100a00 */
[----:B---3--:R-:W-:-:S05]  /*30230*/  IMAD.WIDE R174, R2, 0x4, R174 ;  /* 0x0000000402ae7825 */ /* 0x008fca00078e02ae */
[----:B------:R3:W-:Y:S04]  /*30240*/  STL.64 [R1+0x6d0], R174 ;  /* 0x0006d0ae01007387 */ /* 0x0007e80000100a00 */
[----:B------:R-:W4:Y:S04]  /*30250*/  LDL.LU.64 R222, [R1+0x520] ;  /* 0x0005200001de7983 */ /* 0x000f280000300a00 */
[----:B------:R-:W4:Y:S01]  /*30260*/  LDL.LU.64 R220, [R1+0x510] ;  /* 0x0005100001dc7983 */ /* 0x000f220000300a00 */
[----:B------:R-:W-:-:S05]  /*30270*/  IMAD.WIDE R172, R2, 0x4, R172 ;  /* 0x0000000402ac7825 */ /* 0x000fca00078e02ac */
[----:B------:R3:W-:Y:S04]  /*30280*/  STL.64 [R1+0x6c8], R172 ;  /* 0x0006c8ac01007387 */ /* 0x0007e80000100a00 */
[----:B-1----:R-:W4:Y:S04]  /*30290*/  LDL.LU.64 R182, [R1+0x500] ;  /* 0x0005000001b67983 */ /* 0x002f280000300a00 */
[----:B---3--:R-:W3:Y:S04]  /*302a0*/  LDL.LU.64 R174, [R1+0x4f0] ;  /* 0x0004f00001ae7983 */ /* 0x008ee80000300a00 */
[----:B------:R-:W3:Y:S04]  /*302b0*/  LDL.LU.64 R172, [R1+0x4e0] ;  /* 0x0004e00001ac7983 */ /* 0x000ee80000300a00 */
[----:B------:R-:W-:Y:S04]  /*302c0*/  STL.64 [R1+0x700], R232 ;  /* 0x000700e801007387 */ /* 0x000fe80000100a00 */
[----:B------:R-:W-:Y:S01]  /*302d0*/  STL.64 [R1+0x1d58], R232 ;  /* 0x001d58e801007387 */ /* 0x000fe20000100a00 */
[----:B--2---:R-:W-:-:S03]  /*302e0*/  IMAD.WIDE R184, R2, 0x4, R162 ;  /* 0x0000000402b87825 */ /* 0x004fc600078e02a2 */
[----:B------:R-:W2:Y:S01]  /*302f0*/  LDL.LU.64 R162, [R1+0x4d0] ;  /* 0x0004d00001a27983 */ /* 0x000ea20000300a00 */
[----:B------:R-:W-:-:S03]  /*30300*/  IMAD.WIDE R186, R2, 0x4, R180 ;  /* 0x0000000402ba7825 */ /* 0x000fc600078e02b4 */
[----:B------:R-:W-:Y:S01]  /*30310*/  STL.64 [R1+0x6a8], R184 ;  /* 0x0006a8b801007387 */ /* 0x000fe20000100a00 */
[----:B------:R-:W-:-:S04]  /*30320*/  IMAD.WIDE R204, R2, 0x4, R178 ;  /* 0x0000000402cc7825 */ /* 0x000fc800078e02b2 */
[----:B------:R-:W-:-:S04]  /*30330*/  IMAD.WIDE R200, R2, 0x4, R170 ;  /* 0x0000000402c87825 */ /* 0x000fc800078e02aa */
[C---:B------:R-:W-:Y:S02]  /*30340*/  IMAD.WIDE R230, R2.reuse, 0x4, R164 ;  /* 0x0000000402e67825 */ /* 0x040fe400078e02a4 */
[----:B------:R-:W2:Y:S04]  /*30350*/  LDL.LU.64 R164, [R1+0x4c0] ;  /* 0x0004c00001a47983 */ /* 0x000ea80000300a00 */
[----:B------:R-:W-:Y:S04]  /*30360*/  STL.64 [R1+0x698], R186 ;  /* 0x000698ba01007387 */ /* 0x000fe80000100a00 */
[----:B------:R-:W-:Y:S01]  /*30370*/  STL.64 [R1+0x1d60], R186 ;  /* 0x001d60ba01007387 */ /* 0x000fe20000100a00 */
[----:B------:R-:W-:-:S03]  /*30380*/  IMAD.WIDE R170, R2, 0x4, R166 ;  /* 0x0000000402aa7825 */ /* 0x000fc600078e02a6 */
[----:B------:R-:W2:Y:S04]  /*30390*/  LDL.LU.64 R166, [R1+0x4b0] ;  /* 0x0004b00001a67983 */ /* 0x000ea80000300a00 */
[----:B------:R-:W-:Y:S04]  /*303a0*/  STL.64 [R1+0x688], R204 ;  /* 0x000688cc01007387 */ /* 0x000fe80000100a00 */
[----:B------:R1:W-:Y:S04]  /*303b0*/  STL.64 [R1+0x650], R170 ;  /* 0x000650aa01007387 */ /* 0x0003e80000100a00 */
[----:B------:R-:W-:Y:S01]  /*303c0*/  STL.64 [R1+0x1d68], R204 ;  /* 0x001d68cc01007387 */ /* 0x000fe20000100a00 */
[----:B-1----:R-:W-:-:S03]  /*303d0*/  IMAD.WIDE R170, R2, 0x4, R168 ;  /* 0x0000000402aa7825 */ /* 0x002fc600078e02a8 */
[----:B------:R-:W2:Y:S04]  /*303e0*/  LDL.LU.64 R168, [R1+0x4a0] ;  /* 0x0004a00001a87983 */ /* 0x000ea80000300a00 */
[----:B------:R-:W2:Y:S04]  /*303f0*/  LDL.LU.64 R180, [R1+0x488] ;  /* 0x0004880001b47983 */ /* 0x000ea80000300a00 */
[----:B------:R1:W-:Y:S04]  /*30400*/  STL.64 [R1+0x640], R170 ;  /* 0x000640aa01007387 */ /* 0x0003e80000100a00 */
[----:B-1----:R-:W2:Y:S04]  /*30410*/  LDL.LU.64 R170, [R1+0x470] ;  /* 0x0004700001aa7983 */ /* 0x002ea80000300a00 */
[----:B------:R-:W-:Y:S04]  /*30420*/  STL.64 [R1+0x670], R200 ;  /* 0x000670c801007387 */ /* 0x000fe80000100a00 */
[----:B------:R-:W-:Y:S04]  /*30430*/  STL.64 [R1+0x1d70], R200 ;  /* 0x001d70c801007387 */ /* 0x000fe80000100a00 */
[----:B------:R-:W2:Y:S01]  /*30440*/  LDL.LU.64 R178, [R1+0x458] ;  /* 0x0004580001b27983 */ /* 0x000ea20000300a00 */
[----:B------:R-:W-:-:S03]  /*30450*/  IMAD.WIDE R184, R2, 0x4, R176 ;  /* 0x0000000402b87825 */ /* 0x000fc600078e02b0 */
[----:B------:R-:W2:Y:S04]  /*30460*/  LDL.LU.64 R176, [R1+0x440] ;  /* 0x0004400001b07983 */ /* 0x000ea80000300a00 */
[----:B------:R4:W-:Y:S04]  /*30470*/  STL.64 [R1+0x618], R184 ;  /* 0x000618b801007387 */ /* 0x0009e80000100a00 */
[----:B------:R-:W-:Y:S04]  /*30480*/  STL.64 [R1+0x660], R230 ;  /* 0x000660e601007387 */ /* 0x000fe80000100a00 */
[----:B------:R-:W-:Y:S01]  /*30490*/  STL.64 [R1+0x1d78], R230 ;  /* 0x001d78e601007387 */ /* 0x000fe20000100a00 */
[----:B----4-:R-:W-:-:S04]  /*304a0*/  IMAD.WIDE R184, R2, 0x4, R222 ;  /* 0x0000000402b87825 */ /* 0x010fc800078e02de */
[C---:B------:R-:W-:Y:S01]  /*304b0*/  IMAD.WIDE R234, R2.reuse, 0x4, R220 ;  /* 0x0000000402ea7825 */ /* 0x040fe200078e02dc */
[----:B------:R-:W-:Y:S03]  /*304c0*/  STL.64 [R1+0x610], R184 ;  /* 0x000610b801007387 */ /* 0x000fe60000100a00 */
[C---:B---3--:R-:W-:Y:S02]  /*304d0*/  IMAD.WIDE R196, R2.reuse, 0x4, R174 ;  /* 0x0000000402c47825 */ /* 0x048fe400078e02ae */
[----:B------:R-:W3:Y:S02]  /*304e0*/  LDL.LU.64 R174, [R1+0x428] ;  /* 0x0004280001ae7983 */ /* 0x000ee40000300a00 */
[C---:B------:R-:W-:Y:S02]  /*304f0*/  IMAD.WIDE R228, R2.reuse, 0x4, R172 ;  /* 0x0000000402e47825 */ /* 0x040fe400078e02ac */
[----:B------:R-:W-:Y:S02]  /*30500*/  STL.64 [R1+0x5f8], R234 ;  /* 0x0005f8ea01007387 */ /* 0x000fe40000100a00 */
[----:B------:R-:W-:-:S02]  /*30510*/  IMAD.WIDE R240, R2, 0x4, R182 ;  /* 0x0000000402f07825 */ /* 0x000fc400078e02b6 */
[----:B------:R-:W-:Y:S04]  /*30520*/  STL.64 [R1+0x1d80], R234 ;  /* 0x001d80ea01007387 */ /* 0x000fe80000100a00 */
[----:B------:R-:W4:Y:S01]  /*30530*/  LDL.LU.64 R172, [R1+0x410] ;  /* 0x0004100001ac7983 */ /* 0x000f220000300a00 */
[----:B--2---:R-:W-:-:S03]  /*30540*/  IMAD.WIDE R182, R2, 0x4, R162 ;  /* 0x0000000402b67825 */ /* 0x004fc600078e02a2 */
[----:B------:R-:W2:Y:S04]  /*30550*/  LDL.LU.64 R162, [R1+0x3f8] ;  /* 0x0003f80001a27983 */ /* 0x000ea80000300a00 */
[----:B------:R1:W-:Y:S04]  /*30560*/  STL.64 [R1+0x5b0], R182 ;  /* 0x0005b0b601007387 */ /* 0x0003e80000100a00 */
[----:B------:R-:W-:Y:S04]  /*30570*/  STL.64 [R1+0x5d8], R240 ;  /* 0x0005d8f001007387 */ /* 0x000fe80000100a00 */
[----:B------:R-:W-:Y:S04]  /*30580*/  STL.64 [R1+0x1d88], R240 ;  /* 0x001d88f001007387 */ /* 0x000fe80000100a00 */
[----:B------:R-:W2:Y:S01]  /*30590*/  LDL.LU.64 R198, [R1+0x3e0] ;  /* 0x0003e00001c67983 */ /* 0x000ea20000300a00 */
[----:B-1----:R-:W-:-:S03]  /*305a0*/  IMAD.WIDE R182, R2, 0x4, R164 ;  /* 0x0000000402b67825 */ /* 0x002fc600078e02a4 */
[----:B------:R-:W2:Y:S04]  /*305b0*/  LDL.LU.64 R164, [R1+0x3c8] ;  /* 0x0003c80001a47983 */ /* 0x000ea80000300a00 */
[----:B------:R1:W-:Y:S04]  /*305c0*/  STL.64 [R1+0x5a0], R182 ;  /* 0x0005a0b601007387 */ /* 0x0003e80000100a00 */
[----:B------:R-:W-:Y:S04]  /*305d0*/  STL.64 [R1+0x5d0], R196 ;  /* 0x0005d0c401007387 */ /* 0x000fe80000100a00 */
[----:B------:R1:W-:Y:S02]  /*305e0*/  STL.64 [R1+0x1d90], R196 ;  /* 0x001d90c401007387 */ /* 0x0003e40000100a00 */
[----:B-1----:R-:W-:-:S02]  /*305f0*/  IMAD.WIDE R182, R2, 0x4, R166 ;  /* 0x0000000402b67825 */ /* 0x002fc400078e02a6 */
[----:B------:R-:W2:Y:S04]  /*30600*/  LDL.LU.64 R166, [R1+0x3c0] ;  /* 0x0003c00001a67983 */ /* 0x000ea80000300a00 */
[----:B------:R-:W2:Y:S04]  /*30610*/  LDL.LU.64 R224, [R1+0x3a8] ;  /* 0x0003a80001e07983 */ /* 0x000ea80000300a00 */
[----:B------:R1:W-:Y:S04]  /*30620*/  STL.64 [R1+0x598], R182 ;  /* 0x000598b601007387 */ /* 0x0003e80000100a00 */
[----:B------:R-:W-:Y:S01]  /*30630*/  STL.64 [R1+0x5c0], R228 ;  /* 0x0005c0e401007387 */ /* 0x000fe20000100a00 */
[----:B------:R-:W-:-:S03]  /*30640*/  IMAD.WIDE R196, R2, 0x4, R168 ;  /* 0x0000000402c47825 */ /* 0x000fc600078e02a8 */
[----:B------:R-:W2:Y:S01]  /*30650*/  LDL.LU.64 R168, [R1+0x388] ;  /* 0x0003880001a87983 */ /* 0x000ea20000300a00 */
[----:B------:R-:W-:-:S03]  /*30660*/  IMAD.WIDE R192, R2, 0x4, R170 ;  /* 0x0000000402c07825 */ /* 0x000fc600078e02aa */
[----:B------:R-:W2:Y:S04]  /*30670*/  LDL.LU.64 R170, [R1+0x370] ;  /* 0x0003700001aa7983 */ /* 0x000ea80000300a00 */
[----:B------:R-:W2:Y:S04]  /*30680*/  LDL.LU.64 R216, [R1+0x2c8] ;  /* 0x0002c80001d87983 */ /* 0x000ea80000300a00 */
[----:B------:R-:W-:Y:S04]  /*30690*/  STL.64 [R1+0x590], R196 ;  /* 0x000590c401007387 */ /* 0x000fe80000100a00 */
[----:B------:R-:W2:Y:S01]  /*306a0*/  LDL.LU.64 R222, [R1+0x2b0] ;  /* 0x0002b00001de7983 */ /* 0x000ea20000300a00 */
[----:B------:R-:W-:-:S03]  /*306b0*/  IMAD.WIDE R214, R2, 0x4, R178 ;  /* 0x0000000402d67825 */ /* 0x000fc600078e02b2 */
[----:B------:R-:W2:Y:S04]  /*306c0*/  LDL.LU.64 R220, [R1+0x298] ;  /* 0x0002980001dc7983 */ /* 0x000ea80000300a00 */
[----:B-1----:R-:W2:Y:S04]  /*306d0*/  LDL.LU.64 R182, [R1+0x280] ;  /* 0x0002800001b67983 */ /* 0x002ea80000300a00 */
[----:B------:R-:W2:Y:S01]  /*306e0*/  LDL.LU.64 R178, [R1+0x268] ;  /* 0x0002680001b27983 */ /* 0x000ea20000300a00 */
[----:B------:R-:W-:-:S04]  /*306f0*/  IMAD.WIDE R194, R2, 0x4, R180 ;  /* 0x0000000402c27825 */ /* 0x000fc800078e02b4 */
[C---:B------:R-:W-:Y:S01]  /*30700*/  IMAD.WIDE R226, R2.reuse, 0x4, R176 ;  /* 0x0000000402e27825 */ /* 0x040fe200078e02b0 */
[----:B------:R-:W-:Y:S04]  /*30710*/  STL.64 [R1+0x580], R194 ;  /* 0x000580c201007387 */ /* 0x000fe80000100a00 */
[----:B------:R-:W2:Y:S04]  /*30720*/  LDL.LU.64 R180, [R1+0x250] ;  /* 0x0002500001b47983 */ /* 0x000ea80000300a00 */
[----:B------:R-:W2:Y:S01]  /*30730*/  LDL.LU.64 R176, [R1+0x238] ;  /* 0x0002380001b07983 */ /* 0x000ea20000300a00 */
[----:B---3--:R-:W-:-:S05]  /*30740*/  IMAD.WIDE R174, R2, 0x4, R174 ;  /* 0x0000000402ae7825 */ /* 0x008fca00078e02ae */
[----:B------:R1:W-:Y:S04]  /*30750*/  STL.64 [R1+0x540], R174 ;  /* 0x000540ae01007387 */ /* 0x0003e80000100a00 */
[----:B------:R-:W-:Y:S01]  /*30760*/  STL.64 [R1+0x570], R192 ;  /* 0x000570c001007387 */ /* 0x000fe20000100a00 */
[----:B----4-:R-:W-:-:S03]  /*30770*/  IMAD.WIDE R172, R2, 0x4, R172 ;  /* 0x0000000402ac7825 */ /* 0x010fc600078e02ac */
[----:B-1----:R-:W3:Y:S04]  /*30780*/  LDL.LU.64 R174, [R1+0x220] ;  /* 0x0002200001ae7983 */ /* 0x002ee80000300a00 */
[----:B------:R-:W-:Y:S01]  /*30790*/  STL.64 [R1+0x568], R214 ;  /* 0x000568d601007387 */ /* 0x000fe20000100a00 */
[----:B--2---:R-:W-:-:S03]  /*307a0*/  IMAD.WIDE R184, R2, 0x4, R162 ;  /* 0x0000000402b87825 */ /* 0x004fc600078e02a2 */
[----:B------:R1:W-:Y:S04]  /*307b0*/  STL.64 [R1+0x538], R172 ;  /* 0x000538ac01007387 */ /* 0x0003e80000100a00 */
[----:B-1----:R-:W2:Y:S04]  /*307c0*/  LDL.LU.64 R172, [R1+0x208] ;  /* 0x0002080001ac7983 */ /* 0x002ea80000300a00 */
[----:B------:R-:W4:Y:S01]  /*307d0*/  LDL.LU.64 R162, [R1+0x1f8] ;  /* 0x0001f80001a27983 */ /* 0x000f220000300a00 */
[----:B------:R-:W-:-:S03]  /*307e0*/  IMAD.WIDE R210, R2, 0x4, R164 ;  /* 0x0000000402d27825 */ /* 0x000fc600078e02a4 */
[----:B------:R1:W-:Y:S01]  /*307f0*/  STL.64 [R1+0x530], R184 ;  /* 0x000530b801007387 */ /* 0x0003e20000100a00 */
[----:B------:R-:W-:-:S03]  /*30800*/  IMAD.WIDE R240, R2, 0x4, R198 ;  /* 0x0000000402f07825 */ /* 0x000fc600078e02c6 */
        /* <DEDUP_REMOVED lines=9> */
[----:B-1----:R-:W-:-:S03]  /*308a0*/  IMAD.WIDE R184, R2, 0x4, R170 ;  /* 0x0000000402b87825 */ /* 0x002fc600078e02aa */
[----:B------:R-:W4:Y:S01]  /*308b0*/  LDL.LU.64 R170, [R1+0x1b8] ;  /* 0x0001b80001aa7983 */ /* 0x000f220000300a00 */
[----:B------:R-:W-:-:S03]  /*308c0*/  IMAD.WIDE R186, R2, 0x4, R216 ;  /* 0x0000000402ba7825 */ /* 0x000fc600078e02d8 */
[----:B------:R-:W-:Y:S04]  /*308d0*/  STL.64 [R1+0x508], R188 ;  /* 0x000508bc01007387 */ /* 0x000fe80000100a00 */
[----:B------:R1:W-:Y:S04]  /*308e0*/  STL.64 [R1+0x4e0], R184 ;  /* 0x0004e0b801007387 */ /* 0x0003e80000100a00 */
[----:B------:R-:W-:Y:S04]  /*308f0*/  STL.64 [R1+0x4f8], R250 ;  /* 0x0004f8fa01007387 */ /* 0x000fe80000100a00 */
[----:B------:R-:W-:Y:S01]  /*30900*/  STL.64 [R1+0x4d8], R186 ;  /* 0x0004d8ba01007387 */ /* 0x000fe20000100a00 */
[----:B-1----:R-:W-:-:S03]  /*30910*/  IMAD.WIDE R184, R2, 0x4, R222 ;  /* 0x0000000402b87825 */ /* 0x002fc600078e02de */
[----:B------:R-:W-:Y:S01]  /*30920*/  STL.64 [R1+0x4f0], R224 ;  /* 0x0004f0e001007387 */ /* 0x000fe20000100a00 */
[----:B------:R-:W-:-:S03]  /*30930*/  IMAD.WIDE R206, R2, 0x4, R178 ;  /* 0x0000000402ce7825 */ /* 0x000fc600078e02b2 */
[----:B------:R-:W-:Y:S01]  /*30940*/  STL.64 [R1+0x4c8], R184 ;  /* 0x0004c8b801007387 */ /* 0x000fe20000100a00 */
[----:B------:R-:W-:-:S03]  /*30950*/  IMAD.WIDE R234, R2, 0x4, R220 ;  /* 0x0000000402ea7825 */ /* 0x000fc600078e02dc */
[----:B------:R-:W4:Y:S01]  /*30960*/  LDL.LU.64 R178, [R1+0x1a8] ;  /* 0x0001a80001b27983 */ /* 0x000f220000300a00 */
[----:B------:R-:W-:-:S03]  /*30970*/  IMAD.WIDE R236, R2, 0x4, R182 ;  /* 0x0000000402ec7825 */ /* 0x000fc600078e02b6 */
[----:B------:R-:W-:Y:S04]  /*30980*/  STL.64 [R1+0x4b8], R234 ;  /* 0x0004b8ea01007387 */ /* 0x000fe80000100a00 */
[----:B------:R-:W4:Y:S01]  /*30990*/  LDL.LU.64 R182, [R1+0x198] ;  /* 0x0001980001b67983 */ /* 0x000f220000300a00 */
[----:B------:R-:W-:-:S04]  /*309a0*/  IMAD.WIDE R222, R2, 0x4, R176 ;  /* 0x0000000402de7825 */ /* 0x000fc800078e02b0 */
[C---:B------:R-:W-:Y:S01]  /*309b0*/  IMAD.WIDE R198, R2.reuse, 0x4, R180 ;  /* 0x0000000402c67825 */ /* 0x040fe200078e02b4 */
[----:B------:R-:W-:Y:S04]  /*309c0*/  STL.64 [R1+0x4b0], R236 ;  /* 0x0004b0ec01007387 */ /* 0x000fe80000100a00 */
[----:B------:R-:W-:Y:S01]  /*309d0*/  STL.64 [R1+0x4a0], R206 ;  /* 0x0004a0ce01007387 */ /* 0x000fe20000100a00 */
[----:B---3--:R-:W-:-:S05]  /*309e0*/  IMAD.WIDE R176, R2, 0x4, R174 ;  /* 0x0000000402b07825 */ /* 0x008fca00078e02ae */
[----:B------:R-:W-:Y:S04]  /*309f0*/  STL.64 [R1+0x480], R176 ;  /* 0x000480b001007387 */ /* 0x000fe80000100a00 */
[----:B------:R-:W-:Y:S01]  /*30a00*/  STL.64 [R1+0x498], R198 ;  /* 0x000498c601007387 */ /* 0x000fe20000100a00 */
[----:B--2---:R-:W-:-:S04]  /*30a10*/  IMAD.WIDE R174, R2, 0x4, R172 ;  /* 0x0000000402ae7825 */ /* 0x004fc800078e02ac */
[C---:B----4-:R-:W-:Y:S01]  /*30a20*/  IMAD.WIDE R172, R2.reuse, 0x4, R162 ;  /* 0x0000000402ac7825 */ /* 0x050fe200078e02a2 */
[----:B------:R-:W-:Y:S04]  /*30a30*/  STL.64 [R1+0x478], R174 ;  /* 0x000478ae01007387 */ /* 0x000fe80000100a00 */
[----:B------:R-:W2:Y:S04]  /*30a40*/  LDL.LU.64 R162, [R1+0x188] ;  /* 0x0001880001a27983 */ /* 0x000ea80000300a00 */
[----:B------:R-:W-:Y:S01]  /*30a50*/  STL.64 [R1+0x488], R222 ;  /* 0x000488de01007387 */ /* 0x000fe20000100a00 */
[----:B------:R-:W-:-:S03]  /*30a60*/  IMAD.WIDE R230, R2, 0x4, R164 ;  /* 0x0000000402e67825 */ /* 0x000fc600078e02a4 */
[----:B------:R1:W-:Y:S04]  /*30a70*/  STL.64 [R1+0x470], R172 ;  /* 0x000470ac01007387 */ /* 0x0003e80000100a00 */
[----:B------:R-:W3:Y:S04]  /*30a80*/  LDL.LU.64 R164, [R1+0x178] ;  /* 0x0001780001a47983 */ /* 0x000ee80000300a00 */
        /* <DEDUP_REMOVED lines=9> */
[----:B-1----:R-:W4:Y:S04]  /*30b20*/  LDL.LU.64 R172, [R1+0x108] ;  /* 0x0001080001ac7983 */ /* 0x002f280000300a00 */
[----:B------:R-:W4:Y:S04]  /*30b30*/  LDL.LU.64 R174, [R1+0xf8] ;  /* 0x0000f80001ae7983 */ /* 0x000f280000300a00 */
[----:B------:R-:W4:Y:S04]  /*30b40*/  LDL.LU.64 R204, [R1+0xe8] ;  /* 0x0000e80001cc7983 */ /* 0x000f280000300a00 */
[----:B------:R-:W4:Y:S04]  /*30b50*/  LDL.LU.64 R184, [R1+0xd8] ;  /* 0x0000d80001b87983 */ /* 0x000f280000300a00 */
[----:B------:R-:W4:Y:S04]  /*30b60*/  LDL.LU.64 R190, [R1+0xc8] ;  /* 0x0000c80001be7983 */ /* 0x000f280000300a00 */
[----:B------:R-:W4:Y:S01]  /*30b70*/  LDL.LU.64 R176, [R1+0xb8] ;  /* 0x0000b80001b07983 */ /* 0x000f220000300a00 */
[----:B------:R-:W-:-:S03]  /*30b80*/  IMAD.WIDE R220, R2, 0x4, R178 ;  /* 0x0000000402dc7825 */ /* 0x000fc600078e02b2 */
[----:B------:R-:W-:Y:S04]  /*30b90*/  STL.64 [R1+0x468], R230 ;  /* 0x000468e601007387 */ /* 0x000fe80000100a00 */
[----:B------:R-:W4:Y:S04]  /*30ba0*/  LDL.LU.64 R178, [R1+0x70] ;  /* 0x0000700001b27983 */ /* 0x000f280000300a00 */
[----:B------:R-:W4:Y:S01]  /*30bb0*/  LDL.LU.64 R180, [R1+0x60] ;  /* 0x0000600001b47983 */ /* 0x000f220000300a00 */
[----:B------:R-:W-:-:S03]  /*30bc0*/  IMAD.WIDE R202, R2, 0x4, R182 ;  /* 0x0000000402ca7825 */ /* 0x000fc600078e02b6 */
[----:B------:R-:W-:Y:S04]  /*30bd0*/  STL.64 [R1+0x460], R218 ;  /* 0x000460da01007387 */ /* 0x000fe80000100a00 */
[----:B------:R-:W4:Y:S04]  /*30be0*/  LDL.LU.64 R182, [R1+0x50] ;  /* 0x0000500001b67983 */ /* 0x000f280000300a00 */
[----:B------:R-:W4:Y:S04]  /*30bf0*/  LDL.LU.64 R186, [R1+0x40] ;  /* 0x0000400001ba7983 */ /* 0x000f280000300a00 */
[----:B------:R1:W-:Y:S04]  /*30c00*/  STL.64 [R1+0x440], R202 ;  /* 0x000440ca01007387 */ /* 0x0003e80000100a00 */
[----:B------:R-:W4:Y:S04]  /*30c10*/  LDL.LU.64 R232, [R1+0x30] ;  /* 0x0000300001e87983 */ /* 0x000f280000300a00 */
[----:B-1----:R-:W4:Y:S04]  /*30c20*/  LDL.LU.64 R202, [R1+0x20] ;  /* 0x0000200001ca7983 */ /* 0x002f280000300a00 */
[----:B------:R-:W4:Y:S04]  /*30c30*/  LDL.LU.64 R208, [R1+0x10] ;  /* 0x0000100001d07983 */ /* 0x000f280000300a00 */
[----:B------:R-:W4:Y:S04]  /*30c40*/  LDL.LU.64 R212, [R1] ;  /* 0x0000000001d47983 */ /* 0x000f280000300a00 */
[----:B------:R-:W-:Y:S01]  /*30c50*/  STL.64 [R1+0x458], R242 ;  /* 0x000458f201007387 */ /* 0x000fe20000100a00 */
[----:B--2---:R-:W-:-:S05]  /*30c60*/  IMAD.WIDE R162, R2, 0x4, R162 ;  /* 0x0000000402a27825 */ /* 0x004fca00078e02a2 */
[----:B------:R1:W-:Y:S01]  /*30c70*/  STL.64 [R1+0x438], R162 ;  /* 0x000438a201007387 */ /* 0x0003e20000100a00 */
[----:B---3--:R-:W-:-:S03]  /*30c80*/  IMAD.WIDE R164, R2, 0x4, R164 ;  /* 0x0000000402a47825 */ /* 0x008fc600078e02a4 */
[----:B-1----:R-:W2:Y:S01]  /*30c90*/  LDL.LU.64 R162, [R1+0x1de8] ;  /* 0x001de80001a27983 */ /* 0x002ea20000300a00 */
[----:B----4-:R-:W-:-:S03]  /*30ca0*/  IMAD.WIDE R200, R2, 0x4, R200 ;  /* 0x0000000402c87825 */ /* 0x010fc600078e02c8 */
[----:B------:R-:W-:Y:S01]  /*30cb0*/  STL.64 [R1+0x450], R216 ;  /* 0x000450d801007387 */ /* 0x000fe20000100a00 */
[----:B------:R-:W-:-:S03]  /*30cc0*/  IMAD.WIDE R238, R2, 0x4, R238 ;  /* 0x0000000402ee7825 */ /* 0x000fc600078e02ee */
[----:B------:R1:W-:Y:S01]  /*30cd0*/  STL.64 [R1+0x430], R164 ;  /* 0x000430a401007387 */ /* 0x0003e20000100a00 */
[----:B------:R-:W-:-:S04]  /*30ce0*/  IMAD.WIDE R166, R2, 0x4, R166 ;  /* 0x0000000402a67825 */ /* 0x000fc800078e02a6 */
[C---:B------:R-:W-:Y:S01]  /*30cf0*/  IMAD.WIDE R244, R2.reuse, 0x4, R244 ;  /* 0x0000000402f47825 */ /* 0x040fe200078e02f4 */
[----:B-1----:R-:W3:Y:S04]  /*30d00*/  LDL.LU.64 R164, [R1+0x1de0] ;  /* 0x001de00001a47983 */ /* 0x002ee80000300a00 */
[----:B------:R-:W-:Y:S04]  /*30d10*/  STL.64 [R1+0x448], R220 ;  /* 0x000448dc01007387 */ /* 0x000fe80000100a00 */
[----:B------:R1:W-:Y:S01]  /*30d20*/  STL.64 [R1+0x410], R166 ;  /* 0x000410a601007387 */ /* 0x0003e20000100a00 */
[----:B------:R-:W-:-:S03]  /*30d30*/  IMAD.WIDE R168, R2, 0x4, R168 ;  /* 0x0000000402a87825 */ /* 0x000fc600078e02a8 */
[----:B-1----:R-:W4:Y:S04]  /*30d40*/  LDL.LU.64 R166, [R1+0x1dd8] ;  /* 0x001dd80001a67983 */ /* 0x002f280000300a00 */
[----:B------:R-:W-:Y:S04]  /*30d50*/  STL.64 [R1+0x428], R200 ;  /* 0x000428c801007387 */ /* 0x000fe80000100a00 */
[----:B------:R1:W-:Y:S01]  /*30d60*/  STL.64 [R1+0x408], R168 ;  /* 0x000408a801007387 */ /* 0x0003e20000100a00 */
[----:B------:R-:W-:-:S04]  /*30d70*/  IMAD.WIDE R170, R2, 0x4, R170 ;  /* 0x0000000402aa7825 */ /* 0x000fc800078e02aa */
[C---:B------:R-:W-:Y:S01]  /*30d80*/  IMAD.WIDE R172, R2.reuse, 0x4, R172 ;  /* 0x0000000402ac7825 */ /* 0x040fe200078e02ac */
[----:B-1----:R-:W2:Y:S03]  /*30d90*/  LDL.LU.64 R168, [R1+0x1dd0] ;  /* 0x001dd00001a87983 */ /* 0x002ea60000300a00 */
[C---:B------:R-:W-:Y:S01]  /*30da0*/  IMAD.WIDE R174, R2.reuse, 0x4, R174 ;  /* 0x0000000402ae7825 */ /* 0x040fe200078e02ae */
[----:B------:R-:W-:Y:S04]  /*30db0*/  STL.64 [R1+0x420], R238 ;  /* 0x000420ee01007387 */ /* 0x000fe80000100a00 */
[----:B------:R1:W-:Y:S01]  /*30dc0*/  STL.64 [R1+0x3f8], R170 ;  /* 0x0003f8aa01007387 */ /* 0x0003e20000100a00 */
[----:B------:R-:W-:-:S04]  /*30dd0*/  IMAD.WIDE R204, R2, 0x4, R204 ;  /* 0x0000000402cc7825 */ /* 0x000fc800078e02cc */
[C---:B------:R-:W-:Y:S01]  /*30de0*/  IMAD.WIDE R176, R2.reuse, 0x4, R176 ;  /* 0x0000000402b07825 */ /* 0x040fe200078e02b0 */
[----:B-1----:R-:W2:Y:S04]  /*30df0*/  LDL.LU.64 R170, [R1+0x1dc8] ;  /* 0x001dc80001aa7983 */ /* 0x002ea80000300a00 */
[----:B------:R-:W-:Y:S01]  /*30e00*/  STL.64 [R1+0x418], R244 ;  /* 0x000418f401007387 */ /* 0x000fe20000100a00 */
[----:B------:R-:W-:-:S03]  /*30e10*/  IMAD.WIDE R178, R2, 0x4, R178 ;  /* 0x0000000402b27825 */ /* 0x000fc600078e02b2 */
[----:B------:R1:W-:Y:S01]  /*30e20*/  STL.64 [R1+0x3f0], R172 ;  /* 0x0003f0ac01007387 */ /* 0x0003e20000100a00 */
[----:B------:R-:W-:-:S04]  /*30e30*/  IMAD.WIDE R184, R2, 0x4, R184 ;  /* 0x0000000402b87825 */ /* 0x000fc800078e02b8 */
[C---:B------:R-:W-:Y:S01]  /*30e40*/  IMAD.WIDE R180, R2.reuse, 0x4, R180 ;  /* 0x0000000402b47825 */ /* 0x040fe200078e02b4 */
[----:B-1----:R-:W2:Y:S04]  /*30e50*/  LDL.LU.64 R172, [R1+0x1dc0] ;  /* 0x001dc00001ac7983 */ /* 0x002ea80000300a00 */
[----:B------:R1:W-:Y:S01]  /*30e60*/  STL.64 [R1+0x3e0], R174 ;  /* 0x0003e0ae01007387 */ /* 0x0003e20000100a00 */
[----:B------:R-:W-:-:S04]  /*30e70*/  IMAD.WIDE R190, R2, 0x4, R190 ;  /* 0x0000000402be7825 */ /* 0x000fc800078e02be */
[C---:B------:R-:W-:Y:S01]  /*30e80*/  IMAD.WIDE R182, R2.reuse, 0x4, R182 ;  /* 0x0000000402b67825 */ /* 0x040fe200078e02b6 */
[----:B-1----:R-:W2:Y:S04]  /*30e90*/  LDL.LU.64 R174, [R1+0x1db8] ;  /* 0x001db80001ae7983 */ /* 0x002ea80000300a00 */
[----:B------:R1:W-:Y:S01]  /*30ea0*/  STL.64 [R1+0x3b8], R176 ;  /* 0x0003b8b001007387 */ /* 0x0003e20000100a00 */
[----:B------:R-:W-:-:S03]  /*30eb0*/  IMAD.WIDE R186, R2, 0x4, R186 ;  /* 0x0000000402ba7825 */ /* 0x000fc600078e02ba */
[----:B-1----:R-:W2:Y:S04]  /*30ec0*/  LDL.LU.64 R176, [R1+0x1db0] ;  /* 0x001db00001b07983 */ /* 0x002ea80000300a00 */
[----:B------:R-:W-:Y:S04]  /*30ed0*/  STL.64 [R1+0x3d8], R204 ;  /* 0x0003d8cc01007387 */ /* 0x000fe80000100a00 */
[----:B------:R1:W-:Y:S01]  /*30ee0*/  STL.64 [R1+0x3a8], R178 ;  /* 0x0003a8b201007387 */ /* 0x0003e20000100a00 */
[----:B------:R-:W-:-:S03]  /*30ef0*/  IMAD.WIDE R202, R2, 0x4, R202 ;  /* 0x0000000402ca7825 */ /* 0x000fc600078e02ca */
[----:B-1----:R-:W2:Y:S04]  /*30f00*/  LDL.LU.64 R178, [R1+0x1da8] ;  /* 0x001da80001b27983 */ /* 0x002ea80000300a00 */
[----:B------:R-:W-:Y:S04]  /*30f10*/  STL.64 [R1+0x3c8], R184 ;  /* 0x0003c8b801007387 */ /* 0x000fe80000100a00 */
[----:B------:R1:W-:Y:S04]  /*30f20*/  STL.64 [R1+0x3a0], R180 ;  /* 0x0003a0b401007387 */ /* 0x0003e80000100a00 */
[----:B-1----:R-:W2:Y:S04]  /*30f30*/  LDL.LU.64 R180, [R1+0x1da0] ;  /* 0x001da00001b47983 */ /* 0x002ea80000300a00 */
[----:B------:R-:W-:Y:S04]  /*30f40*/  STL.64 [R1+0x3c0], R190 ;  /* 0x0003c0be01007387 */ /* 0x000fe80000100a00 */
[----:B------:R1:W-:Y:S01]  /*30f50*/  STL.64 [R1+0x388], R182 ;  /* 0x000388b601007387 */ /* 0x0003e20000100a00 */
[----:B------:R-:W-:-:S03]  /*30f60*/  IMAD.WIDE R208, R2, 0x4, R208 ;  /* 0x0000000402d07825 */ /* 0x000fc600078e02d0 */
[----:B-1----:R-:W2:Y:S04]  /*30f70*/  LDL.LU.64 R182, [R1+0x1d98] ;  /* 0x001d980001b67983 */ /* 0x002ea80000300a00 */
[----:B------:R1:W-:Y:S02]  /*30f80*/  STL.64 [R1+0x380], R186 ;  /* 0x000380ba01007387 */ /* 0x0003e40000100a00 */
[----:B-1----:R-:W-:-:S04]  /*30f90*/  IMAD.WIDE R186, R2, 0x4, R232 ;  /* 0x0000000402ba7825 */ /* 0x002fc800078e02e8 */
[C---:B------:R-:W-:Y:S01]  /*30fa0*/  IMAD.WIDE R232, R2.reuse, 0x4, R212 ;  /* 0x0000000402e87825 */ /* 0x040fe200078e02d4 */
[----:B------:R-:W-:Y:S03]  /*30fb0*/  STL.64 [R1+0x370], R186 ;  /* 0x000370ba01007387 */ /* 0x000fe60000100a00 */
[C---:B------:R-:W-:Y:S01]  /*30fc0*/  IMAD.WIDE R212, R2.reuse, 0x4, R248 ;  /* 0x0000000402d47825 */ /* 0x040fe200078e02f8 */
[----:B------:R1:W-:Y:S04]  /*30fd0*/  STL.64 [R1+0x358], R232 ;  /* 0x000358e801007387 */ /* 0x0003e80000100a00 */
[----:B------:R-:W-:Y:S04]  /*30fe0*/  STL.64 [R1+0x368], R202 ;  /* 0x000368ca01007387 */ /* 0x000fe80000100a00 */
[----:B------:R1:W-:Y:S02]  /*30ff0*/  STL.64 [R1+0x350], R212 ;  /* 0x000350d401007387 */ /* 0x0003e40000100a00 */
[----:B-1----:R-:W-:-:S02]  /*31000*/  IMAD.WIDE R232, R2, 0x4, R246 ;  /* 0x0000000402e87825 */ /* 0x002fc400078e02f6 */
[----:B------:R-:W-:Y:S02]  /*31010*/  STL.64 [R1+0x360], R208 ;  /* 0x000360d001007387 */ /* 0x000fe40000100a00 */
[C---:B------:R-:W-:Y:S02]  /*31020*/  IMAD.WIDE R212, R2.reuse, 0x4, R4 ;  /* 0x0000000402d47825 */ /* 0x040fe400078e0204 */
[----:B------:R1:W-:Y:S02]  /*31030*/  STL.64 [R1+0x348], R232 ;  /* 0x000348e801007387 */ /* 0x0003e40000100a00 */
[C---:B------:R-:W-:Y:S02]  /*31040*/  IMAD.WIDE R4, R2.reuse, 0x4, R6 ;  /* 0x0000000402047825 */ /* 0x040fe400078e0206 */
[----:B------:R-:W-:Y:S04]  /*31050*/  STL.64 [R1+0x340], R212 ;  /* 0x000340d401007387 */ /* 0x000fe80000100a00 */
[----:B------:R1:W-:Y:S02]  /*31060*/  STL.64 [R1+0x338], R4 ;  /* 0x0003380401007387 */ /* 0x0003e40000100a00 */
[----:B-1----:R-:W-:-:S04]  /*31070*/  IMAD.WIDE R232, R2, 0x4, R8 ;  /* 0x0000000402e87825 */ /* 0x002fc800078e0208 */
[----:B------:R-:W-:-:S04]  /*31080*/  IMAD.WIDE R248, R2, 0x4, R10 ;  /* 0x0000000402f87825 */ /* 0x000fc800078e020a */
[C---:B------:R-:W-:Y:S01]  /*31090*/  IMAD.WIDE R4, R2.reuse, 0x4, R14 ;  /* 0x0000000402047825 */ /* 0x040fe200078e020e */
[----:B------:R-:W-:Y:S03]  /*310a0*/  STL.64 [R1+0x330], R232 ;  /* 0x000330e801007387 */ /* 0x000fe60000100a00 */
[C---:B------:R-:W-:Y:S01]  /*310b0*/  IMAD.WIDE R6, R2.reuse, 0x4, R16 ;  /* 0x0000000402067825 */ /* 0x040fe200078e0210 */
[----:B------:R1:W-:Y:S03]  /*310c0*/  STL.64 [R1+0x1f8], R4 ;  /* 0x0001f80401007387 */ /* 0x0003e60000100a00 */
[C---:B------:R-:W-:Y:S01]  /*310d0*/  IMAD.WIDE R246, R2.reuse, 0x4, R12 ;  /* 0x0000000402f67825 */ /* 0x040fe200078e020c */
[----:B------:R-:W-:Y:S04]  /*310e0*/  STL.64 [R1+0x220], R248 ;  /* 0x000220f801007387 */ /* 0x000fe80000100a00 */
[----:B------:R1:W-:Y:S02]  /*310f0*/  STL.64 [R1+0x148], R6 ;  /* 0x0001480601007387 */ /* 0x0003e40000100a00 */
[----:B-1----:R-:W-:-:S02]  /*31100*/  IMAD.WIDE R4, R2, 0x4, R18 ;  /* 0x0000000402047825 */ /* 0x002fc400078e0212 */
[----:B------:R-:W-:Y:S04]  /*31110*/  STL.64 [R1+0x208], R246 ;  /* 0x000208f601007387 */ /* 0x000fe80000100a00 */
[----:B------:R1:W-:Y:S01]  /*31120*/  STL.64 [R1+0x138], R4 ;  /* 0x0001380401007387 */ /* 0x0003e20000100a00 */
[----:B------:R-:W-:-:S04]  /*31130*/  IMAD.WIDE R6, R2, 0x4, R20 ;  /* 0x0000000402067825 */ /* 0x000fc800078e0214 */
[C---:B------:R-:W-:Y:S01]  /*31140*/  IMAD.WIDE R8, R2.reuse, 0x4, R26 ;  /* 0x0000000402087825 */ /* 0x040fe200078e021a */
[----:B------:R1:W-:Y:S03]  /*31150*/  STL.64 [R1+0x128], R6 ;  /* 0x0001280601007387 */ /* 0x0003e60000100a00 */
[----:B-1----:R-:W-:-:S04]  /*31160*/  IMAD.WIDE R4, R2, 0x4, R22 ;  /* 0x0000000402047825 */ /* 0x002fc800078e0216 */
[C---:B------:R-:W-:Y:S01]  /*31170*/  IMAD.WIDE R212, R2.reuse, 0x4, R24 ;  /* 0x0000000402d47825 */ /* 0x040fe200078e0218 */
[----:B------:R1:W-:Y:S03]  /*31180*/  STL.64 [R1+0x118], R4 ;  /* 0x0001180401007387 */ /* 0x0003e60000100a00 */
[C---:B------:R-:W-:Y:S01]  /*31190*/  IMAD.WIDE R6, R2.reuse, 0x4, R28 ;  /* 0x0000000402067825 */ /* 0x040fe200078e021c */
[----:B------:R1:W-:Y:S04]  /*311a0*/  STL.64 [R1+0xf8], R8 ;  /* 0x0000f80801007387 */ /* 0x0003e80000100a00 */
[----:B------:R-:W-:Y:S01]  /*311b0*/  STL.64 [R1+0x108], R212 ;  /* 0x000108d401007387 */ /* 0x000fe20000100a00 */
[----:B-1----:R-:W-:-:S03]  /*311c0*/  IMAD.WIDE R4, R2, 0x4, R30 ;  /* 0x0000000402047825 */ /* 0x002fc600078e021e */
[----:B------:R1:W-:Y:S01]  /*311d0*/  STL.64 [R1+0xe8], R6 ;  /* 0x0000e80601007387 */ /* 0x0003e20000100a00 */
[----:B------:R-:W-:-:S03]  /*311e0*/  IMAD.WIDE R8, R2, 0x4, R34 ;  /* 0x0000000402087825 */ /* 0x000fc600078e0222 */
[----:B------:R3:W-:Y:S01]  /*311f0*/  STL.64 [R1+0xc8], R4 ;  /* 0x0000c80401007387 */ /* 0x0007e20000100a00 */
[----:B-1----:R-:W-:-:S04]  /*31200*/  IMAD.WIDE R6, R2, 0x4, R32 ;  /* 0x0000000402067825 */ /* 0x002fc800078e0220 */
[C---:B---3--:R-:W-:Y:S01]  /*31210*/  IMAD.WIDE R4, R2.reuse, 0x4, R36 ;  /* 0x0000000402047825 */ /* 0x048fe200078e0224 */
[----:B------:R1:W-:Y:S04]  /*31220*/  STL.64 [R1+0xb8], R6 ;  /* 0x0000b80601007387 */ /* 0x0003e80000100a00 */
[----:B------:R-:W-:Y:S01]  /*31230*/  STL.64 [R1+0x70], R8 ;  /* 0x0000700801007387 */ /* 0x000fe20000100a00 */
[----:B------:R-:W-:-:S03]  /*31240*/  IMAD.WIDE R32, R2, 0x4, R40 ;  /* 0x0000000402207825 */ /* 0x000fc600078e0228 */
[----:B------:R3:W-:Y:S01]  /*31250*/  STL.64 [R1+0x40], R4 ;  /* 0x0000400401007387 */ /* 0x0007e20000100a00 */
[----:B-1----:R-:W-:-:S05]  /*31260*/  IMAD.WIDE R6, R2, 0x4, R38 ;  /* 0x0000000402067825 */ /* 0x002fca00078e0226 */
[----:B------:R-:W-:Y:S01]  /*31270*/  STL.64 [R1+0x30], R6 ;  /* 0x0000300601007387 */ /* 0x000fe20000100a00 */
[----:B---3--:R-:W-:-:S03]  /*31280*/  IMAD.WIDE R4, R2, 0x4, R42 ;  /* 0x0000000402047825 */ /* 0x008fc600078e022a */
[----:B------:R-:W3:Y:S04]  /*31290*/  LDL.64 R38, [R1+0x748] ;  /* 0x0007480001267983 */ /* 0x000ee80000100a00 */
[----:B------:R-:W2:Y:S01]  /*312a0*/  LDL.64 R36, [R1+0x6a8] ;  /* 0x0006a80001247983 */ /* 0x000ea20000100a00 */
[----:B------:R-:W-:-:S03]  /*312b0*/  IMAD.WIDE R14, R2, 0x4, R100 ;  /* 0x00000004020e7825 */ /* 0x000fc600078e0264 */
[----:B------:R-:W-:Y:S01]  /*312c0*/  STL.64 [R1+0x10], R4 ;  /* 0x0000100401007387 */ /* 0x000fe20000100a00 */
[----:B------:R-:W-:-:S03]  /*312d0*/  IMAD.WIDE R16, R2, 0x4, R98 ;  /* 0x0000000402107825 */ /* 0x000fc600078e0262 */
[----:B------:R-:W2:Y:S01]  /*312e0*/  LDL.64 R34, [R1+0x610] ;  /* 0x0006100001227983 */ /* 0x000ea20000100a00 */
[----:B------:R-:W-:-:S03]  /*312f0*/  IMAD.WIDE R18, R2, 0x4, R96 ;  /* 0x0000000402127825 */ /* 0x000fc600078e0260 */
[----:B------:R1:W-:Y:S01]  /*31300*/  STL.64 [R1+0x20], R32 ;  /* 0x0000202001007387 */ /* 0x0003e20000100a00 */
[----:B------:R-:W-:-:S03]  /*31310*/  IMAD.WIDE R20, R2, 0x4, R94 ;  /* 0x0000000402147825 */ /* 0x000fc600078e025e */
[----:B------:R-:W2:Y:S01]  /*31320*/  LDL.64 R100, [R1+0xa40] ;  /* 0x000a400001647983 */ /* 0x000ea20000100a00 */
[----:B------:R-:W-:-:S03]  /*31330*/  IMAD.WIDE R22, R2, 0x4, R92 ;  /* 0x0000000402167825 */ /* 0x000fc600078e025c */
[----:B------:R-:W3:Y:S01]  /*31340*/  LDL.64 R98, [R1+0xa00] ;  /* 0x000a000001627983 */ /* 0x000ee20000100a00 */
[----:B------:R-:W-:-:S03]  /*31350*/  IMAD.WIDE R24, R2, 0x4, R90 ;  /* 0x0000000402187825 */ /* 0x000fc600078e025a */
[----:B------:R-:W4:Y:S01]  /*31360*/  LDL.64 R96, [R1+0x9c0] ;  /* 0x0009c00001607983 */ /* 0x000f220000100a00 */
        /* <DEDUP_REMOVED lines=12> */
[----:B------:R-:W4:Y:S04]  /*31430*/  LDL.64 R80, [R1+0x7c8] ;  /* 0x0007c80001507983 */ /* 0x000f280000100a00 */
[----:B--2---:R2:W-:Y:S04]  /*31440*/  LDGSTS.E [R252+0x60000], [R100.64], P3 ;  /* 0x6000000064fc7fae */ /* 0x0045e80009921848 */
        /* <DEDUP_REMOVED lines=17> */
[----:B--2---:R-:W2:Y:S04]  /*31560*/  LDL.LU.64 R240, [R1+0x1d88] ;  /* 0x001d880001f07983 */ /* 0x004ea80000300a00 */
[----:B---3--:R-:W3:Y:S04]  /*31570*/  LDL.LU.64 R234, [R1+0x1d80] ;  /* 0x001d800001ea7983 */ /* 0x008ee80000300a00 */
        /* <DEDUP_REMOVED lines=12> */
[----:B------:R-:W2:Y:S04]  /*31640*/  LDL.64 R96, [R1+0xa38] ;  /* 0x000a380001607983 */ /* 0x000ea80000100a00 */
        /* <DEDUP_REMOVED lines=10> */
[----:B------:R-:W4:Y:S04]  /*316f0*/  LDL.64 R34, [R1+0x7b8] ;  /* 0x0007b80001227983 */ /* 0x000f280000100a00 */
[----:B-1----:R-:W4:Y:S01]  /*31700*/  LDL.64 R32, [R1+0x728] ;  /* 0x0007280001207983 */ /* 0x002f220000100a00 */
[----:B------:R-:W-:-:S04]  /*31710*/  IMAD.WIDE R56, R2, 0x4, R56 ;  /* 0x0000000402387825 */ /* 0x000fc800078e0238 */
        /* <DEDUP_REMOVED lines=12> */
[----:B------:R1:W-:Y:S04]  /*317e0*/  STL.64 [R1+0x1938], R56 ;  /* 0x0019383801007387 */ /* 0x0003e80000100a00 */
[----:B------:R2:W-:Y:S04]  /*317f0*/  LDGSTS.E [R252+0x7d000], [R136.64], P3 ;  /* 0x7d00000088fc7fae */ /* 0x0005e80009921848 */
[----:B------:R1:W-:Y:S04]  /*31800*/  LDGSTS.E [R252+0x7e000], [R152.64], P3 ;  /* 0x7e00000098fc7fae */ /* 0x0003e80009921848 */
[----:B-1----:R-:W4:Y:S04]  /*31810*/  LDL.LU.64 R56, [R1+0x10] ;  /* 0x0000100001387983 */ /* 0x002f280000300a00 */
[----:B------:R-:W-:Y:S04]  /*31820*/  STL.64 [R1+0x1940], R72 ;  /* 0x0019404801007387 */ /* 0x000fe80000100a00 */
[----:B------:R1:W-:Y:S04]  /*31830*/  LDGSTS.E [R252+0x7f000], [R168.64], P3 ;  /* 0x7f000000a8fc7fae */ /* 0x0003e80009921848 */
[----:B------:R-:W-:Y:S04]  /*31840*/  STL.64 [R1+0x1948], R26 ;  /* 0x0019481a01007387 */ /* 0x000fe80000100a00 */
[----:B------:R-:W-:Y:S04]  /*31850*/  STL.64 [R1+0x1950], R10 ;  /* 0x0019500a01007387 */ /* 0x000fe80000100a00 */
[----:B------:R-:W-:Y:S04]  /*31860*/  STL.64 [R1+0x1958], R120 ;  /* 0x0019587801007387 */ /* 0x000fe80000100a00 */
[----:B------:R-:W-:Y:S04]  /*31870*/  STL.64 [R1+0x1960], R136 ;  /* 0x0019608801007387 */ /* 0x000fe80000100a00 */
[----:B------:R1:W-:Y:S04]  /*31880*/  STL.64 [R1+0x1968], R152 ;  /* 0x0019689801007387 */ /* 0x0003e80000100a00 */
[----:B-1----:R-:W4:Y:S04]  /*31890*/  LDL.LU.64 R152, [R1+0xe8] ;  /* 0x0000e80001987983 */ /* 0x002f280000300a00 */
[----:B------:R1:W-:Y:S04]  /*318a0*/  STL.64 [R1+0x1970], R168 ;  /* 0x001970a801007387 */ /* 0x0003e80000100a00 */
[----:B-1----:R-:W4:Y:S04]  /*318b0*/  LDL.LU.64 R168, [R1+0xf8] ;  /* 0x0000f80001a87983 */ /* 0x002f280000300a00 */
        /* <DEDUP_REMOVED lines=37> */
[----:B------:R1:W-:Y:S04]  /*31b10*/  LDGSTS.E [R83+0x75200], [R248.64], P3 ;  /* 0x75200000f8537fae */ /* 0x0003e80009921848 */
[----:B------:R-:W4:Y:S01]  /*31b20*/  LDL.64 R32, [R1+0x928] ;  /* 0x0009280001207983 */ /* 0x000f220000100a00 */
[----:B------:R-:W-:-:S03]  /*31b30*/  IMAD.WIDE R58, R2, 0x4, R58 ;  /* 0x00000004023a7825 */ /* 0x000fc600078e023a */
[----:B------:R1:W-:Y:S04]  /*31b40*/  LDGSTS.E [R83+0x76200], [R168.64], P3 ;  /* 0x76200000a8537fae */ /* 0x0003e80009921848 */
[----:B-1----:R-:W4:Y:S01]  /*31b50*/  LDL.64 R248, [R1+0x8a8] ;  /* 0x0008a80001f87983 */ /* 0x002f220000100a00 */
        /* <DEDUP_REMOVED lines=11> */
[----:B------:R1:W-:Y:S04]  /*31c10*/  LDGSTS.E [R83+0x7c200], [R122.64], P3 ;  /* 0x7c2000007a537fae */ /* 0x0003e80009921848 */
[----:B------:R1:W-:Y:S04]  /*31c20*/  LDGSTS.E [R83+0x7d200], [R138.64], P3 ;  /* 0x7d2000008a537fae */ /* 0x0003e80009921848 */
[----:B------:R1:W-:Y:S04]  /*31c30*/  LDGSTS.E [R83+0x7e200], [R154.64], P3 ;  /* 0x7e2000009a537fae */ /* 0x0003e80009921848 */
[----:B------:R1:W-:Y:S04]  /*31c40*/  LDGSTS.E [R83+0x7f200], [R170.64], P3 ;  /* 0x7f200000aa537fae */ /* 0x0003e80009921848 */
[----:B------:R-:W-:Y:S04]  /*31c50*/  STL.64 [R1+0x1990], R168 ;  /* 0x001990a801007387 */ /* 0x000fe80000100a00 */
[----:B------:R-:W-:Y:S01]  /*31c60*/  STL.64 [R1+0x1978], R56 ;  /* 0x0019783801007387 */ /* 0x000fe20000100a00 */
[----:B-1----:R-:W-:-:S03]  /*31c70*/  LOP3.LUT R83, R252, 0x20, RZ, 0x3c, !PT ;  /* 0x00000020fc537812 */ /* 0x002fc600078e3cff */
[----:B------:R-:W-:Y:S04]  /*31c80*/  STL.64 [R1+0x1980], R58 ;  /* 0x0019803a01007387 */ /* 0x000fe80000100a00 */
[----:B------:R-:W-:Y:S04]  /*31c90*/  STL.64 [R1+0x1988], R74 ;  /* 0x0019884a01007387 */ /* 0x000fe80000100a00 */
[----:B------:R1:W-:Y:S04]  /*31ca0*/  STL.64 [R1+0x1998], R24 ;  /* 0x0019981801007387 */ /* 0x0003e80000100a00 */
[----:B------:R-:W-:Y:S04]  /*31cb0*/  STL.64 [R1+0x19a0], R8 ;  /* 0x0019a00801007387 */ /* 0x000fe80000100a00 */
[----:B------:R-:W-:Y:S04]  /*31cc0*/  STL.64 [R1+0x19a8], R122 ;  /* 0x0019a87a01007387 */ /* 0x000fe80000100a00 */
[----:B------:R-:W-:Y:S04]  /*31cd0*/  STL.64 [R1+0x19b0], R138 ;  /* 0x0019b08a01007387 */ /* 0x000fe80000100a00 */
[----:B------:R-:W-:Y:S04]  /*31ce0*/  STL.64 [R1+0x19b8], R154 ;  /* 0x0019b89a01007387 */ /* 0x000fe80000100a00 */
[----:B------:R2:W-:Y:S04]  /*31cf0*/  STL.64 [R1+0x19c0], R170 ;  /* 0x0019c0aa01007387 */ /* 0x0005e80000100a00 */
[----:B-1----:R-:W4:Y:S04]  /*31d00*/  LDL.LU.64 R24, [R1+0x1f8] ;  /* 0x0001f80001187983 */ /* 0x002f280000300a00 */
[----:B------:R-:W4:Y:S04]  /*31d10*/  LDL.LU.64 R168, [R1+0x148] ;  /* 0x0001480001a87983 */ /* 0x000f280000300a00 */
[----:B------:R-:W4:Y:S04]  /*31d20*/  LDL.LU.64 R136, [R1+0xc8] ;  /* 0x0000c80001887983 */ /* 0x000f280000300a00 */
[----:B------:R-:W4:Y:S04]  /*31d30*/  LDL.LU.64 R120, [R1+0xb8] ;  /* 0x0000b80001787983 */ /* 0x000f280000300a00 */
        /* <DEDUP_REMOVED lines=36> */
[----:B------:R1:W-:Y:S04]  /*31f80*/  LDGSTS.E [R83+0x75400], [R246.64], P3 ;  /* 0x75400000f6537fae */ /* 0x0003e80009921848 */
[----:B------:R-:W4:Y:S04]  /*31f90*/  LDL.64 R34, [R1+0x7c0] ;  /* 0x0007c00001227983 */ /* 0x000f280000100a00 */
[----:B------:R-:W4:Y:S04]  /*31fa0*/  LDL.64 R248, [R1+0x8c0] ;  /* 0x0008c00001f87983 */ /* 0x000f280000100a00 */
[----:B-1----:R-:W4:Y:S01]  /*31fb0*/  LDL.64 R246, [R1+0x840] ;  /* 0x0008400001f67983 */ /* 0x002f220000100a00 */
[----:B------:R-:W-:-:S03]  /*31fc0*/  IMAD.WIDE R44, R2, 0x4, R44 ;  /* 0x00000004022c7825 */ /* 0x000fc600078e022c */
[----:B------:R-:W4:Y:S01]  /*31fd0*/  LDL.LU.64 R170, [R1+0x358] ;  /* 0x0003580001aa7983 */ /* 0x000f220000300a00 */
[----:B------:R-:W-:-:S03]  /*31fe0*/  IMAD.WIDE R60, R2, 0x4, R60 ;  /* 0x00000004023c7825 */ /* 0x000fc600078e023c */
[----:B------:R-:W4:Y:S01]  /*31ff0*/  LDL.LU.64 R154, [R1+0x350] ;  /* 0x00035000019a7983 */ /* 0x000f220000300a00 */
[----:B------:R-:W-:-:S03]  /*32000*/  IMAD.WIDE R76, R2, 0x4, R76 ;  /* 0x00000004024c7825 */ /* 0x000fc600078e024c */
[----:B------:R1:W-:Y:S01]  /*32010*/  LDGSTS.E [R83+0x76400], [R152.64], P3 ;  /* 0x7640000098537fae */ /* 0x0003e20009921848 */
[----:B------:R-:W-:-:S03]  /*32020*/  IMAD.WIDE R6, R2, 0x4, R108 ;  /* 0x0000000402067825 */ /* 0x000fc600078e026c */
[----:B------:R-:W-:Y:S01]  /*32030*/  STL.64 [R1+0x19c8], R152 ;  /* 0x0019c89801007387 */ /* 0x000fe20000100a00 */
[----:B------:R-:W-:-:S03]  /*32040*/  IMAD.WIDE R124, R2, 0x4, R124 ;  /* 0x00000004027c7825 */ /* 0x000fc600078e027c */
[----:B------:R1:W-:Y:S01]  /*32050*/  LDGSTS.E [R83+0x77400], [R44.64], P3 ;  /* 0x774000002c537fae */ /* 0x0003e20009921848 */
[----:B------:R-:W-:-:S03]  /*32060*/  IMAD.WIDE R140, R2, 0x4, R140 ;  /* 0x00000004028c7825 */ /* 0x000fc600078e028c */
[----:B------:R-:W-:Y:S01]  /*32070*/  STL.64 [R1+0x19d0], R44 ;  /* 0x0019d02c01007387 */ /* 0x000fe20000100a00 */
[----:B------:R-:W-:-:S03]  /*32080*/  IMAD.WIDE R156, R2, 0x4, R156 ;  /* 0x00000004029c7825 */ /* 0x000fc600078e029c */
[----:B------:R1:W-:Y:S04]  /*32090*/  LDGSTS.E [R83+0x78400], [R60.64], P3 ;  /* 0x784000003c537fae */ /* 0x0003e80009921848 */
[----:B------:R-:W-:Y:S04]  /*320a0*/  STL.64 [R1+0x19d8], R60 ;  /* 0x0019d83c01007387 */ /* 0x000fe80000100a00 */
[----:B------:R1:W-:Y:S04]  /*320b0*/  LDGSTS.E [R83+0x79400], [R76.64], P3 ;  /* 0x794000004c537fae */ /* 0x0003e80009921848 */
[----:B------:R1:W-:Y:S01]  /*320c0*/  STL.64 [R1+0x19e0], R76 ;  /* 0x0019e04c01007387 */ /* 0x0003e20000100a00 */
[----:B------:R-:W-:-:S03]  /*320d0*/  IMAD.WIDE R172, R2, 0x4, R172 ;  /* 0x0000000402ac7825 */ /* 0x000fc600078e02ac */
[----:B------:R1:W-:Y:S04]  /*320e0*/  LDGSTS.E [R83+0x7a400], [R22.64], P3 ;  /* 0x7a40000016537fae */ /* 0x0003e80009921848 */
[----:B------:R2:W-:Y:S04]  /*320f0*/  LDGSTS.E [R83+0x7b400], [R6.64], P3 ;  /* 0x7b40000006537fae */ /* 0x0005e80009921848 */
[----:B-1----:R-:W4:Y:S04]  /*32100*/  LDL.LU.64 R76, [R1+0x3a8] ;  /* 0x0003a800014c7983 */ /* 0x002f280000300a00 */
[----:B------:R1:W-:Y:S04]  /*32110*/  STL.64 [R1+0x19e8], R22 ;  /* 0x0019e81601007387 */ /* 0x0003e80000100a00 */
[----:B------:R2:W-:Y:S01]  /*32120*/  LDGSTS.E [R83+0x7c400], [R124.64], P3 ;  /* 0x7c4000007c537fae */ /* 0x0005e20009921848 */
[----:B------:R-:W-:-:S03]  /*32130*/  LOP3.LUT R33, R252, 0x30, RZ, 0x3c, !PT ;  /* 0x00000030fc217812 */ /* 0x000fc600078e3cff */
[----:B------:R2:W-:Y:S04]  /*32140*/  LDGSTS.E [R83+0x7d400], [R140.64], P3 ;  /* 0x7d4000008c537fae */ /* 0x0005e80009921848 */
[----:B-1----:R-:W4:Y:S04]  /*32150*/  LDL.LU.64 R22, [R1+0x3b8] ;  /* 0x0003b80001167983 */ /* 0x002f280000300a00 */
[----:B------:R-:W-:Y:S04]  /*32160*/  STL.64 [R1+0x19f0], R6 ;  /* 0x0019f00601007387 */ /* 0x000fe80000100a00 */
[----:B------:R-:W-:Y:S04]  /*32170*/  STL.64 [R1+0x19f8], R124 ;  /* 0x0019f87c01007387 */ /* 0x000fe80000100a00 */
[----:B------:R-:W-:Y:S04]  /*32180*/  STL.64 [R1+0x1a00], R140 ;  /* 0x001a008c01007387 */ /* 0x000fe80000100a00 */
[----:B------:R1:W-:Y:S04]  /*32190*/  LDGSTS.E [R83+0x7e400], [R156.64], P3 ;  /* 0x7e4000009c537fae */ /* 0x0003e80009921848 */
[----:B------:R1:W-:Y:S04]  /*321a0*/  STL.64 [R1+0x1a08], R156 ;  /* 0x001a089c01007387 */ /* 0x0003e80000100a00 */
[----:B------:R1:W-:Y:S04]  /*321b0*/  LDGSTS.E [R83+0x7f400], [R172.64], P3 ;  /* 0x7f400000ac537fae */ /* 0x0003e80009921848 */
        /* <DEDUP_REMOVED lines=12> */
[----:B-1----:R-:W3:Y:S04]  /*32280*/  LDL.LU.64 R244, [R1+0x1ca0] ;  /* 0x001ca00001f47983 */ /* 0x002ee80000300a00 */
        /* <DEDUP_REMOVED lines=21> */
[----:B------:R-:W3:Y:S01]  /*323e0*/  LDL.64 R248, [R1+0x9e0] ;  /* 0x0009e00001f87983 */ /* 0x000ee20000100a00 */
[----:B------:R-:W-:-:S04]  /*323f0*/  IMAD.WIDE R46, R2, 0x4, R46 ;  /* 0x00000004022e7825 */ /* 0x000fc800078e022e */
[C---:B------:R-:W-:Y:S01]  /*32400*/  IMAD.WIDE R62, R2.reuse, 0x4, R62 ;  /* 0x00000004023e7825 */ /* 0x040fe200078e023e */
[----:B------:R-:W-:Y:S03]  /*32410*/  STL.64 [R1+0x1a18], R172 ;  /* 0x001a18ac01007387 */ /* 0x000fe60000100a00 */
[C---:B------:R-:W-:Y:S01]  /*32420*/  IMAD.WIDE R78, R2.reuse, 0x4, R78 ;  /* 0x00000004024e7825 */ /* 0x040fe200078e024e */
[----:B------:R-:W-:Y:S03]  /*32430*/  STL.64 [R1+0x1a20], R22 ;  /* 0x001a201601007387 */ /* 0x000fe60000100a00 */
[C---:B------:R-:W-:Y:S01]  /*32440*/  IMAD.WIDE R4, R2.reuse, 0x4, R110 ;  /* 0x0000000402047825 */ /* 0x040fe200078e026e */
[----:B------:R1:W-:Y:S03]  /*32450*/  STL.64 [R1+0x1a28], R170 ;  /* 0x001a28aa01007387 */ /* 0x0003e60000100a00 */
[C---:B------:R-:W-:Y:S01]  /*32460*/  IMAD.WIDE R126, R2.reuse, 0x4, R126 ;  /* 0x00000004027e7825 */ /* 0x040fe200078e027e */
[----:B------:R-:W-:Y:S03]  /*32470*/  STL.64 [R1+0x1a30], R24 ;  /* 0x001a301801007387 */ /* 0x000fe60000100a00 */
[C---:B------:R-:W-:Y:S01]  /*32480*/  IMAD.WIDE R142, R2.reuse, 0x4, R142 ;  /* 0x00000004028e7825 */ /* 0x040fe200078e028e */
[----:B------:R-:W-:Y:S03]  /*32490*/  STL.64 [R1+0x1a38], R136 ;  /* 0x001a388801007387 */ /* 0x000fe60000100a00 */
[C---:B------:R-:W-:Y:S01]  /*324a0*/  IMAD.WIDE R158, R2.reuse, 0x4, R158 ;  /* 0x00000004029e7825 */ /* 0x040fe200078e029e */
[----:B------:R-:W-:Y:S03]  /*324b0*/  STL.64 [R1+0x1a40], R46 ;  /* 0x001a402e01007387 */ /* 0x000fe60000100a00 */
[----:B------:R-:W-:Y:S01]  /*324c0*/  IMAD.WIDE R174, R2, 0x4, R174 ;  /* 0x0000000402ae7825 */ /* 0x000fe200078e02ae */
[----:B------:R-:W-:Y:S04]  /*324d0*/  STL.64 [R1+0x1a48], R62 ;  /* 0x001a483e01007387 */ /* 0x000fe80000100a00 */
        /* <DEDUP_REMOVED lines=13> */
[----:B-1----:R-:W3:Y:S01]  /*325b0*/  LDL.LU.64 R170, [R1+0x440] ;  /* 0x0004400001aa7983 */ /* 0x002ee20000300a00 */
[----:B------:R-:W-:-:S03]  /*325c0*/  LOP3.LUT R105, R252, 0x40, RZ, 0x3c, !PT ;  /* 0x00000040fc697812 */ /* 0x000fc600078e3cff */
[----:B------:R1:W-:Y:S04]  /*325d0*/  LDGSTS.E [R33+0x78600], [R62.64], P3 ;  /* 0x786000003e217fae */ /* 0x0003e80009921848 */
[----:B------:R-:W3:Y:S04]  /*325e0*/  LDL.LU.64 R22, [R1+0x438] ;  /* 0x0004380001167983 */ /* 0x000ee80000300a00 */
        /* <DEDUP_REMOVED lines=14> */
[----:B------:R-:W3:Y:S04]  /*326d0*/  LDL.LU.64 R58, [R1+0x128] ;  /* 0x00012800013a7983 */ /* 0x000ee80000300a00 */
[----:B------:R-:W3:Y:S04]  /*326e0*/  LDL.LU.64 R10, [R1+0x70] ;  /* 0x00007000010a7983 */ /* 0x000ee80000300a00 */
[----:B------:R-:W3:Y:S01]  /*326f0*/  LDL.LU.64 R26, [R1+0x40] ;  /* 0x00004000011a7983 */ /* 0x000ee20000300a00 */
[----:B------:R-:W-:-:S04]  /*32700*/  IMAD.WIDE R48, R2, 0x4, R48 ;  /* 0x0000000402307825 */ /* 0x000fc800078e0230 */
[----:B------:R-:W-:-:S04]  /*32710*/  IMAD.WIDE R64, R2, 0x4, R64 ;  /* 0x0000000402407825 */ /* 0x000fc800078e0240 */
[----:B------:R-:W-:-:S04]  /*32720*/  IMAD.WIDE R112, R2, 0x4, R112 ;  /* 0x0000000402707825 */ /* 0x000fc800078e0270 */
[----:B------:R-:W-:-:S04]  /*32730*/  IMAD.WIDE R128, R2, 0x4, R128 ;  /* 0x0000000402807825 */ /* 0x000fc800078e0280 */
[----:B------:R-:W-:-:S04]  /*32740*/  IMAD.WIDE R144, R2, 0x4, R144 ;  /* 0x0000000402907825 */ /* 0x000fc800078e0290 */
[C---:B------:R-:W-:Y:S01]  /*32750*/  IMAD.WIDE R160, R2.reuse, 0x4, R160 ;  /* 0x0000000402a07825 */ /* 0x040fe200078e02a0 */
[----:B--2---:R2:W-:Y:S04]  /*32760*/  LDGSTS.E [R105+0x60800], [R246.64], P3 ;  /* 0x60800000f6697fae */ /* 0x0045e80009921848 */
[----:B---3--:R3:W-:Y:S04]  /*32770*/  LDGSTS.E [R105+0x61800], [R248.64], P3 ;  /* 0x61800000f8697fae */ /* 0x0087e80009921848 */
        /* <DEDUP_REMOVED lines=36> */
[----:B------:R-:W2:Y:S04]  /*329c0*/  LDL.LU.64 R126, [R1+0x538] ;  /* 0x00053800017e7983 */ /* 0x000ea80000300a00 */
[----:B------:R-:W2:Y:S04]  /*329d0*/  LDL.LU.64 R20, [R1+0x4e0] ;  /* 0x0004e00001147983 */ /* 0x000ea80000300a00 */
[----:B------:R-:W2:Y:S04]  /*329e0*/  LDL.LU.64 R78, [R1+0x4d8] ;  /* 0x0004d800014e7983 */ /* 0x000ea80000300a00 */
[----:B------:R-:W2:Y:S04]  /*329f0*/  LDL.LU.64 R46, [R1+0x480] ;  /* 0x00048000012e7983 */ /* 0x000ea80000300a00 */
[----:B------:R-:W2:Y:S04]  /*32a00*/  LDL.LU.64 R136, [R1+0x478] ;  /* 0x0004780001887983 */ /* 0x000ea80000300a00 */
[----:B------:R1:W-:Y:S04]  /*32a10*/  STL.64 [R1+0x1a88], R156 ;  /* 0x001a889c01007387 */ /* 0x0003e80000100a00 */
[----:B------:R1:W-:Y:S04]  /*32a20*/  LDGSTS.E [R105+0x74800], [R154.64], P3 ;  /* 0x748000009a697fae */ /* 0x0003e80009921848 */
[----:B------:R1:W-:Y:S04]  /*32a30*/  LDGSTS.E [R105+0x75800], [R168.64], P3 ;  /* 0x75800000a8697fae */ /* 0x0003e80009921848 */
[----:B-1----:R-:W2:Y:S04]  /*32a40*/  LDL.LU.64 R156, [R1+0x5b0] ;  /* 0x0005b000019c7983 */ /* 0x002ea80000300a00 */
[----:B------:R-:W-:Y:S04]  /*32a50*/  STL.64 [R1+0x1a90], R76 ;  /* 0x001a904c01007387 */ /* 0x000fe80000100a00 */
[----:B------:R1:W-:Y:S04]  /*32a60*/  STL.64 [R1+0x1a98], R154 ;  /* 0x001a989a01007387 */ /* 0x0003e80000100a00 */
[----:B------:R2:W-:Y:S04]  /*32a70*/  LDGSTS.E [R105+0x76800], [R120.64], P3 ;  /* 0x7680000078697fae */ /* 0x0005e80009921848 */
[----:B------:R1:W-:Y:S04]  /*32a80*/  LDGSTS.E [R105+0x77800], [R48.64], P3 ;  /* 0x7780000030697fae */ /* 0x0003e80009921848 */
[----:B-1----:R-:W2:Y:S04]  /*32a90*/  LDL.LU.64 R154, [R1+0x640] ;  /* 0x00064000019a7983 */ /* 0x002ea80000300a00 */
        /* <DEDUP_REMOVED lines=16> */
[----:B-1----:R-:W2:Y:S04]  /*32ba0*/  LDL.LU.64 R18, [R1+0x768] ;  /* 0x0007680001127983 */ /* 0x002ea80000300a00 */
[----:B------:R1:W-:Y:S04]  /*32bb0*/  STL.64 [R1+0x1ad0], R112 ;  /* 0x001ad07001007387 */ /* 0x0003e80000100a00 */
[----:B-1----:R-:W2:Y:S04]  /*32bc0*/  LDL.LU.64 R112, [R1+0x778] ;  /* 0x0007780001707983 */ /* 0x002ea80000300a00 */
[----:B------:R-:W-:Y:S04]  /*32bd0*/  STL.64 [R1+0x1ad8], R128 ;  /* 0x001ad88001007387 */ /* 0x000fe80000100a00 */
[----:B------:R1:W-:Y:S04]  /*32be0*/  STL.64 [R1+0x1ae0], R144 ;  /* 0x001ae09001007387 */ /* 0x0003e80000100a00 */
[----:B-1----:R-:W2:Y:S04]  /*32bf0*/  LDL.LU.64 R144, [R1+0x7e8] ;  /* 0x0007e80001907983 */ /* 0x002ea80000300a00 */
[----:B------:R3:W-:Y:S04]  /*32c00*/  STL.64 [R1+0x1ae8], R160 ;  /* 0x001ae8a001007387 */ /* 0x0007e80000100a00 */
[----:B---3--:R-:W3:Y:S01]  /*32c10*/  LDL.LU.64 R160, [R1+0x7f8] ;  /* 0x0007f80001a07983 */ /* 0x008ee20000300a00 */
[----:B------:R-:W-:Y:S01]  /*32c20*/  IMAD.WIDE R176, R2, 0x4, R176 ;  /* 0x0000000402b07825 */ /* 0x000fe200078e02b0 */
[----:B------:R-:W-:-:S04]  /*32c30*/  LOP3.LUT R249, R252, 0x50, RZ, 0x3c, !PT ;  /* 0x00000050fcf97812 */ /* 0x000fc800078e3cff */
[----:B------:R1:W-:Y:S04]  /*32c40*/  LDGSTS.E [R105+0x7f800], [R176.64], P3 ;  /* 0x7f800000b0697fae */ /* 0x0003e80009921848 */
[----:B------:R1:W-:Y:S04]  /*32c50*/  LDGSTS.E [R249+0x60a00], [R218.64], P3 ;  /* 0x60a00000daf97fae */ /* 0x0003e80009921848 */
[----:B------:R1:W-:Y:S04]  /*32c60*/  LDGSTS.E [R249+0x61a00], [R216.64], P3 ;  /* 0x61a00000d8f97fae */ /* 0x0003e80009921848 */
[----:B------:R1:W-:Y:S04]  /*32c70*/  LDGSTS.E [R249+0x62a00], [R214.64], P3 ;  /* 0x62a00000d6f97fae */ /* 0x0003e80009921848 */
[----:B------:R1:W-:Y:S04]  /*32c80*/  LDGSTS.E [R249+0x63a00], [R212.64], P3 ;  /* 0x63a00000d4f97fae */ /* 0x0003e80009921848 */
[----:B------:R1:W-:Y:S04]  /*32c90*/  LDGSTS.E [R249+0x64a00], [R210.64], P3 ;  /* 0x64a00000d2f97fae */ /* 0x0003e80009921848 */
[----:B------:R1:W-:Y:S04]  /*32ca0*/  LDGSTS.E [R249+0x65a00], [R208.64], P3 ;  /* 0x65a00000d0f97fae */ /* 0x0003e80009921848 */
[----:B------:R2:W-:Y:S04]  /*32cb0*/  STL.64 [R1+0x1af0], R176 ;  /* 0x001af0b001007387 */ /* 0x0005e80000100a00 */
[----:B------:R4:W-:Y:S04]  /*32cc0*/  LDGSTS.E [R249+0x66a00], [R206.64], P3 ;  /* 0x66a00000cef97fae */ /* 0x0009e80009921848 */
[----:B-1----:R-:W2:Y:S04]  /*32cd0*/  LDL.LU.64 R218, [R1+0x1bc0] ;  /* 0x001bc00001da7983 */ /* 0x002ea80000300a00 */
[----:B------:R1:W-:Y:S04]  /*32ce0*/  LDGSTS.E [R249+0x67a00], [R204.64], P3 ;  /* 0x67a00000ccf97fae */ /* 0x0003e80009921848 */
[----:B------:R-:W2:Y:S04]  /*32cf0*/  LDL.LU.64 R216, [R1+0x1bb8] ;  /* 0x001bb80001d87983 */ /* 0x000ea80000300a00 */
[----:B------:R1:W-:Y:S04]  /*32d00*/  LDGSTS.E [R249+0x68a00], [R202.64], P3 ;  /* 0x68a00000caf97fae */ /* 0x0003e80009921848 */
[----:B------:R-:W2:Y:S04]  /*32d10*/  LDL.LU.64 R214, [R1+0x1bb0] ;  /* 0x001bb00001d67983 */ /* 0x000ea80000300a00 */
[----:B------:R-:W2:Y:S04]  /*32d20*/  LDL.LU.64 R212, [R1+0x1ba8] ;  /* 0x001ba80001d47983 */ /* 0x000ea80000300a00 */
[----:B------:R-:W2:Y:S04]  /*32d30*/  LDL.LU.64 R210, [R1+0x1ba0] ;  /* 0x001ba00001d27983 */ /* 0x000ea80000300a00 */
[----:B------:R-:W2:Y:S04]  /*32d40*/  LDL.LU.64 R208, [R1+0x1b98] ;  /* 0x001b980001d07983 */ /* 0x000ea80000300a00 */
[----:B----4-:R-:W4:Y:S04]  /*32d50*/  LDL.LU.64 R206, [R1+0x1b90] ;  /* 0x001b900001ce7983 */ /* 0x010f280000300a00 */
[----:B-1----:R-:W4:Y:S01]  /*32d60*/  LDL.LU.64 R204, [R1+0x1b88] ;  /* 0x001b880001cc7983 */ /* 0x002f220000300a00 */
[----:B------:R-:W-:-:S03]  /*32d70*/  IMAD.WIDE R50, R2, 0x4, R50 ;  /* 0x0000000402327825 */ /* 0x000fc600078e0232 */
[----:B------:R-:W4:Y:S01]  /*32d80*/  LDL.LU.64 R202, [R1+0x1b80] ;  /* 0x001b800001ca7983 */ /* 0x000f220000300a00 */
        /* <DEDUP_REMOVED lines=9> */
[----:B------:R-:W-:Y:S01]  /*32e20*/  IMAD.WIDE R132, R2, 0x4, R132 ;  /* 0x0000000402847825 */ /* 0x000fe200078e0284 */
[----:B------:R-:W-:-:S03]  /*32e30*/  LOP3.LUT R248, R252, 0x70, RZ, 0x3c, !PT ;  /* 0x00000070fcf87812 */ /* 0x000fc600078e3cff */
[----:B------:R-:W-:-:S04]  /*32e40*/  IMAD.WIDE R148, R2, 0x4, R148 ;  /* 0x0000000402947825 */ /* 0x000fc800078e0294 */
[----:B------:R-:W-:-:S04]  /*32e50*/  IMAD.WIDE R164, R2, 0x4, R164 ;  /* 0x0000000402a47825 */ /* 0x000fc800078e02a4 */
[----:B------:R-:W-:Y:S01]  /*32e60*/  IMAD.WIDE R180, R2, 0x4, R180 ;  /* 0x0000000402b47825 */ /* 0x000fe200078e02b4 */
[----:B---3--:R1:W-:Y:S04]  /*32e70*/  LDGSTS.E [R249+0x69a00], [R160.64], P3 ;  /* 0x69a00000a0f97fae */ /* 0x0083e80009921848 */
[----:B--2---:R1:W-:Y:S04]  /*32e80*/  LDGSTS.E [R249+0x6aa00], [R112.64], P3 ;  /* 0x6aa0000070f97fae */ /* 0x0043e80009921848 */
[----:B------:R1:W-:Y:S04]  /*32e90*/  LDGSTS.E [R249+0x6ba00], [R64.64], P3 ;  /* 0x6ba0000040f97fae */ /* 0x0003e80009921848 */
[----:B------:R1:W-:Y:S04]  /*32ea0*/  LDGSTS.E [R249+0x6ca00], [R168.64], P3 ;  /* 0x6ca00000a8f97fae */ /* 0x0003e80009921848 */
[----:B------:R1:W-:Y:S04]  /*32eb0*/  LDGSTS.E [R249+0x6da00], [R156.64], P3 ;  /* 0x6da000009cf97fae */ /* 0x0003e80009921848 */
[----:B------:R1:W-:Y:S04]  /*32ec0*/  LDGSTS.E [R249+0x6ea00], [R142.64], P3 ;  /* 0x6ea000008ef97fae */ /* 0x0003e80009921848 */
        /* <DEDUP_REMOVED lines=33> */
[----:B------:R-:W3:Y:S01]  /*330e0*/  LDL.LU.64 R172, [R1+0x430] ;  /* 0x0004300001ac7983 */ /* 0x000ee20000300a00 */
[----:B-1----:R-:W-:-:S03]  /*330f0*/  LOP3.LUT R249, R252, 0x60, RZ, 0x3c, !PT ;  /* 0x00000060fcf97812 */ /* 0x002fc600078e3cff */
[----:B------:R-:W3:Y:S04]  /*33100*/  LDL.LU.64 R6, [R1+0x3e0] ;  /* 0x0003e00001067983 */ /* 0x000ee80000300a00 */
[----:B------:R-:W3:Y:S04]  /*33110*/  LDL.LU.64 R152, [R1+0x380] ;  /* 0x0003800001987983 */ /* 0x000ee80000300a00 */
[----:B------:R-:W3:Y:S04]  /*33120*/  LDL.LU.64 R8, [R1+0x338] ;  /* 0x0003380001087983 */ /* 0x000ee80000300a00 */
[----:B------:R-:W3:Y:S04]  /*33130*/  LDL.LU.64 R56, [R1+0x118] ;  /* 0x0001180001387983 */ /* 0x000ee80000300a00 */
[----:B------:R-:W3:Y:S04]  /*33140*/  LDL.LU.64 R72, [R1+0x30] ;  /* 0x0000300001487983 */ /* 0x000ee80000300a00 */
[----:B------:R1:W-:Y:S04]  /*33150*/  LDGSTS.E [R249+0x60c00], [R200.64], P3 ;  /* 0x60c00000c8f97fae */ /* 0x0003e80009921848 */
[----:B------:R2:W-:Y:S04]  /*33160*/  LDGSTS.E [R249+0x61c00], [R198.64], P3 ;  /* 0x61c00000c6f97fae */ /* 0x0005e80009921848 */
[----:B------:R4:W-:Y:S04]  /*33170*/  LDGSTS.E [R249+0x62c00], [R196.64], P3 ;  /* 0x62c00000c4f97fae */ /* 0x0009e80009921848 */
[----:B-1----:R-:W3:Y:S04]  /*33180*/  LDL.LU.64 R200, [R1+0x1b78] ;  /* 0x001b780001c87983 */ /* 0x002ee80000300a00 */
[----:B--2---:R-:W2:Y:S04]  /*33190*/  LDL.LU.64 R198, [R1+0x1b70] ;  /* 0x001b700001c67983 */ /* 0x004ea80000300a00 */
[----:B----4-:R-:W3:Y:S04]  /*331a0*/  LDL.LU.64 R196, [R1+0x1b68] ;  /* 0x001b680001c47983 */ /* 0x010ee80000300a00 */
        /* <DEDUP_REMOVED lines=13> */
[----:B------:R-:W3:Y:S04]  /*33280*/  LDL.LU.64 R142, [R1+0x988] ;  /* 0x00098800018e7983 */ /* 0x000ee80000300a00 */
        /* <DEDUP_REMOVED lines=30> */
[----:B------:R-:W4:Y:S04]  /*33470*/  LDL.LU.64 R36, [R1+0x58] ;  /* 0x0000580001247983 */ /* 0x000f280000300a00 */
[----:B------:R-:W4:Y:S04]  /*33480*/  LDL.LU.64 R34, [R1+0x38] ;  /* 0x0000380001227983 */ /* 0x000f280000300a00 */
        /* <DEDUP_REMOVED lines=9> */
[----:B------:R-:W-:Y:S02]  /*33520*/  MOV R249, c[0x0][0x180] ;  /* 0x0000600000f97a02 */ /* 0x000fe40000000f00 */
[----:B------:R-:W-:Y:S02]  /*33530*/  IADD3 R32, R252, 0x100000, RZ ;  /* 0x00100000fc207810 */ /* 0x000fe40007ffe0ff */
[----:B------:R-:W-:Y:S01]  /*33540*/  IADD3 R33, R249, -0x21d, RZ ;  /* 0xfffffde3f9217810 */ /* 0x000fe20007ffe0ff */
[----:B--2---:R1:W-:Y:S04]  /*33550*/  LDGSTS.E [R248+0x61e00], [R20.64], P3 ;  /* 0x61e0000014f87fae */ /* 0x0043e80009921848 */
        /* <DEDUP_REMOVED lines=30> */
[----:B------:R-:W0:Y:S01]  /*33740*/  LDGDEPBAR ;  /* 0x00000000000079af */ /* 0x000e220000000000 */
[----:B------:R-:W-:-:S02]  /*33750*/  ISETP.GE.U32.AND P3, PT, R3, 0x7ffffd68, PT ;  /* 0x7ffffd680300780c */ /* 0x000fc40003f66070 */
[----:B------:R-:W-:Y:S01]  /*33760*/  IADD3 R3, R252, 0x100000, RZ ;  /* 0x00100000fc037810 */ /* 0x000fe20007ffe0ff */
[C---:B----4-:R-:W-:Y:S01]  /*33770*/  IMAD.WIDE R36, R0.reuse, 0x4, R36 ;  /* 0x0000000400247825 */ /* 0x050fe200078e0224 */
[----:B------:R-:W-:Y:S03]  /*33780*/  BAR.SYNC.DEFER_BLOCKING 0x0 ;  /* 0x0000000000007b1d */ /* 0x000fe60000010000 */
[----:B------:R-:W-:-:S03]  /*33790*/  IMAD.WIDE R34, R0, 0x4, R34 ;  /* 0x0000000400227825 */ /* 0x000fc600078e0222 */
[----:B------:R2:W-:Y:S01]  /*337a0*/  STL.64 [R1+0x328], R36 ;  /* 0x0003282401007387 */ /* 0x0005e20000100a00 */
[----:B------:R-:W-:-:S03]  /*337b0*/  IMAD.WIDE R38, R0, 0x4, R246 ;  /* 0x0000000400267825 */ /* 0x000fc600078e02f6 */
[----:B------:R-:W-:Y:S01]  /*337c0*/  STL.64 [R1+0x320], R34 ;  /* 0x0003202201007387 */ /* 0x000fe20000100a00 */
[----:B------:R-:W-:-:S03]  /*337d0*/  IMAD.WIDE R80, R0, 0x4, R184 ;  /* 0x0000000400507825 */ /* 0x000fc600078e02b8 */
[----:B------:R-:W-:Y:S01]  /*337e0*/  @!PT LDS RZ, [RZ] ;  /* 0x00000000fffff984 */ /* 0x000fe20000000800 */
[----:B------:R-:W-:Y:S01]  /*337f0*/  @!PT LDS RZ, [RZ] ;  /* 0x00000000fffff984 */ /* 0x000fe20000000800 */
[----:B------:R-:W-:Y:S01]  /*33800*/  @!PT LDS RZ, [RZ] ;  /* 0x00000000fffff984 */ /* 0x000fe20000000800 */
[----:B------:R2:W-:Y:S01]  /*33810*/  LDGSTS.E [R32+-0x20000], [R36.64], !P6 ;  /* 0xe000000024207fae */ /* 0x0005e2000f121848 */
[----:B------:R-:W-:Y:S02]  /*33820*/  ISETP.GE.U32.AND P6, PT, R33, 0x7ffffd64, PT ;  /* 0x7ffffd642100780c */ /* 0x000fe40003fc6070 */
[----:B------:R-:W-:Y:S01]  /*33830*/  IADD3 R33, R249, -0x221, RZ ;  /* 0xfffffddff9217810 */ /* 0x000fe20007ffe0ff */
[----:B------:R3:W-:Y:S03]  /*33840*/  LDGSTS.E [R3+-0x1f800], [R34.64], !P4 ;  /* 0xe080000022037fae */ /* 0x0007e6000e121848 */
[----:B------:R-:W-:Y:S01]  /*33850*/  ISETP.GE.U32.AND P4, PT, R33, 0x7ffffd60, PT ;  /* 0x7ffffd602100780c */ /* 0x000fe20003f86070 */
[----:B------:R4:W-:Y:S01]  /*33860*/  LDGSTS.E [R32+-0x1f000], [R38.64], !P2 ;  /* 0xe100000026207fae */ /* 0x0009e2000d121848 */
[----:B------:R-:W-:Y:S01]  /*33870*/  IADD3 R33, R249, -0x229, RZ ;  /* 0xfffffdd7f9217810 */ /* 0x000fe20007ffe0ff */
[----:B--2---:R-:W-:-:S02]  /*33880*/  IMAD.WIDE R36, R0, 0x4, R250 ;  /* 0x0000000400247825 */ /* 0x004fc400078e02fa */
[----:B------:R4:W-:Y:S04]  /*33890*/  STL.64 [R1+0x318], R38 ;  /* 0x0003182601007387 */ /* 0x0009e80000100a00 */
[----:B------:R2:W-:Y:S01]  /*338a0*/  LDGSTS.E [R3+-0x1e800], [R36.64], !P1 ;  /* 0xe180000024037fae */ /* 0x0005e2000c921848 */
[----:B------:R-:W-:Y:S02]  /*338b0*/  ISETP.GE.U32.AND P1, PT, R33, 0x7ffffd58, PT ;  /* 0x7ffffd582100780c */ /* 0x000fe40003f26070 */
[----:B------:R-:W-:Y:S01]  /*338c0*/  IADD3 R33, R252, 0x100000, RZ ;  /* 0x00100000fc217810 */ /* 0x000fe20007ffe0ff */
[----:B------:R2:W-:Y:S01]  /*338d0*/  STL.64 [R1+0x310], R36 ;  /* 0x0003102401007387 */ /* 0x0005e20000100a00 */
[----:B----4-:R-:W-:Y:S01]  /*338e0*/  IMAD.WIDE R38, R0, 0x4, R186 ;  /* 0x0000000400267825 */ /* 0x010fe200078e02ba */
[----:B---3--:R-:W-:-:S02]  /*338f0*/  IADD3 R34, R249, -0x225, RZ ;  /* 0xfffffddbf9227810 */ /* 0x008fc40007ffe0ff */
[----:B------:R3:W-:Y:S01]  /*33900*/  LDGSTS.E [R33+-0x1e000], [R80.64], !P0 ;  /* 0xe200000050217fae */ /* 0x0007e2000c121848 */
[----:B------:R-:W-:Y:S02]  /*33910*/  IMAD.MOV.U32 R187, RZ, RZ, c[0x0][0x180] ;  /* 0x00006000ffbb7624 */ /* 0x000fe400078e00ff */
[----:B--2---:R-:W-:Y:S01]  /*33920*/  IMAD.WIDE R36, R0, 0x4, R188 ;  /* 0x0000000400247825 */ /* 0x004fe200078e02bc */
[----:B------:R-:W-:Y:S01]  /*33930*/  STL.64 [R1+0x308], R80 ;  /* 0x0003085001007387 */ /* 0x000fe20000100a00 */
[----:B------:R-:W-:Y:S02]  /*33940*/  IADD3 R35, R249, -0x22d, RZ ;  /* 0xfffffdd3f9237810 */ /* 0x000fe40007ffe0ff */
[----:B------:R-:W-:Y:S01]  /*33950*/  ISETP.GE.U32.AND P2, PT, R34, 0x7ffffd5c, PT ;  /* 0x7ffffd5c2200780c */ /* 0x000fe20003f46070 */
[----:B------:R2:W-:Y:S01]  /*33960*/  STL.64 [R1+0x300], R38 ;  /* 0x0003002601007387 */ /* 0x0005e20000100a00 */
[----:B---3--:R-:W-:-:S03]  /*33970*/  IADD3 R33, R187, -0x235, RZ ;  /* 0xfffffdcbbb217810 */ /* 0x008fc60007ffe0ff */
[----:B------:R2:W-:Y:S01]  /*33980*/  LDGSTS.E [R32+-0x1d800], [R38.64], !P5 ;  /* 0xe280000026207fae */ /* 0x0005e2000e921848 */
[----:B------:R-:W-:-:S03]  /*33990*/  ISETP.GE.U32.AND P0, PT, R35, 0x7ffffd54, PT ;  /* 0x7ffffd542300780c */ /* 0x000fc60003f06070 */
[----:B------:R3:W-:Y:S04]  /*339a0*/  STL.64 [R1+0x2f8], R36 ;  /* 0x0002f82401007387 */ /* 0x0007e80000100a00 */
[----:B------:R3:W-:Y:S01]  /*339b0*/  LDGSTS.E [R3+-0x1d000], [R36.64], !P3 ;  /* 0xe300000024037fae */ /* 0x0007e2000d921848 */
[----:B------:R-:W-:Y:S01]  /*339c0*/  ISETP.GE.U32.AND P3, PT, R33, 0x7ffffd4c, PT ;  /* 0x7ffffd4c2100780c */ /* 0x000fe20003f66070 */
[C---:B--2---:R-:W-:Y:S01]  /*339d0*/  IMAD.WIDE R38, R0.reuse, 0x4, R190 ;  /* 0x0000000400267825 */ /* 0x044fe200078e02be */
[----:B------:R-:W-:Y:S02]  /*339e0*/  IADD3 R33, R187, -0x23d, RZ ;  /* 0xfffffdc3bb217810 */ /* 0x000fe40007ffe0ff */
[----:B------:R-:W-:Y:S02]  /*339f0*/  IADD3 R34, R249, -0x231, RZ ;  /* 0xfffffdcff9227810 */ /* 0x000fe40007ffe0ff */
[----:B------:R2:W-:Y:S01]  /*33a00*/  LDGSTS.E [R32+-0x1c800], [R38.64], !P6 ;  /* 0xe380000026207fae */ /* 0x0005e2000f121848 */
[----:B---3--:R-:W-:Y:S01]  /*33a10*/  IMAD.WIDE R36, R0, 0x4, R192 ;  /* 0x0000000400247825 */ /* 0x008fe200078e02c0 */
[----:B------:R-:W-:-:S02]  /*33a20*/  ISETP.GE.U32.AND P5, PT, R34, 0x7ffffd50, PT ;  /* 0x7ffffd502200780c */ /* 0x000fc40003fa6070 */
[----:B------:R2:W-:Y:S01]  /*33a30*/  STL.64 [R1+0x2f0], R38 ;  /* 0x0002f02601007387 */ /* 0x0005e20000100a00 */
[----:B------:R-:W-:-:S03]  /*33a40*/  IMAD.WIDE R80, R0, 0x4, R194 ;  /* 0x0000000400507825 */ /* 0x000fc600078e02c2 */
        /* <DEDUP_REMOVED lines=9> */
[----:B---3--:R-:W-:-:S03]  /*33ae0*/  IMAD.WIDE R36, R0, 0x4, R198 ;  /* 0x0000000400247825 */ /* 0x008fc600078e02c6 */
        /* <DEDUP_REMOVED lines=8> */
[C---:B---3--:R-:W-:Y:S01]  /*33b70*/  IMAD.WIDE R38, R0.reuse, 0x4, R200 ;  /* 0x0000000400267825 */ /* 0x048fe200078e02c8 */
        /* <DEDUP_REMOVED lines=12> */
[----:B---3--:R-:W-:Y:S02]  /*33c40*/  IMAD.WIDE R38, R0, 0x4, R206 ;  /* 0x0000000400267825 */ /* 0x008fe400078e02ce */
[----:B------:R3:W-:Y:S01]  /*33c50*/  LDGSTS.E [R33+-0x19000], [R80.64], !P6 ;  /* 0xe700000050217fae */ /* 0x0007e2000f121848 */
[----:B------:R-:W-:-:S03]  /*33c60*/  IADD3 R35, R187, -0x255, RZ ;  /* 0xfffffdabbb237810 */ /* 0x000fc60007ffe0ff */
[----:B------:R-:W-:Y:S01]  /*33c70*/  STL.64 [R1+0x2b8], R80 ;  /* 0x0002b85001007387 */ /* 0x000fe20000100a00 */
[----:B--2---:R-:W-:-:S03]  /*33c80*/  IMAD.WIDE R36, R0, 0x4, R208 ;  /* 0x0000000400247825 */ /* 0x004fc600078e02d0 */
[----:B------:R2:W-:Y:S01]  /*33c90*/  STL.64 [R1+0x2b0], R38 ;  /* 0x0002b02601007387 */ /* 0x0005e20000100a00 */
[----:B------:R-:W-:Y:S02]  /*33ca0*/  ISETP.GE.U32.AND P5, PT, R34, 0x7ffffd34, PT ;  /* 0x7ffffd342200780c */ /* 0x000fe40003fa6070 */
[----:B---3--:R-:W-:Y:S01]  /*33cb0*/  IADD3 R33, R187, -0x25d, RZ ;  /* 0xfffffda3bb217810 */ /* 0x008fe20007ffe0ff */
[----:B------:R2:W-:Y:S01]  /*33cc0*/  LDGSTS.E [R32+-0x18800], [R38.64], !P4 ;  /* 0xe780000026207fae */ /* 0x0005e2000e121848 */
[----:B------:R-:W-:-:S03]  /*33cd0*/  ISETP.GE.U32.AND P6, PT, R35, 0x7ffffd2c, PT ;  /* 0x7ffffd2c2300780c */ /* 0x000fc60003fc6070 */
[----:B------:R3:W-:Y:S04]  /*33ce0*/  STL.64 [R1+0x2a8], R36 ;  /* 0x0002a82401007387 */ /* 0x0007e80000100a00 */
[----:B------:R3:W-:Y:S01]  /*33cf0*/  LDGSTS.E [R3+-0x18000], [R36.64], !P2 ;  /* 0xe800000024037fae */ /* 0x0007e2000d121848 */
[----:B------:R-:W-:Y:S01]  /*33d00*/  ISETP.GE.U32.AND P2, PT, R33, 0x7ffffd24, PT ;  /* 0x7ffffd242100780c */ /* 0x000fe20003f46070 */
[C---:B--2---:R-:W-:Y:S01]  /*33d10*/  IMAD.WIDE R38, R0.reuse, 0x4, R210 ;  /* 0x0000000400267825 */ /* 0x044fe200078e02d2 */
[C---:B------:R-:W-:Y:S02]  /*33d20*/  IADD3 R33, R187.reuse, -0x265, RZ ;  /* 0xfffffd9bbb217810 */ /* 0x040fe40007ffe0ff */
        /* <DEDUP_REMOVED lines=24> */
[----:B---3--:R-:W-:Y:S01]  /*33eb0*/  IMAD.WIDE R38, R0, 0x4, R220 ;  /* 0x0000000400267825 */ /* 0x008fe200078e02dc */
[----:B------:R-:W-:-:S04]  /*33ec0*/  IADD3 R33, R187, -0x279, RZ ;  /* 0xfffffd87bb217810 */ /* 0x000fc80007ffe0ff */
[----:B------:R3:W-:Y:S01]  /*33ed0*/  LDGSTS.E [R32+-0x15000], [R38.64], !P4 ;  /* 0xeb00000026207fae */ /* 0x0007e2000e121848 */
[----:B--2---:R-:W-:-:S03]  /*33ee0*/  IMAD.WIDE R36, R0, 0x4, R222 ;  /* 0x0000000400247825 */ /* 0x004fc600078e02de */
[----:B------:R3:W-:Y:S04]  /*33ef0*/  STL.64 [R1+0x528], R38 ;  /* 0x0005282601007387 */ /* 0x0007e80000100a00 */
[----:B------:R2:W-:Y:S01]  /*33f00*/  LDGSTS.E [R3+-0x14800], [R36.64], !P2 ;  /* 0xeb80000024037fae */ /* 0x0005e2000d121848 */
[----:B------:R-:W-:Y:S01]  /*33f10*/  ISETP.GE.U32.AND P2, PT, R33, 0x7ffffd08, PT ;  /* 0x7ffffd082100780c */ /* 0x000fe20003f46070 */
[----:B------:R-:W-:Y:S01]  /*33f20*/  IMAD.WIDE R80, R0, 0x4, R224 ;  /* 0x0000000400507825 */ /* 0x000fe200078e02e0 */
[----:B------:R-:W-:Y:S01]  /*33f30*/  IADD3 R33, R252, 0x100000, RZ ;  /* 0x00100000fc217810 */ /* 0x000fe20007ffe0ff */
[----:B------:R2:W-:Y:S02]  /*33f40*/  STL.64 [R1+0x560], R36 ;  /* 0x0005602401007387 */ /* 0x0005e40000100a00 */
[----:B---3--:R-:W-:-:S02]  /*33f50*/  IMAD.WIDE R38, R0, 0x4, R226 ;  /* 0x0000000400267825 */ /* 0x008fc400078e02e2 */
[----:B------:R3:W-:Y:S04]  /*33f60*/  STL.64 [R1+0x588], R80 ;  /* 0x0005885001007387 */ /* 0x0007e80000100a00 */
[----:B------:R3:W-:Y:S01]  /*33f70*/  LDGSTS.E [R33+-0x14000], [R80.64], !P1 ;  /* 0xec00000050217fae */ /* 0x0007e2000c921848 */
[----:B--2---:R-:W-:-:S03]  /*33f80*/  IMAD.WIDE R36, R0, 0x4, R228 ;  /* 0x0000000400247825 */ /* 0x004fc600078e02e4 */
[----:B------:R2:W-:Y:S04]  /*33f90*/  STL.64 [R1+0x5b8], R38 ;  /* 0x0005b82601007387 */ /* 0x0005e80000100a00 */
[----:B------:R2:W-:Y:S04]  /*33fa0*/  LDGSTS.E [R32+-0x13800], [R38.64], !P0 ;  /* 0xec80000026207fae */ /* 0x0005e8000c121848 */
[----:B------:R4:W-:Y:S01]  /*33fb0*/  STL.64 [R1+0x600], R36 ;  /* 0x0006002401007387 */ /* 0x0009e20000100a00 */
[----:B---3--:R-:W-:-:S03]  /*33fc0*/  IMAD.WIDE R80, R0, 0x4, R230 ;  /* 0x0000000400507825 */ /* 0x008fc600078e02e6 */
[----:B------:R4:W-:Y:S01]  /*33fd0*/  LDGSTS.E [R3+-0x13000], [R36.64], !P5 ;  /* 0xed00000024037fae */ /* 0x0009e2000e921848 */
[----:B--2---:R-:W-:-:S03]  /*33fe0*/  IMAD.WIDE R38, R0, 0x4, R232 ;  /* 0x0000000400267825 */ /* 0x004fc600078e02e8 */
[----:B----4-:R-:W2:Y:S04]  /*33ff0*/  LDL.LU.64 R36, [R1+0x48] ;  /* 0x0000480001247983 */ /* 0x010ea80000300a00 */
[----:B------:R-:W3:Y:S04]  /*34000*/  LDL.LU.64 R246, [R1+0x28] ;  /* 0x0000280001f67983 */ /* 0x000ee80000300a00 */
[----:B------:R4:W-:Y:S04]  /*34010*/  STL.64 [R1+0x638], R80 ;  /* 0x0006385001007387 */ /* 0x0009e80000100a00 */
[----:B------:R4:W-:Y:S04]  /*34020*/  STL.64 [R1+0x680], R38 ;  /* 0x0006802601007387 */ /* 0x0009e80000100a00 */
[----:B-1----:R-:W3:Y:S01]  /*34030*/  LDL.LU.64 R248, [R1+0x8] ;  /* 0x0000080001f87983 */ /* 0x002ee20000300a00 */
[----:B------:R-:W-:-:S04]  /*34040*/  IADD3 R34, R187, -0x26d, RZ ;  /* 0xfffffd93bb227810 */ /* 0x000fc80007ffe0ff */
[----:B------:R-:W-:Y:S02]  /*34050*/  ISETP.GE.U32.AND P3, PT, R34, 0x7ffffd14, PT ;  /* 0x7ffffd142200780c */ /* 0x000fe40003f66070 */
[C---:B------:R-:W-:Y:S02]  /*34060*/  IADD3 R34, R187.reuse, -0x275, RZ ;  /* 0xfffffd8bbb227810 */ /* 0x040fe40007ffe0ff */
[C---:B------:R-:W-:Y:S02]  /*34070*/  IADD3 R33, R187.reuse, -0x206, RZ ;  /* 0xfffffdfabb217810 */ /* 0x040fe40007ffe0ff */
[----:B------:R-:W-:Y:S02]  /*34080*/  ISETP.GE.U32.AND P4, PT, R34, 0x7ffffd0c, PT ;  /* 0x7ffffd0c2200780c */ /* 0x000fe40003f86070 */
[----:B------:R-:W-:Y:S02]  /*34090*/  IADD3 R34, R187, -0x27d, RZ ;  /* 0xfffffd83bb227810 */ /* 0x000fe40007ffe0ff */
[----:B------:R-:W-:-:S02]  /*340a0*/  ISETP.GE.U32.AND P5, PT, R33, 0x7ffffd7b, PT ;  /* 0x7ffffd7b2100780c */ /* 0x000fc40003fa6070 */
[----:B------:R-:W-:Y:S01]  /*340b0*/  ISETP.GE.U32.AND P1, PT, R34, 0x7ffffd04, PT ;  /* 0x7ffffd042200780c */ /* 0x000fe20003f26070 */
[----:B------:R4:W-:Y:S01]  /*340c0*/  LDGSTS.E [R32+-0x12800], [R80.64], !P3 ;  /* 0xed80000050207fae */ /* 0x0009e2000d921848 */
[C---:B------:R-:W-:Y:S02]  /*340d0*/  IADD3 R33, R187.reuse, -0x20e, RZ ;  /* 0xfffffdf2bb217810 */ /* 0x040fe40007ffe0ff */
[----:B------:R-:W-:Y:S01]  /*340e0*/  IADD3 R35, R187, -0x202, RZ ;  /* 0xfffffdfebb237810 */ /* 0x000fe20007ffe0ff */
[----:B------:R1:W-:Y:S01]  /*340f0*/  LDGSTS.E [R3+-0x12000], [R38.64], !P6 ;  /* 0xee00000026037fae */ /* 0x0003e2000f121848 */
[----:B------:R-:W-:Y:S01]  /*34100*/  ISETP.GE.U32.AND P6, PT, R33, 0x7ffffd73, PT ;  /* 0x7ffffd732100780c */ /* 0x000fe20003fc6070 */
[----:B------:R-:W-:Y:S01]  /*34110*/  IMAD.WIDE R84, R0, 0x4, R234 ;  /* 0x0000000400547825 */ /* 0x000fe200078e02ea */
[----:B------:R-:W-:Y:S02]  /*34120*/  ISETP.GE.U32.AND P0, PT, R35, 0x7ffffd7f, PT ;  /* 0x7ffffd7f2300780c */ /* 0x000fe40003f06070 */
[----:B------:R-:W-:Y:S01]  /*34130*/  IADD3 R33, R252, 0x100000, RZ ;  /* 0x00100000fc217810 */ /* 0x000fe20007ffe0ff */
[C---:B----4-:R-:W-:Y:S01]  /*34140*/  IMAD.WIDE R80, R0.reuse, 0x4, R236 ;  /* 0x0000000400507825 */ /* 0x050fe200078e02ec */
[----:B------:R-:W-:Y:S03]  /*34150*/  STL.64 [R1+0x6b8], R84 ;  /* 0x0006b85401007387 */ /* 0x000fe60000100a00 */
[C---:B-1----:R-:W-:Y:S01]  /*34160*/  IMAD.WIDE R38, R0.reuse, 0x4, R238 ;  /* 0x0000000400267825 */ /* 0x042fe200078e02ee */
[----:B------:R1:W-:Y:S04]  /*34170*/  LDGSTS.E [R33+-0x11800], [R84.64], !P4 ;  /* 0xee80000054217fae */ /* 0x0003e8000e121848 */
[----:B------:R2:W-:Y:S04]  /*34180*/  STL.64 [R1+0x6f8], R80 ;  /* 0x0006f85001007387 */ /* 0x0005e80000100a00 */
[----:B------:R4:W-:Y:S04]  /*34190*/  LDGSTS.E [R32+-0x11000], [R80.64], !P2 ;  /* 0xef00000050207fae */ /* 0x0009e8000d121848 */
[----:B------:R3:W-:Y:S04]  /*341a0*/  STL.64 [R1+0x738], R38 ;  /* 0x0007382601007387 */ /* 0x0007e80000100a00 */
[----:B------:R3:W-:Y:S01]  /*341b0*/  LDGSTS.E [R3+-0x10800], [R38.64], !P1 ;  /* 0xef80000026037fae */ /* 0x0007e2000c921848 */
[----:B----4-:R-:W-:Y:S01]  /*341c0*/  IADD3 R32, R83, 0x100000, RZ ;  /* 0x0010000053207810 */ /* 0x010fe20007ffe0ff */
[----:B--2---:R-:W-:-:S02]  /*341d0*/  IMAD.WIDE R80, R0, 0x4, R36 ;  /* 0x0000000400507825 */ /* 0x004fc400078e0224 */
[----:B------:R-:W2:Y:S02]  /*341e0*/  LDL.LU.64 R36, [R1+0x68] ;  /* 0x0000680001247983 */ /* 0x000ea40000300a00 */
[C---:B---3--:R-:W-:Y:S02]  /*341f0*/  IMAD.WIDE R38, R0.reuse, 0x4, R246 ;  /* 0x0000000400267825 */ /* 0x048fe400078e02f6 */
[----:B------:R3:W-:Y:S04]  /*34200*/  STL.64 [R1+0x290], R80 ;  /* 0x0002905001007387 */ /* 0x0007e80000100a00 */
[----:B------:R3:W-:Y:S04]  /*34210*/  LDGSTS.E [R32+-0x1fe00], [R80.64], !P0 ;  /* 0xe020000050207fae */ /* 0x0007e8000c121848 */
[----:B------:R4:W-:Y:S01]  /*34220*/  STL.64 [R1+0x288], R38 ;  /* 0x0002882601007387 */ /* 0x0009e20000100a00 */
[----:B------:R-:W-:-:S03]  /*34230*/  IMAD.WIDE R86, R0, 0x4, R248 ;  /* 0x0000000400567825 */ /* 0x000fc600078e02f8 */
[----:B---3--:R-:W3:Y:S04]  /*34240*/  LDL.LU.64 R80, [R1+0x78] ;  /* 0x0000780001507983 */ /* 0x008ee80000300a00 */
[----:B------:R-:W3:Y:S04]  /*34250*/  LDL.LU.64 R248, [R1+0x80] ;  /* 0x0000800001f87983 */ /* 0x000ee80000300a00 */
[----:B------:R-:W3:Y:S01]  /*34260*/  LDL.LU.64 R246, [R1+0x88] ;  /* 0x0000880001f67983 */ /* 0x000ee20000300a00 */
[C---:B------:R-:W-:Y:S02]  /*34270*/  IADD3 R34, R187.reuse, -0x20a, RZ ;  /* 0xfffffdf6bb227810 */ /* 0x040fe40007ffe0ff */
[----:B------:R-:W-:-:S02]  /*34280*/  IADD3 R35, R187, -0x212, RZ ;  /* 0xfffffdeebb237810 */ /* 0x000fc40007ffe0ff */
[----:B-1----:R-:W-:Y:S02]  /*34290*/  IADD3 R33, R187, -0x21a, RZ ;  /* 0xfffffde6bb217810 */ /* 0x002fe40007ffe0ff */
[----:B------:R-:W-:Y:S02]  /*342a0*/  ISETP.GE.U32.AND P3, PT, R34, 0x7ffffd77, PT ;  /* 0x7ffffd772200780c */ /* 0x000fe40003f66070 */
[----:B------:R-:W-:Y:S02]  /*342b0*/  IADD3 R3, R83, 0x100000, RZ ;  /* 0x0010000053037810 */ /* 0x000fe40007ffe0ff */
[----:B------:R-:W-:Y:S02]  /*342c0*/  ISETP.GE.U32.AND P4, PT, R35, 0x7ffffd6f, PT ;  /* 0x7ffffd6f2300780c */ /* 0x000fe40003f86070 */
[----:B------:R-:W-:Y:S01]  /*342d0*/  ISETP.GE.U32.AND P1, PT, R33, 0x7ffffd67, PT ;  /* 0x7ffffd672100780c */ /* 0x000fe20003f26070 */
[----:B------:R4:W-:Y:S01]  /*342e0*/  LDGSTS.E [R3+-0x1f600], [R38.64], !P5 ;  /* 0xe0a0000026037fae */ /* 0x0009e2000e921848 */
[----:B------:R-:W-:-:S02]  /*342f0*/  IADD3 R34, R187, -0x216, RZ ;  /* 0xfffffdeabb227810 */ /* 0x000fc40007ffe0ff */
[----:B------:R-:W-:Y:S01]  /*34300*/  IADD3 R33, R187, -0x222, RZ ;  /* 0xfffffddebb217810 */ /* 0x000fe20007ffe0ff */
[----:B------:R-:W-:Y:S01]  /*34310*/  IMAD.WIDE R84, R0, 0x4, R240 ;  /* 0x0000000400547825 */ /* 0x000fe200078e02f0 */
[----:B------:R-:W-:Y:S02]  /*34320*/  ISETP.GE.U32.AND P2, PT, R34, 0x7ffffd6b, PT ;  /* 0x7ffffd6b2200780c */ /* 0x000fe40003f46070 */
[----:B------:R-:W-:Y:S02]  /*34330*/  ISETP.GE.U32.AND P5, PT, R33, 0x7ffffd5f, PT ;  /* 0x7ffffd5f2100780c */ /* 0x000fe40003fa6070 */
[----:B------:R-:W-:Y:S01]  /*34340*/  IADD3 R33, R83, 0x100000, RZ ;  /* 0x0010000053217810 */ /* 0x000fe20007ffe0ff */
[----:B----4-:R-:W-:Y:S01]  /*34350*/  IMAD.WIDE R38, R0, 0x4, R242 ;  /* 0x0000000400267825 */ /* 0x010fe200078e02f2 */
[----:B------:R1:W-:Y:S01]  /*34360*/  STL.64 [R1+0x280], R86 ;  /* 0x0002805601007387 */ /* 0x0003e20000100a00 */
[----:B------:R-:W-:-:S03]  /*34370*/  IADD3 R34, R187, -0x21e, RZ ;  /* 0xfffffde2bb227810 */ /* 0x000fc60007ffe0ff */
[----:B------:R4:W-:Y:S01]  /*34380*/  LDGSTS.E [R33+-0x1ee00], [R86.64], !P3 ;  /* 0xe120000056217fae */ /* 0x0009e2000d921848 */
[----:B------:R-:W-:-:S03]  /*34390*/  IADD3 R35, R187, -0x226, RZ ;  /* 0xfffffddabb237810 */ /* 0x000fc60007ffe0ff */
[----:B------:R1:W-:Y:S01]  /*343a0*/  STL.64 [R1+0x278], R84 ;  /* 0x0002785401007387 */ /* 0x0003e20000100a00 */
[----:B------:R-:W-:-:S03]  /*343b0*/  ISETP.GE.U32.AND P0, PT, R34, 0x7ffffd63, PT ;  /* 0x7ffffd632200780c */ /* 0x000fc60003f06070 */
[----:B------:R1:W-:Y:S04]  /*343c0*/  LDGSTS.E [R32+-0x1e600], [R84.64], !P6 ;  /* 0xe1a0000054207fae */ /* 0x0003e8000f121848 */
[----:B------:R1:W-:Y:S01]  /*343d0*/  STL.64 [R1+0x270], R38 ;  /* 0x0002702601007387 */ /* 0x0003e20000100a00 */
[----:B----4-:R-:W-:-:S03]  /*343e0*/  IADD3 R33, R187, -0x22e, RZ ;  /* 0xfffffdd2bb217810 */ /* 0x010fc60007ffe0ff */
[----:B------:R4:W-:Y:S04]  /*343f0*/  LDGSTS.E [R3+-0x1de00], [R38.64], !P4 ;  /* 0xe220000026037fae */ /* 0x0009e8000e121848 */
[----:B-1----:R-:W3:Y:S01]  /*34400*/  LDL.LU.64 R86, [R1+0x90] ;  /* 0x0000900001567983 */ /* 0x002ee20000300a00 */
[----:B------:R-:W-:Y:S01]  /*34410*/  IMAD.WIDE R84, R0, 0x4, R244 ;  /* 0x0000000400547825 */ /* 0x000fe200078e02f4 */
[----:B------:R-:W-:Y:S02]  /*34420*/  ISETP.GE.U32.AND P3, PT, R35, 0x7ffffd5b, PT ;  /* 0x7ffffd5b2300780c */ /* 0x000fe40003f66070 */
[----:B------:R-:W-:Y:S01]  /*34430*/  ISETP.GE.U32.AND P4, PT, R33, 0x7ffffd53, PT ;  /* 0x7ffffd532100780c */ /* 0x000fe20003f86070 */
[----:B----4-:R-:W4:Y:S01]  /*34440*/  LDL.LU.64 R38, [R1+0x98] ;  /* 0x0000980001267983 */ /* 0x010f220000300a00 */
[----:B------:R-:W-:-:S03]  /*34450*/  IADD3 R33, R187, -0x236, RZ ;  /* 0xfffffdcabb217810 */ /* 0x000fc60007ffe0ff */
[----:B------:R-:W-:Y:S04]  /*34460*/  STL.64 [R1+0x1d8], R84 ;  /* 0x0001d85401007387 */ /* 0x000fe80000100a00 */
[----:B------:R1:W-:Y:S01]  /*34470*/  LDGSTS.E [R32+-0x1d600], [R84.64], !P2 ;  /* 0xe2a0000054207fae */ /* 0x0003e2000d121848 */
[----:B--2---:R-:W-:-:S05]  /*34480*/  IMAD.WIDE R36, R0, 0x4, R36 ;  /* 0x0000000400247825 */ /* 0x004fca00078e0224 */
[----:B------:R2:W-:Y:S04]  /*34490*/  STL.64 [R1+0x1c0], R36 ;  /* 0x0001c02401007387 */ /* 0x0005e80000100a00 */
[----:B------:R2:W-:Y:S01]  /*344a0*/  LDGSTS.E [R3+-0x1ce00], [R36.64], !P1 ;  /* 0xe320000024037fae */ /* 0x0005e2000c921848 */
[----:B------:R-:W-:Y:S02]  /*344b0*/  ISETP.GE.U32.AND P1, PT, R33, 0x7ffffd4b, PT ;  /* 0x7ffffd4b2100780c */ /* 0x000fe40003f26070 */
[----:B------:R-:W-:Y:S01]  /*344c0*/  IADD3 R33, R83, 0x100000, RZ ;  /* 0x0010000053217810 */ /* 0x000fe20007ffe0ff */
[C---:B---3--:R-:W-:Y:S01]  /*344d0*/  IMAD.WIDE R90, R0.reuse, 0x4, R80 ;  /* 0x00000004005a7825 */ /* 0x048fe200078e0250 */
[----:B--2---:R-:W2:Y:S03]  /*344e0*/  LDL.LU.64 R36, [R1+0xa0] ;  /* 0x0000a00001247983 */ /* 0x004ea60000300a00 */
[C---:B------:R-:W-:Y:S01]  /*344f0*/  IMAD.WIDE R88, R0.reuse, 0x4, R248 ;  /* 0x0000000400587825 */ /* 0x040fe200078e02f8 */
[----:B------:R3:W-:Y:S04]  /*34500*/  LDGSTS.E [R33+-0x1c600], [R90.64], !P0 ;  /* 0xe3a000005a217fae */ /* 0x0007e8000c121848 */
[----:B------:R-:W3:Y:S01]  /*34510*/  LDL.LU.64 R248, [R1+0xa8] ;  /* 0x0000a80001f87983 */ /* 0x000ee20000300a00 */
[----:B------:R-:W-:-:S03]  /*34520*/  IMAD.WIDE R80, R0, 0x4, R246 ;  /* 0x0000000400507825 */ /* 0x000fc600078e02f6 */
[----:B------:R-:W-:Y:S04]  /*34530*/  STL.64 [R1+0x1a8], R90 ;  /* 0x0001a85a01007387 */ /* 0x000fe80000100a00 */
[----:B------:R-:W-:Y:S04]  /*34540*/  STL.64 [R1+0x190], R88 ;  /* 0x0001905801007387 */ /* 0x000fe80000100a00 */
[----:B-1----:R-:W3:Y:S04]  /*34550*/  LDL.LU.64 R84, [R1+0xb0] ;  /* 0x0000b00001547983 */ /* 0x002ee80000300a00 */
[----:B------:R2:W-:Y:S04]  /*34560*/  LDGSTS.E [R32+-0x1be00], [R88.64], !P5 ;  /* 0xe420000058207fae */ /* 0x0005e8000e921848 */
[----:B------:R1:W-:Y:S04]  /*34570*/  STL.64 [R1+0x178], R80 ;  /* 0x0001785001007387 */ /* 0x0003e80000100a00 */
[----:B------:R1:W-:Y:S04]  /*34580*/  LDGSTS.E [R3+-0x1b600], [R80.64], !P3 ;  /* 0xe4a0000050037fae */ /* 0x0003e8000d921848 */
[----:B-1----:R-:W3:Y:S04]  /*34590*/  LDL.LU.64 R80, [R1+0xc0] ;  /* 0x0000c00001507983 */ /* 0x002ee80000300a00 */
[----:B------:R-:W3:Y:S01]  /*345a0*/  LDL.LU.64 R246, [R1+0xd0] ;  /* 0x0000d00001f67983 */ /* 0x000ee20000300a00 */
[----:B------:R-:W-:-:S04]  /*345b0*/  IADD3 R34, R187, -0x22a, RZ ;  /* 0xfffffdd6bb227810 */ /* 0x000fc80007ffe0ff */
[----:B------:R-:W-:Y:S01]  /*345c0*/  ISETP.GE.U32.AND P6, PT, R34, 0x7ffffd57, PT ;  /* 0x7ffffd572200780c */ /* 0x000fe20003fc6070 */
[----:B------:R-:W-:-:S04]  /*345d0*/  IMAD.WIDE R86, R0, 0x4, R86 ;  /* 0x0000000400567825 */ /* 0x000fc800078e0256 */
[C---:B----4-:R-:W-:Y:S01]  /*345e0*/  IMAD.WIDE R38, R0.reuse, 0x4, R38 ;  /* 0x0000000400267825 */ /* 0x050fe200078e0226 */
[----:B------:R-:W-:Y:S07]  /*345f0*/  STL.64 [R1+0x160], R86 ;  /* 0x0001605601007387 */ /* 0x000fee0000100a00 */
[----:B------:R3:W-:Y:S04]  /*34600*/  LDGSTS.E [R32+-0x1ae00], [R86.64], !P6 ;  /* 0xe520000056207fae */ /* 0x0007e8000f121848 */
[----:B------:R1:W-:Y:S04]  /*34610*/  STL.64 [R1+0xd8], R38 ;  /* 0x0000d82601007387 */ /* 0x0003e80000100a00 */
[----:B------:R1:W-:Y:S04]  /*34620*/  LDGSTS.E [R3+-0x1a600], [R38.64], !P4 ;  /* 0xe5a0000026037fae */ /* 0x0003e8000e121848 */
[----:B-1----:R-:W4:Y:S01]  /*34630*/  LDL.LU.64 R38, [R1+0xe0] ;  /* 0x0000e00001267983 */ /* 0x002f220000300a00 */
[----:B--2---:R-:W-:-:S03]  /*34640*/  IMAD.WIDE R88, R0, 0x4, R36 ;  /* 0x0000000400587825 */ /* 0x004fc600078e0224 */
[----:B------:R-:W2:Y:S04]  /*34650*/  LDL.LU.64 R36, [R1+0xf0] ;  /* 0x0000f00001247983 */ /* 0x000ea80000300a00 */
[----:B------:R-:W-:Y:S01]  /*34660*/  STL.64 [R1+0xa0], R88 ;  /* 0x0000a05801007387 */ /* 0x000fe20000100a00 */
[----:B---3--:R-:W-:-:S03]  /*34670*/  IMAD.WIDE R86, R0, 0x4, R248 ;  /* 0x0000000400567825 */ /* 0x008fc600078e02f8 */
[----:B------:R-:W3:Y:S04]  /*34680*/  LDL.LU.64 R248, [R1+0x100] ;  /* 0x0001000001f87983 */ /* 0x000ee80000300a00 */
[----:B------:R-:W-:Y:S01]  /*34690*/  STL.64 [R1+0x68], R86 ;  /* 0x0000685601007387 */ /* 0x000fe20000100a00 */
[----:B------:R-:W-:-:S05]  /*346a0*/  IMAD.WIDE R84, R0, 0x4, R84 ;  /* 0x0000000400547825 */ /* 0x000fca00078e0254 */
[----:B------:R1:W-:Y:S01]  /*346b0*/  STL.64 [R1+0x50], R84 ;  /* 0x0000505401007387 */ /* 0x0003e20000100a00 */
[----:B------:R-:W-:-:S03]  /*346c0*/  IMAD.WIDE R250, R0, 0x4, R80 ;  /* 0x0000000400fa7825 */ /* 0x000fc600078e0250 */
[----:B------:R-:W3:Y:S01]  /*346d0*/  LDL.LU.64 R80, [R1+0x110] ;  /* 0x0001100001507983 */ /* 0x000ee20000300a00 */
[----:B------:R-:W-:-:S03]  /*346e0*/  IMAD.WIDE R244, R0, 0x4, R246 ;  /* 0x0000000400f47825 */ /* 0x000fc600078e02f6 */
[----:B------:R-:W3:Y:S04]  /*346f0*/  LDL.LU.64 R246, [R1+0x120] ;  /* 0x0001200001f67983 */ /* 0x000ee80000300a00 */
[----:B------:R-:W-:Y:S04]  /*34700*/  STL.64 [R1+0x1628], R250 ;  /* 0x001628fa01007387 */ /* 0x000fe80000100a00 */
[----:B------:R-:W-:Y:S01]  /*34710*/  STL.64 [R1+0x1630], R244 ;  /* 0x001630f401007387 */ /* 0x000fe20000100a00 */
[----:B----4-:R-:W-:-:S03]  /*34720*/  IMAD.WIDE R234, R0, 0x4, R38 ;  /* 0x0000000400ea7825 */ /* 0x010fc600078e0226 */
[----:B------:R-:W1:Y:S01]  /*34730*/  LDL.LU.64 R38, [R1+0x130] ;  /* 0x0001300001267983 */ /* 0x000e620000300a00 */
[----:B--2---:R-:W-:-:S03]  /*34740*/  IMAD.WIDE R108, R0, 0x4, R36 ;  /* 0x00000004006c7825 */ /* 0x004fc600078e0224 */
[----:B------:R-:W2:Y:S01]  /*34750*/  LDL.LU.64 R36, [R1+0x1f0] ;  /* 0x0001f00001247983 */ /* 0x000ea20000300a00 */
[----:B---3--:R-:W-:-:S03]  /*34760*/  IMAD.WIDE R102, R0, 0x4, R248 ;  /* 0x0000000400667825 */ /* 0x008fc600078e02f8 */
[----:B------:R-:W3:Y:S04]  /*34770*/  LDL.LU.64 R248, [R1+0x1e0] ;  /* 0x0001e00001f87983 */ /* 0x000ee80000300a00 */
[----:B------:R-:W-:Y:S04]  /*34780*/  STL.64 [R1+0x1638], R234 ;  /* 0x001638ea01007387 */ /* 0x000fe80000100a00 */
[----:B------:R-:W-:Y:S04]  /*34790*/  STL.64 [R1+0x1640], R108 ;  /* 0x0016406c01007387 */ /* 0x000fe80000100a00 */
[----:B------:R-:W-:Y:S01]  /*347a0*/  STL.64 [R1+0x1648], R102 ;  /* 0x0016486601007387 */ /* 0x000fe20000100a00 */
[----:B------:R-:W-:-:S03]  /*347b0*/  IMAD.WIDE R90, R0, 0x4, R246 ;  /* 0x00000004005a7825 */ /* 0x000fc600078e02f6 */
[----:B------:R-:W4:Y:S01]  /*347c0*/  LDL.LU.64 R246, [R1+0x1d0] ;  /* 0x0001d00001f67983 */ /* 0x000f220000300a00 */
[C---:B------:R-:W-:Y:S02]  /*347d0*/  IADD3 R34, R187.reuse, -0x232, RZ ;  /* 0xfffffdcebb227810 */ /* 0x040fe40007ffe0ff */
[C---:B------:R-:W-:Y:S02]  /*347e0*/  IADD3 R33, R187.reuse, -0x242, RZ ;  /* 0xfffffdbebb217810 */ /* 0x040fe40007ffe0ff */
[----:B------:R-:W-:Y:S02]  /*347f0*/  ISETP.GE.U32.AND P2, PT, R34, 0x7ffffd4f, PT ;  /* 0x7ffffd4f2200780c */ /* 0x000fe40003f46070 */
[----:B------:R-:W-:Y:S02]  /*34800*/  IADD3 R35, R187, -0x23a, RZ ;  /* 0xfffffdc6bb237810 */ /* 0x000fe40007ffe0ff */
[----:B------:R-:W-:Y:S02]  /*34810*/  ISETP.GE.U32.AND P3, PT, R33, 0x7ffffd3f, PT ;  /* 0x7ffffd3f2100780c */ /* 0x000fe40003f66070 */
[----:B------:R-:W-:-:S02]  /*34820*/  IADD3 R33, R187, -0x24a, RZ ;  /* 0xfffffdb6bb217810 */ /* 0x000fc40007ffe0ff */
[----:B------:R-:W-:Y:S02]  /*34830*/  IADD3 R34, R187, -0x23e, RZ ;  /* 0xfffffdc2bb227810 */ /* 0x000fe40007ffe0ff */
[----:B------:R-:W-:Y:S02]  /*34840*/  ISETP.GE.U32.AND P0, PT, R35, 0x7ffffd47, PT ;  /* 0x7ffffd472300780c */ /* 0x000fe40003f06070 */
[----:B------:R-:W-:Y:S02]  /*34850*/  ISETP.GE.U32.AND P4, PT, R33, 0x7ffffd37, PT ;  /* 0x7ffffd372100780c */ /* 0x000fe40003f86070 */
[----:B------:R-:W-:Y:S02]  /*34860*/  ISETP.GE.U32.AND P5, PT, R34, 0x7ffffd43, PT ;  /* 0x7ffffd432200780c */ /* 0x000fe40003fa6070 */
[----:B------:R-:W-:Y:S02]  /*34870*/  IADD3 R33, R83, 0x100000, RZ ;  /* 0x0010000053217810 */ /* 0x000fe40007ffe0ff */
[----:B------:R-:W-:-:S03]  /*34880*/  IADD3 R34, R187, -0x246, RZ ;  /* 0xfffffdbabb227810 */ /* 0x000fc60007ffe0ff */
[----:B------:R1:W-:Y:S01]  /*34890*/  LDGSTS.E [R33+-0x19e00], [R88.64], !P2 ;  /* 0xe620000058217fae */ /* 0x0003e2000d121848 */
[----:B------:R-:W-:Y:S02]  /*348a0*/  ISETP.GE.U32.AND P6, PT, R34, 0x7ffffd3b, PT ;  /* 0x7ffffd3b2200780c */ /* 0x000fe40003fc6070 */
[C---:B------:R-:W-:Y:S01]  /*348b0*/  IADD3 R35, R187.reuse, -0x24e, RZ ;  /* 0xfffffdb2bb237810 */ /* 0x040fe20007ffe0ff */
[----:B------:R3:W-:Y:S01]  /*348c0*/  LDGSTS.E [R32+-0x19600], [R86.64], !P1 ;  /* 0xe6a0000056207fae */ /* 0x0007e2000c921848 */
[----:B------:R-:W-:-:S03]  /*348d0*/  IADD3 R34, R187, -0x252, RZ ;  /* 0xfffffdaebb227810 */ /* 0x000fc60007ffe0ff */
[----:B------:R1:W-:Y:S02]  /*348e0*/  LDGSTS.E [R3+-0x18e00], [R84.64], !P0 ;  /* 0xe720000054037fae */ /* 0x0003e4000c121848 */
[----:B-1----:R-:W-:Y:S02]  /*348f0*/  IADD3 R33, R187, -0x256, RZ ;  /* 0xfffffdaabb217810 */ /* 0x002fe40007ffe0ff */
[----:B------:R1:W-:Y:S01]  /*34900*/  LDGSTS.E [R32+-0x18600], [R250.64], !P5 ;  /* 0xe7a00000fa207fae */ /* 0x0003e2000e921848 */
[----:B------:R-:W-:Y:S02]  /*34910*/  ISETP.GE.U32.AND P2, PT, R35, 0x7ffffd33, PT ;  /* 0x7ffffd332300780c */ /* 0x000fe40003f46070 */
[----:B------:R-:W-:Y:S01]  /*34920*/  ISETP.GE.U32.AND P0, PT, R33, 0x7ffffd2b, PT ;  /* 0x7ffffd2b2100780c */ /* 0x000fe20003f06070 */
[----:B------:R1:W-:Y:S01]  /*34930*/  LDGSTS.E [R3+-0x17e00], [R244.64], !P3 ;  /* 0xe8200000f4037fae */ /* 0x0003e2000d921848 */
[----:B------:R-:W-:Y:S02]  /*34940*/  IADD3 R33, R187, -0x25e, RZ ;  /* 0xfffffda2bb217810 */ /* 0x000fe40007ffe0ff */
[----:B------:R-:W-:-:S02]  /*34950*/  ISETP.GE.U32.AND P1, PT, R34, 0x7ffffd2f, PT ;  /* 0x7ffffd2f2200780c */ /* 0x000fc40003f26070 */
[----:B------:R-:W-:Y:S02]  /*34960*/  ISETP.GE.U32.AND P3, PT, R33, 0x7ffffd23, PT ;  /* 0x7ffffd232100780c */ /* 0x000fe40003f66070 */
[----:B------:R-:W-:Y:S01]  /*34970*/  IADD3 R33, R83, 0x100000, RZ ;  /* 0x0010000053217810 */ /* 0x000fe20007ffe0ff */
[----:B------:R-:W-:Y:S01]  /*34980*/  IMAD.WIDE R96, R0, 0x4, R80 ;  /* 0x0000000400607825 */ /* 0x000fe200078e0250 */
[C---:B------:R-:W-:Y:S01]  /*34990*/  IADD3 R34, R187.reuse, -0x25a, RZ ;  /* 0xfffffda6bb227810 */ /* 0x040fe20007ffe0ff */
[----:B------:R-:W4:Y:S01]  /*349a0*/  LDL.LU.64 R80, [R1+0x1b0] ;  /* 0x0001b00001507983 */ /* 0x000f220000300a00 */
[----:B------:R-:W-:-:S03]  /*349b0*/  IADD3 R35, R187, -0x262, RZ ;  /* 0xfffffd9ebb237810 */ /* 0x000fc60007ffe0ff */
[----:B------:R1:W-:Y:S01]  /*349c0*/  LDGSTS.E [R33+-0x17600], [R234.64], !P6 ;  /* 0xe8a00000ea217fae */ /* 0x0003e2000f121848 */
[----:B------:R-:W-:-:S03]  /*349d0*/  ISETP.GE.U32.AND P5, PT, R34, 0x7ffffd27, PT ;  /* 0x7ffffd272200780c */ /* 0x000fc60003fa6070 */
[----:B------:R2:W-:Y:S01]  /*349e0*/  LDGSTS.E [R32+-0x16e00], [R108.64], !P4 ;  /* 0xe92000006c207fae */ /* 0x0005e2000e121848 */
[----:B------:R-:W-:Y:S01]  /*349f0*/  ISETP.GE.U32.AND P6, PT, R35, 0x7ffffd1f, PT ;  /* 0x7ffffd1f2300780c */ /* 0x000fe20003fc6070 */
[----:B------:R-:W-:Y:S02]  /*34a00*/  IMAD.WIDE R84, R0, 0x4, R38 ;  /* 0x0000000400547825 */ /* 0x000fe400078e0226 */
[----:B------:R2:W-:Y:S01]  /*34a10*/  LDGSTS.E [R3+-0x16600], [R102.64], !P2 ;  /* 0xe9a0000066037fae */ /* 0x0005e2000d121848 */
[----:B-1----:R-:W-:-:S03]  /*34a20*/  IADD3 R33, R187, -0x26a, RZ ;  /* 0xfffffd96bb217810 */ /* 0x002fc60007ffe0ff */
[----:B------:R-:W-:Y:S01]  /*34a30*/  STL.64 [R1+0x1650], R96 ;  /* 0x0016506001007387 */ /* 0x000fe20000100a00 */
[----:B------:R-:W-:-:S03]  /*34a40*/  ISETP.GE.U32.AND P2, PT, R33, 0x7ffffd17, PT ;  /* 0x7ffffd172100780c */ /* 0x000fc60003f46070 */
[----:B------:R-:W-:Y:S01]  /*34a50*/  STL.64 [R1+0x1658], R90 ;  /* 0x0016585a01007387 */ /* 0x000fe20000100a00 */
[----:B------:R-:W-:-:S03]  /*34a60*/  IADD3 R33, R187, -0x272, RZ ;  /* 0xfffffd8ebb217810 */ /* 0x000fc60007ffe0ff */
[----:B------:R-:W4:Y:S04]  /*34a70*/  LDL.LU.64 R38, [R1+0x1a0] ;  /* 0x0001a00001267983 */ /* 0x000f280000300a00 */
[----:B------:R1:W-:Y:S04]  /*34a80*/  LDGSTS.E [R32+-0x15e00], [R96.64], !P1 ;  /* 0xea20000060207fae */ /* 0x0003e8000c921848 */
[----:B------:R1:W-:Y:S01]  /*34a90*/  LDGSTS.E [R3+-0x15600], [R90.64], !P0 ;  /* 0xeaa000005a037fae */ /* 0x0003e2000c121848 */
[----:B------:R-:W-:Y:S02]  /*34aa0*/  ISETP.GE.U32.AND P0, PT, R33, 0x7ffffd0f, PT ;  /* 0x7ffffd0f2100780c */ /* 0x000fe40003f06070 */
[----:B------:R-:W-:-:S05]  /*34ab0*/  IADD3 R33, R83, 0x100000, RZ ;  /* 0x0010000053217810 */ /* 0x000fca0007ffe0ff */
[----:B------:R4:W-:Y:S01]  /*34ac0*/  LDGSTS.E [R33+-0x14e00], [R84.64], !P5 ;  /* 0xeb20000054217fae */ /* 0x0009e2000e921848 */
[----:B--2---:R-:W-:-:S03]  /*34ad0*/  IMAD.WIDE R88, R0, 0x4, R36 ;  /* 0x0000000400587825 */ /* 0x004fc600078e0224 */
[----:B------:R-:W2:Y:S04]  /*34ae0*/  LDL.LU.64 R36, [R1+0x180] ;  /* 0x0001800001247983 */ /* 0x000ea80000300a00 */
[----:B------:R-:W-:Y:S01]  /*34af0*/  STL.64 [R1+0x490], R88 ;  /* 0x0004905801007387 */ /* 0x000fe20000100a00 */
[----:B---3--:R-:W-:-:S03]  /*34b00*/  IMAD.WIDE R86, R0, 0x4, R248 ;  /* 0x0000000400567825 */ /* 0x008fc600078e02f8 */
[----:B------:R-:W3:Y:S04]  /*34b10*/  LDL.LU.64 R248, [R1+0x170] ;  /* 0x0001700001f87983 */ /* 0x000ee80000300a00 */
[----:B------:R-:W-:Y:S04]  /*34b20*/  STL.64 [R1+0x1660], R84 ;  /* 0x0016605401007387 */ /* 0x000fe80000100a00 */
[----:B------:R2:W-:Y:S04]  /*34b30*/  LDGSTS.E [R32+-0x14600], [R88.64], !P3 ;  /* 0xeba0000058207fae */ /* 0x0005e8000d921848 */
[----:B------:R1:W-:Y:S04]  /*34b40*/  STL.64 [R1+0x4c0], R86 ;  /* 0x0004c05601007387 */ /* 0x0003e80000100a00 */
[----:B------:R1:W-:Y:S04]  /*34b50*/  LDGSTS.E [R3+-0x13e00], [R86.64], !P6 ;  /* 0xec20000056037fae */ /* 0x0003e8000f121848 */
[----:B-1----:R-:W3:Y:S01]  /*34b60*/  LDL.LU.64 R86, [R1+0x150] ;  /* 0x0001500001567983 */ /* 0x002ee20000300a00 */
[----:B----4-:R-:W-:-:S03]  /*34b70*/  IMAD.WIDE R84, R0, 0x4, R246 ;  /* 0x0000000400547825 */ /* 0x010fc600078e02f6 */
[----:B------:R-:W4:Y:S01]  /*34b80*/  LDL.LU.64 R246, [R1+0x140] ;  /* 0x0001400001f67983 */ /* 0x000f220000300a00 */
[----:B------:R-:W-:-:S04]  /*34b90*/  IADD3 R34, R187, -0x266, RZ ;  /* 0xfffffd9abb227810 */ /* 0x000fc80007ffe0ff */
[----:B------:R-:W-:Y:S02]  /*34ba0*/  ISETP.GE.U32.AND P4, PT, R34, 0x7ffffd1b, PT ;  /* 0x7ffffd1b2200780c */ /* 0x000fe40003f86070 */
[C---:B------:R-:W-:Y:S01]  /*34bb0*/  IADD3 R34, R187.reuse, -0x26e, RZ ;  /* 0xfffffd92bb227810 */ /* 0x040fe20007ffe0ff */
[----:B------:R-:W-:Y:S01]  /*34bc0*/  STL.64 [R1+0x4e8], R84 ;  /* 0x0004e85401007387 */ /* 0x000fe20000100a00 */
[C---:B------:R-:W-:Y:S02]  /*34bd0*/  IADD3 R35, R187.reuse, -0x276, RZ ;  /* 0xfffffd8abb237810 */ /* 0x040fe40007ffe0ff */
[----:B------:R-:W-:Y:S02]  /*34be0*/  IADD3 R33, R187, -0x27e, RZ ;  /* 0xfffffd82bb217810 */ /* 0x000fe40007ffe0ff */
[----:B------:R-:W-:-:S05]  /*34bf0*/  ISETP.GE.U32.AND P1, PT, R34, 0x7ffffd13, PT ;  /* 0x7ffffd132200780c */ /* 0x000fca0003f26070 */
[----:B------:R3:W-:Y:S01]  /*34c00*/  LDGSTS.E [R32+-0x13600], [R84.64], !P4 ;  /* 0xeca0000054207fae */ /* 0x0007e2000e121848 */
[----:B------:R-:W-:Y:S02]  /*34c10*/  ISETP.GE.U32.AND P5, PT, R35, 0x7ffffd0b, PT ;  /* 0x7ffffd0b2300780c */ /* 0x000fe40003fa6070 */
[----:B------:R-:W-:Y:S02]  /*34c20*/  ISETP.GE.U32.AND P6, PT, R33, 0x7ffffd03, PT ;  /* 0x7ffffd032100780c */ /* 0x000fe40003fc6070 */
[----:B------:R-:W-:Y:S01]  /*34c30*/  IADD3 R33, R187, -0x207, RZ ;  /* 0xfffffdf9bb217810 */ /* 0x000fe20007ffe0ff */
[----:B------:R-:W-:-:S05]  /*34c40*/  IMAD.WIDE R80, R0, 0x4, R80 ;  /* 0x0000000400507825 */ /* 0x000fca00078e0250 */
[----:B------:R1:W-:Y:S04]  /*34c50*/  STL.64 [R1+0x518], R80 ;  /* 0x0005185001007387 */ /* 0x0003e80000100a00 */
[----:B------:R1:W-:Y:S01]  /*34c60*/  LDGSTS.E [R3+-0x12e00], [R80.64], !P2 ;  /* 0xed20000050037fae */ /* 0x0003e2000d121848 */
[----:B------:R-:W-:Y:S02]  /*34c70*/  ISETP.GE.U32.AND P2, PT, R33, 0x7ffffd7a, PT ;  /* 0x7ffffd7a2100780c */ /* 0x000fe40003f46070 */
[----:B------:R-:W-:Y:S01]  /*34c80*/  IADD3 R33, R83, 0x100000, RZ ;  /* 0x0010000053217810 */ /* 0x000fe20007ffe0ff */
[----:B-1----:R-:W4:Y:S01]  /*34c90*/  LDL.LU.64 R80, [R1+0x200] ;  /* 0x0002000001507983 */ /* 0x002f220000300a00 */
[----:B------:R-:W-:-:S03]  /*34ca0*/  IMAD.WIDE R90, R0, 0x4, R38 ;  /* 0x00000004005a7825 */ /* 0x000fc600078e0226 */
[----:B------:R-:W4:Y:S04]  /*34cb0*/  LDL.LU.64 R38, [R1+0x210] ;  /* 0x0002100001267983 */ /* 0x000f280000300a00 */
[----:B------:R-:W-:Y:S04]  /*34cc0*/  STL.64 [R1+0x548], R90 ;  /* 0x0005485a01007387 */ /* 0x000fe80000100a00 */
[----:B------:R1:W-:Y:S01]  /*34cd0*/  LDGSTS.E [R33+-0x12600], [R90.64], !P1 ;  /* 0xeda000005a217fae */ /* 0x0003e2000c921848 */
[----:B--2---:R-:W-:-:S03]  /*34ce0*/  IMAD.WIDE R88, R0, 0x4, R36 ;  /* 0x0000000400587825 */ /* 0x004fc600078e0224 */
[----:B------:R-:W2:Y:S01]  /*34cf0*/  LDL.LU.64 R36, [R1+0x218] ;  /* 0x0002180001247983 */ /* 0x000ea20000300a00 */
[----:B---3--:R-:W-:-:S03]  /*34d00*/  IMAD.WIDE R84, R0, 0x4, R248 ;  /* 0x0000000400547825 */ /* 0x008fc600078e02f8 */
[----:B------:R-:W-:Y:S04]  /*34d10*/  STL.64 [R1+0x578], R88 ;  /* 0x0005785801007387 */ /* 0x000fe80000100a00 */
[----:B------:R4:W-:Y:S04]  /*34d20*/  STL.64 [R1+0x5a8], R84 ;  /* 0x0005a85401007387 */ /* 0x0009e80000100a00 */
[----:B------:R3:W-:Y:S04]  /*34d30*/  LDGSTS.E [R32+-0x11e00], [R88.64], !P0 ;  /* 0xee20000058207fae */ /* 0x0007e8000c121848 */
[----:B------:R4:W-:Y:S04]  /*34d40*/  LDGSTS.E [R3+-0x11600], [R84.64], !P5 ;  /* 0xeea0000054037fae */ /* 0x0009e8000e921848 */
[----:B------:R-:W2:Y:S04]  /*34d50*/  LDL.LU.64 R248, [R1+0x228] ;  /* 0x0002280001f87983 */ /* 0x000ea80000300a00 */
[----:B------:R-:W2:Y:S01]  /*34d60*/  LDL.LU.64 R82, [R1+0x230] ;  /* 0x0002300001527983 */ /* 0x000ea20000300a00 */
[----:B------:R-:W-:-:S05]  /*34d70*/  IMAD.WIDE R86, R0, 0x4, R86 ;  /* 0x0000000400567825 */ /* 0x000fca00078e0256 */
[----:B------:R1:W-:Y:S01]  /*34d80*/  STL.64 [R1+0x5e8], R86 ;  /* 0x0005e85601007387 */ /* 0x0003e20000100a00 */
[----:B----4-:R-:W-:-:S05]  /*34d90*/  IMAD.WIDE R84, R0, 0x4, R246 ;  /* 0x0000000400547825 */ /* 0x010fca00078e02f6 */
[----:B------:R4:W-:Y:S04]  /*34da0*/  STL.64 [R1+0x628], R84 ;  /* 0x0006285401007387 */ /* 0x0009e80000100a00 */
[----:B------:R-:W2:Y:S01]  /*34db0*/  LDL.LU.64 R246, [R1+0x240] ;  /* 0x0002400001f67983 */ /* 0x000ea20000300a00 */
[----:B------:R-:W-:-:S04]  /*34dc0*/  IADD3 R34, R187, -0x27a, RZ ;  /* 0xfffffd86bb227810 */ /* 0x000fc80007ffe0ff */
[----:B------:R-:W-:Y:S02]  /*34dd0*/  ISETP.GE.U32.AND P3, PT, R34, 0x7ffffd07, PT ;  /* 0x7ffffd072200780c */ /* 0x000fe40003f66070 */
[C---:B------:R-:W-:Y:S02]  /*34de0*/  IADD3 R34, R187.reuse, -0x203, RZ ;  /* 0xfffffdfdbb227810 */ /* 0x040fe40007ffe0ff */
[C---:B------:R-:W-:Y:S02]  /*34df0*/  IADD3 R35, R187.reuse, -0x20b, RZ ;  /* 0xfffffdf5bb237810 */ /* 0x040fe40007ffe0ff */
[----:B-1----:R-:W-:Y:S02]  /*34e00*/  IADD3 R33, R187, -0x213, RZ ;  /* 0xfffffdedbb217810 */ /* 0x002fe40007ffe0ff */
[----:B------:R-:W-:Y:S02]  /*34e10*/  ISETP.GE.U32.AND P4, PT, R34, 0x7ffffd7e, PT ;  /* 0x7ffffd7e2200780c */ /* 0x000fe40003f86070 */
[----:B------:R-:W-:-:S03]  /*34e20*/  ISETP.GE.U32.AND P1, PT, R35, 0x7ffffd76, PT ;  /* 0x7ffffd762300780c */ /* 0x000fc60003f26070 */
[----:B------:R3:W-:Y:S01]  /*34e30*/  LDGSTS.E [R32+-0x10e00], [R86.64], !P3 ;  /* 0xef20000056207fae */ /* 0x0007e2000d921848 */
[----:B------:R-:W-:Y:S02]  /*34e40*/  ISETP.GE.U32.AND P5, PT, R33, 0x7ffffd6e, PT ;  /* 0x7ffffd6e2100780c */ /* 0x000fe40003fa6070 */
[C---:B------:R-:W-:Y:S01]  /*34e50*/  IADD3 R33, R187.reuse, -0x21b, RZ ;  /* 0xfffffde5bb217810 */ /* 0x040fe20007ffe0ff */
[----:B------:R1:W-:Y:S01]  /*34e60*/  LDGSTS.E [R3+-0x10600], [R84.64], !P6 ;  /* 0xefa0000054037fae */ /* 0x0003e2000f121848 */
[----:B------:R-:W-:Y:S02]  /*34e70*/  IADD3 R34, R187, -0x20f, RZ ;  /* 0xfffffdf1bb227810 */ /* 0x000fe40007ffe0ff */
[----:B------:R-:W-:Y:S02]  /*34e80*/  ISETP.GE.U32.AND P6, PT, R33, 0x7ffffd66, PT ;  /* 0x7ffffd662100780c */ /* 0x000fe40003fc6070 */
[----:B------:R-:W-:Y:S02]  /*34e90*/  IADD3 R33, R105, 0x100000, RZ ;  /* 0x0010000069217810 */ /* 0x000fe40007ffe0ff */
[----:B------:R-:W-:-:S02]  /*34ea0*/  ISETP.GE.U32.AND P0, PT, R34, 0x7ffffd72, PT ;  /* 0x7ffffd722200780c */ /* 0x000fc40003f06070 */
[C---:B---3--:R-:W-:Y:S02]  /*34eb0*/  IADD3 R32, R105.reuse, 0x100000, RZ ;  /* 0x0010000069207810 */ /* 0x048fe40007ffe0ff */
[----:B-1----:R-:W-:Y:S01]  /*34ec0*/  IADD3 R3, R105, 0x100000, RZ ;  /* 0x0010000069037810 */ /* 0x002fe20007ffe0ff */
[C---:B------:R-:W-:Y:S02]  /*34ed0*/  IMAD.WIDE R86, R0.reuse, 0x4, R80 ;  /* 0x0000000400567825 */ /* 0x040fe400078e0250 */
[----:B------:R-:W3:Y:S02]  /*34ee0*/  LDL.LU.64 R80, [R1+0x260] ;  /* 0x0002600001507983 */ /* 0x000ee40000300a00 */
[C---:B----4-:R-:W-:Y:S02]  /*34ef0*/  IMAD.WIDE R84, R0.reuse, 0x4, R38 ;  /* 0x0000000400547825 */ /* 0x050fe400078e0226 */
[----:B------:R-:W-:Y:S04]  /*34f00*/  STL.64 [R1+0x268], R86 ;  /* 0x0002685601007387 */ /* 0x000fe80000100a00 */
        /* <DEDUP_REMOVED lines=8> */
[----:B-1----:R-:W-:-:S03]  /*34f90*/  IMAD.WIDE R84, R0, 0x4, R248 ;  /* 0x0000000400547825 */ /* 0x002fc600078e02f8 */
[----:B------:R-:W2:Y:S01]  /*34fa0*/  LDL.LU.64 R248, [R1+0x3b0] ;  /* 0x0003b00001f87983 */ /* 0x000ea20000300a00 */
[----:B------:R-:W-:-:S03]  /*34fb0*/  IMAD.WIDE R82, R0, 0x4, R82 ;  /* 0x0000000400527825 */ /* 0x000fc600078e0252 */
[----:B------:R1:W-:Y:S04]  /*34fc0*/  STL.64 [R1+0x238], R84 ;  /* 0x0002385401007387 */ /* 0x0003e80000100a00 */
[----:B------:R1:W-:Y:S04]  /*34fd0*/  LDGSTS.E [R32+-0x1e400], [R84.64], !P0 ;  /* 0xe1c0000054207fae */ /* 0x0003e8000c121848 */
[----:B------:R1:W-:Y:S01]  /*34fe0*/  STL.64 [R1+0x1e8], R82 ;  /* 0x0001e85201007387 */ /* 0x0003e20000100a00 */
[C---:B------:R-:W-:Y:S02]  /*34ff0*/  IADD3 R34, R187.reuse, -0x217, RZ ;  /* 0xfffffde9bb227810 */ /* 0x040fe40007ffe0ff */
[----:B------:R-:W-:Y:S01]  /*35000*/  IADD3 R33, R187, -0x227, RZ ;  /* 0xfffffdd9bb217810 */ /* 0x000fe20007ffe0ff */
[----:B------:R1:W-:Y:S02]  /*35010*/  LDGSTS.E [R3+-0x1dc00], [R82.64], !P5 ;  /* 0xe240000052037fae */ /* 0x0003e4000e921848 */
[----:B-1----:R-:W-:-:S02]  /*35020*/  IMAD.WIDE R84, R0, 0x4, R246 ;  /* 0x0000000400547825 */ /* 0x002fc400078e02f6 */
[----:B------:R-:W2:Y:S01]  /*35030*/  LDL.LU.64 R246, [R1+0x3d0] ;  /* 0x0003d00001f67983 */ /* 0x000ea20000300a00 */
[----:B------:R-:W-:Y:S02]  /*35040*/  ISETP.GE.U32.AND P3, PT, R34, 0x7ffffd6a, PT ;  /* 0x7ffffd6a2200780c */ /* 0x000fe40003f66070 */
[----:B------:R-:W-:Y:S02]  /*35050*/  IADD3 R35, R187, -0x21f, RZ ;  /* 0xfffffde1bb237810 */ /* 0x000fe40007ffe0ff */
[----:B------:R-:W-:Y:S02]  /*35060*/  ISETP.GE.U32.AND P1, PT, R33, 0x7ffffd5a, PT ;  /* 0x7ffffd5a2100780c */ /* 0x000fe40003f26070 */
[----:B------:R-:W-:Y:S02]  /*35070*/  IADD3 R33, R187, -0x22f, RZ ;  /* 0xfffffdd1bb217810 */ /* 0x000fe40007ffe0ff */
[----:B------:R-:W-:Y:S01]  /*35080*/  ISETP.GE.U32.AND P4, PT, R35, 0x7ffffd62, PT ;  /* 0x7ffffd622300780c */ /* 0x000fe20003f86070 */
[----:B------:R-:W-:Y:S01]  /*35090*/  STL.64 [R1+0x1d0], R84 ;  /* 0x0001d05401007387 */ /* 0x000fe20000100a00 */
[----:B------:R-:W-:-:S02]  /*350a0*/  IADD3 R34, R187, -0x223, RZ ;  /* 0xfffffdddbb227810 */ /* 0x000fc40007ffe0ff */
[----:B------:R-:W-:Y:S01]  /*350b0*/  ISETP.GE.U32.AND P5, PT, R33, 0x7ffffd52, PT ;  /* 0x7ffffd522100780c */ /* 0x000fe20003fa6070 */
[----:B------:R-:W2:Y:S01]  /*350c0*/  LDL.LU.64 R88, [R1+0x3e8] ;  /* 0x0003e80001587983 */ /* 0x000ea20000300a00 */
[----:B------:R-:W-:Y:S02]  /*350d0*/  IADD3 R33, R105, 0x100000, RZ ;  /* 0x0010000069217810 */ /* 0x000fe40007ffe0ff */
[----:B------:R-:W-:-:S03]  /*350e0*/  ISETP.GE.U32.AND P2, PT, R34, 0x7ffffd5e, PT ;  /* 0x7ffffd5e2200780c */ /* 0x000fc60003f46070 */
[----:B------:R2:W-:Y:S01]  /*350f0*/  LDGSTS.E [R33+-0x1d400], [R84.64], !P3 ;  /* 0xe2c0000054217fae */ /* 0x0005e2000d921848 */
[----:B---3--:R-:W-:-:S05]  /*35100*/  IMAD.WIDE R80, R0, 0x4, R80 ;  /* 0x0000000400507825 */ /* 0x008fca00078e0250 */
[----:B------:R1:W-:Y:S01]  /*35110*/  STL.64 [R1+0x1b8], R80 ;  /* 0x0001b85001007387 */ /* 0x0003e20000100a00 */
[----:B----4-:R-:W-:-:S03]  /*35120*/  IMAD.WIDE R38, R0, 0x4, R38 ;  /* 0x0000000400267825 */ /* 0x010fc600078e0226 */
[----:B------:R-:W3:Y:S04]  /*35130*/  LDL.LU.64 R82, [R1+0x400] ;  /* 0x0004000001527983 */ /* 0x000ee80000300a00 */
[----:B------:R4:W-:Y:S04]  /*35140*/  STL.64 [R1+0x1a0], R38 ;  /* 0x0001a02601007387 */ /* 0x0009e80000100a00 */
[----:B------:R1:W-:Y:S04]  /*35150*/  LDGSTS.E [R32+-0x1cc00], [R80.64], !P6 ;  /* 0xe340000050207fae */ /* 0x0003e8000f121848 */
[----:B------:R4:W-:Y:S04]  /*35160*/  LDGSTS.E [R3+-0x1c400], [R38.64], !P4 ;  /* 0xe3c0000026037fae */ /* 0x0009e8000e121848 */
[----:B-1----:R-:W3:Y:S04]  /*35170*/  LDL.LU.64 R80, [R1+0xa78] ;  /* 0x000a780001507983 */ /* 0x002ee80000300a00 */
[----:B----4-:R-:W3:Y:S01]  /*35180*/  LDL.LU.64 R38, [R1+0xa88] ;  /* 0x000a880001267983 */ /* 0x010ee20000300a00 */
[----:B--2---:R-:W-:-:S04]  /*35190*/  IMAD.WIDE R84, R0, 0x4, R36 ;  /* 0x0000000400547825 */ /* 0x004fc800078e0224 */
[C---:B------:R-:W-:Y:S01]  /*351a0*/  IMAD.WIDE R36, R0.reuse, 0x4, R248 ;  /* 0x0000000400247825 */ /* 0x040fe200078e02f8 */
[----:B------:R-:W-:Y:S04]  /*351b0*/  STL.64 [R1+0x188], R84 ;  /* 0x0001885401007387 */ /* 0x000fe80000100a00 */
[----:B------:R1:W-:Y:S04]  /*351c0*/  LDGSTS.E [R32+-0x1bc00], [R84.64], !P2 ;  /* 0xe440000054207fae */ /* 0x0003e8000d121848 */
[----:B------:R2:W-:Y:S04]  /*351d0*/  STL.64 [R1+0x170], R36 ;  /* 0x0001702401007387 */ /* 0x0005e80000100a00 */
[----:B------:R2:W-:Y:S04]  /*351e0*/  LDGSTS.E [R3+-0x1b400], [R36.64], !P1 ;  /* 0xe4c0000024037fae */ /* 0x0005e8000c921848 */
[----:B------:R-:W4:Y:S04]  /*351f0*/  LDL.LU.64 R248, [R1+0xad8] ;  /* 0x000ad80001f87983 */ /* 0x000f280000300a00 */
[----:B--2---:R-:W2:Y:S01]  /*35200*/  LDL.LU.64 R36, [R1+0xad0] ;  /* 0x000ad00001247983 */ /* 0x004ea20000300a00 */
[----:B------:R-:W-:-:S03]  /*35210*/  IMAD.WIDE R86, R0, 0x4, R246 ;  /* 0x0000000400567825 */ /* 0x000fc600078e02f6 */
[----:B------:R-:W2:Y:S01]  /*35220*/  LDL.LU.64 R246, [R1+0xac8] ;  /* 0x000ac80001f67983 */ /* 0x000ea20000300a00 */
[C---:B------:R-:W-:Y:S02]  /*35230*/  IADD3 R34, R187.reuse, -0x22b, RZ ;  /* 0xfffffdd5bb227810 */ /* 0x040fe40007ffe0ff */
[C---:B------:R-:W-:Y:S02]  /*35240*/  IADD3 R33, R187.reuse, -0x23b, RZ ;  /* 0xfffffdc5bb217810 */ /* 0x040fe40007ffe0ff */
[----:B------:R-:W-:Y:S02]  /*35250*/  ISETP.GE.U32.AND P0, PT, R34, 0x7ffffd56, PT ;  /* 0x7ffffd562200780c */ /* 0x000fe40003f06070 */
[----:B------:R-:W-:Y:S02]  /*35260*/  IADD3 R35, R187, -0x233, RZ ;  /* 0xfffffdcdbb237810 */ /* 0x000fe40007ffe0ff */
[----:B------:R-:W-:Y:S02]  /*35270*/  ISETP.GE.U32.AND P4, PT, R33, 0x7ffffd46, PT ;  /* 0x7ffffd462100780c */ /* 0x000fe40003f86070 */
[----:B------:R-:W-:-:S02]  /*35280*/  IADD3 R33, R187, -0x243, RZ ;  /* 0xfffffdbdbb217810 */ /* 0x000fc40007ffe0ff */
[----:B------:R-:W-:Y:S02]  /*35290*/  ISETP.GE.U32.AND P3, PT, R35, 0x7ffffd4e, PT ;  /* 0x7ffffd4e2300780c */ /* 0x000fe40003f66070 */
[----:B------:R-:W-:Y:S01]  /*352a0*/  ISETP.GE.U32.AND P1, PT, R33, 0x7ffffd3e, PT ;  /* 0x7ffffd3e2100780c */ /* 0x000fe20003f26070 */
[----:B-1----:R-:W-:Y:S01]  /*352b0*/  IMAD.WIDE R84, R0, 0x4, R88 ;  /* 0x0000000400547825 */ /* 0x002fe200078e0258 */
[----:B------:R-:W-:Y:S02]  /*352c0*/  IADD3 R34, R187, -0x237, RZ ;  /* 0xfffffdc9bb227810 */ /* 0x000fe40007ffe0ff */
[----:B------:R-:W-:Y:S01]  /*352d0*/  IADD3 R33, R105, 0x100000, RZ ;  /* 0x0010000069217810 */ /* 0x000fe20007ffe0ff */
[----:B------:R-:W-:Y:S01]  /*352e0*/  STL.64 [R1+0x158], R86 ;  /* 0x0001585601007387 */ /* 0x000fe20000100a00 */
[----:B------:R-:W-:-:S03]  /*352f0*/  ISETP.GE.U32.AND P6, PT, R34, 0x7ffffd4a, PT ;  /* 0x7ffffd4a2200780c */ /* 0x000fc60003fc6070 */
[----:B------:R1:W-:Y:S04]  /*35300*/  LDGSTS.E [R33+-0x1ac00], [R86.64], !P0 ;  /* 0xe540000056217fae */ /* 0x0003e8000c121848 */
[----:B------:R1:W-:Y:S04]  /*35310*/  STL.64 [R1+0xd0], R84 ;  /* 0x0000d05401007387 */ /* 0x0003e80000100a00 */
[----:B------:R1:W-:Y:S01]  /*35320*/  LDGSTS.E [R32+-0x1a400], [R84.64], !P5 ;  /* 0xe5c0000054207fae */ /* 0x0003e2000e921848 */
[----:B---3--:R-:W-:-:S05]  /*35330*/  IMAD.WIDE R82, R0, 0x4, R82 ;  /* 0x0000000400527825 */ /* 0x008fca00078e0252 */
[----:B------:R3:W-:Y:S04]  /*35340*/  STL.64 [R1+0x98], R82 ;  /* 0x0000985201007387 */ /* 0x0007e80000100a00 */
[----:B------:R3:W-:Y:S01]  /*35350*/  LDGSTS.E [R3+-0x19c00], [R82.64], !P3 ;  /* 0xe640000052037fae */ /* 0x0007e2000d921848 */
[----:B-1----:R-:W-:-:S03]  /*35360*/  IMAD.WIDE R84, R0, 0x4, R80 ;  /* 0x0000000400547825 */ /* 0x002fc600078e0250 */
[----:B------:R-:W4:Y:S01]  /*35370*/  LDL.LU.64 R80, [R1+0xac0] ;  /* 0x000ac00001507983 */ /* 0x000f220000300a00 */
[----:B---3--:R-:W-:-:S03]  /*35380*/  IMAD.WIDE R82, R0, 0x4, R38 ;  /* 0x0000000400527825 */ /* 0x008fc600078e0226 */
[----:B------:R-:W-:Y:S04]  /*35390*/  STL.64 [R1+0x60], R84 ;  /* 0x0000605401007387 */ /* 0x000fe80000100a00 */
[----:B------:R-:W3:Y:S04]  /*353a0*/  LDL.LU.64 R38, [R1+0xab8] ;  /* 0x000ab80001267983 */ /* 0x000ee80000300a00 */
[----:B------:R1:W-:Y:S04]  /*353b0*/  LDGSTS.E [R32+-0x19400], [R84.64], !P6 ;  /* 0xe6c0000054207fae */ /* 0x0003e8000f121848 */
[----:B------:R1:W-:Y:S04]  /*353c0*/  STL.64 [R1+0x8], R82 ;  /* 0x0000085201007387 */ /* 0x0003e80000100a00 */
[----:B------:R1:W-:Y:S04]  /*353d0*/  LDGSTS.E [R3+-0x18c00], [R82.64], !P4 ;  /* 0xe740000052037fae */ /* 0x0003e8000e121848 */
[----:B-1----:R-:W3:Y:S01]  /*353e0*/  LDL.LU.64 R82, [R1+0xab0] ;  /* 0x000ab00001527983 */ /* 0x002ee20000300a00 */
[----:B--2---:R-:W-:-:S03]  /*353f0*/  IMAD.WIDE R232, R0, 0x4, R246 ;  /* 0x0000000400e87825 */ /* 0x004fc600078e02f6 */
[----:B------:R-:W2:Y:S01]  /*35400*/  LDL.LU.64 R246, [R1+0xaa8] ;  /* 0x000aa80001f67983 */ /* 0x000ea20000300a00 */
[----:B------:R-:W-:-:S03]  /*35410*/  IMAD.WIDE R242, R0, 0x4, R36 ;  /* 0x0000000400f27825 */ /* 0x000fc600078e0224 */
[----:B------:R-:W2:Y:S01]  /*35420*/  LDL.LU.64 R36, [R1+0xaa0] ;  /* 0x000aa00001247983 */ /* 0x000ea20000300a00 */
[----:B----4-:R-:W-:-:S05]  /*35430*/  IMAD.WIDE R248, R0, 0x4, R248 ;  /* 0x0000000400f87825 */ /* 0x010fca00078e02f8 */
[----:B------:R-:W-:Y:S04]  /*35440*/  STL.64 [R1+0x1668], R248 ;  /* 0x001668f801007387 */ /* 0x000fe80000100a00 */
[----:B------:R-:W-:Y:S04]  /*35450*/  STL.64 [R1+0x1670], R242 ;  /* 0x001670f201007387 */ /* 0x000fe80000100a00 */
[----:B------:R-:W-:Y:S01]  /*35460*/  STL.64 [R1+0x1678], R232 ;  /* 0x001678e801007387 */ /* 0x000fe20000100a00 */
[----:B------:R-:W-:-:S04]  /*35470*/  IMAD.WIDE R106, R0, 0x4, R80 ;  /* 0x00000004006a7825 */ /* 0x000fc800078e0250 */
[C---:B---3--:R-:W-:Y:S02]  /*35480*/  IMAD.WIDE R100, R0.reuse, 0x4, R38 ;  /* 0x0000000400647825 */ /* 0x048fe400078e0226 */
[----:B------:R-:W3:Y:S04]  /*35490*/  LDL.LU.64 R38, [R1+0xa98] ;  /* 0x000a980001267983 */ /* 0x000ee80000300a00 */
[----:B------:R-:W4:Y:S04]  /*354a0*/  LDL.LU.64 R80, [R1+0xa90] ;  /* 0x000a900001507983 */ /* 0x000f280000300a00 */
[----:B------:R-:W-:Y:S04]  /*354b0*/  STL.64 [R1+0x1680], R106 ;  /* 0x0016806a01007387 */ /* 0x000fe80000100a00 */
[----:B------:R-:W-:Y:S01]  /*354c0*/  STL.64 [R1+0x1688], R100 ;  /* 0x0016886401007387 */ /* 0x000fe20000100a00 */
[----:B--2---:R-:W-:-:S03]  /*354d0*/  IMAD.WIDE R88, R0, 0x4, R246 ;  /* 0x0000000400587825 */ /* 0x004fc600078e02f6 */
[----:B------:R-:W2:Y:S01]  /*354e0*/  LDL.LU.64 R246, [R1+0xa80] ;  /* 0x000a800001f67983 */ /* 0x000ea20000300a00 */
[C---:B------:R-:W-:Y:S02]  /*354f0*/  IADD3 R34, R187.reuse, -0x23f, RZ ;  /* 0xfffffdc1bb227810 */ /* 0x040fe40007ffe0ff */
[C---:B------:R-:W-:Y:S02]  /*35500*/  IADD3 R33, R187.reuse, -0x24f, RZ ;  /* 0xfffffdb1bb217810 */ /* 0x040fe40007ffe0ff */
[----:B------:R-:W-:Y:S01]  /*35510*/  IADD3 R35, R187, -0x247, RZ ;  /* 0xfffffdb9bb237810 */ /* 0x000fe20007ffe0ff */
[----:B------:R-:W-:Y:S01]  /*35520*/  IMAD.WIDE R94, R0, 0x4, R82 ;  /* 0x00000004005e7825 */ /* 0x000fe200078e0252 */
[----:B------:R-:W-:Y:S01]  /*35530*/  ISETP.GE.U32.AND P2, PT, R34, 0x7ffffd42, PT ;  /* 0x7ffffd422200780c */ /* 0x000fe20003f46070 */
[----:B------:R-:W2:Y:S01]  /*35540*/  LDL.LU.64 R98, [R1+0xa70] ;  /* 0x000a700001627983 */ /* 0x000ea20000300a00 */
[----:B------:R-:W-:Y:S02]  /*35550*/  ISETP.GE.U32.AND P3, PT, R33, 0x7ffffd32, PT ;  /* 0x7ffffd322100780c */ /* 0x000fe40003f66070 */
[----:B------:R-:W-:-:S02]  /*35560*/  IADD3 R33, R187, -0x257, RZ ;  /* 0xfffffda9bb217810 */ /* 0x000fc40007ffe0ff */
[----:B------:R-:W-:Y:S01]  /*35570*/  ISETP.GE.U32.AND P0, PT, R35, 0x7ffffd3a, PT ;  /* 0x7ffffd3a2300780c */ /* 0x000fe20003f06070 */
[----:B------:R-:W-:Y:S01]  /*35580*/  IMAD.WIDE R82, R0, 0x4, R36 ;  /* 0x0000000400527825 */ /* 0x000fe200078e0224 */
[----:B------:R-:W-:Y:S01]  /*35590*/  IADD3 R34, R187, -0x24b, RZ ;  /* 0xfffffdb5bb227810 */ /* 0x000fe20007ffe0ff */
[----:B------:R-:W2:Y:S01]  /*355a0*/  LDL.LU.64 R92, [R1+0xa68] ;  /* 0x000a6800015c7983 */ /* 0x000ea20000300a00 */
        /* <DEDUP_REMOVED lines=9> */
[----:B------:R2:W-:Y:S01]  /*35640*/  LDGSTS.E [R3+-0x17400], [R232.64], !P0 ;  /* 0xe8c00000e8037fae */ /* 0x0005e2000c121848 */
[----:B-1----:R-:W-:-:S03]  /*35650*/  IADD3 R33, R187, -0x263, RZ ;  /* 0xfffffd9dbb217810 */ /* 0x002fc60007ffe0ff */
[----:B------:R1:W-:Y:S01]  /*35660*/  LDGSTS.E [R32+-0x16c00], [R106.64], !P5 ;  /* 0xe94000006a207fae */ /* 0x0003e2000e921848 */
[----:B------:R-:W-:-:S03]  /*35670*/  ISETP.GE.U32.AND P0, PT, R33, 0x7ffffd1e, PT ;  /* 0x7ffffd1e2100780c */ /* 0x000fc60003f06070 */
[----:B------:R1:W-:Y:S01]  /*35680*/  LDGSTS.E [R3+-0x16400], [R100.64], !P3 ;  /* 0xe9c0000064037fae */ /* 0x0003e2000d921848 */
[C---:B------:R-:W-:Y:S02]  /*35690*/  IADD3 R33, R187.reuse, -0x26b, RZ ;  /* 0xfffffd95bb217810 */ /* 0x040fe40007ffe0ff */
[----:B------:R-:W-:Y:S02]  /*356a0*/  ISETP.GE.U32.AND P1, PT, R34, 0x7ffffd22, PT ;  /* 0x7ffffd222200780c */ /* 0x000fe40003f26070 */
[----:B------:R-:W-:Y:S02]  /*356b0*/  IADD3 R34, R187, -0x267, RZ ;  /* 0xfffffd99bb227810 */ /* 0x000fe40007ffe0ff */
[----:B------:R-:W-:Y:S01]  /*356c0*/  ISETP.GE.U32.AND P3, PT, R33, 0x7ffffd16, PT ;  /* 0x7ffffd162100780c */ /* 0x000fe20003f66070 */
[----:B------:R-:W-:Y:S01]  /*356d0*/  STL.64 [R1+0x1690], R94 ;  /* 0x0016905e01007387 */ /* 0x000fe20000100a00 */
[----:B------:R-:W-:Y:S02]  /*356e0*/  ISETP.GE.U32.AND P2, PT, R35, 0x7ffffd26, PT ;  /* 0x7ffffd262300780c */ /* 0x000fe40003f46070 */
[----:B------:R-:W-:Y:S01]  /*356f0*/  IADD3 R33, R105, 0x100000, RZ ;  /* 0x0010000069217810 */ /* 0x000fe20007ffe0ff */
[----:B------:R-:W-:Y:S01]  /*35700*/  STL.64 [R1+0x1698], R88 ;  /* 0x0016985801007387 */ /* 0x000fe20000100a00 */
[----:B------:R-:W-:-:S02]  /*35710*/  ISETP.GE.U32.AND P5, PT, R34, 0x7ffffd1a, PT ;  /* 0x7ffffd1a2200780c */ /* 0x000fc40003fa6070 */
[C---:B------:R-:W-:Y:S01]  /*35720*/  IADD3 R35, R187.reuse, -0x26f, RZ ;  /* 0xfffffd91bb237810 */ /* 0x040fe20007ffe0ff */
[----:B------:R2:W-:Y:S01]  /*35730*/  STL.64 [R1+0x16a0], R82 ;  /* 0x0016a05201007387 */ /* 0x0005e20000100a00 */
[----:B------:R-:W-:-:S03]  /*35740*/  IADD3 R34, R187, -0x273, RZ ;  /* 0xfffffd8dbb227810 */ /* 0x000fc60007ffe0ff */
[----:B------:R-:W2:Y:S04]  /*35750*/  LDL.LU.64 R86, [R1+0xa60] ;  /* 0x000a600001567983 */ /* 0x000ea80000300a00 */
[----:B------:R1:W-:Y:S01]  /*35760*/  LDGSTS.E [R33+-0x15c00], [R94.64], !P6 ;  /* 0xea4000005e217fae */ /* 0x0003e2000f121848 */
[----:B------:R-:W-:-:S03]  /*35770*/  ISETP.GE.U32.AND P6, PT, R35, 0x7ffffd12, PT ;  /* 0x7ffffd122300780c */ /* 0x000fc60003fc6070 */
[----:B------:R1:W-:Y:S01]  /*35780*/  LDGSTS.E [R32+-0x15400], [R88.64], !P4 ;  /* 0xeac0000058207fae */ /* 0x0003e2000e121848 */
[----:B------:R-:W-:-:S03]  /*35790*/  ISETP.GE.U32.AND P4, PT, R34, 0x7ffffd0e, PT ;  /* 0x7ffffd0e2200780c */ /* 0x000fc60003f86070 */
[----:B------:R2:W-:Y:S01]  /*357a0*/  LDGSTS.E [R3+-0x14c00], [R82.64], !P2 ;  /* 0xeb40000052037fae */ /* 0x0005e2000d121848 */
[----:B---3--:R-:W-:-:S04]  /*357b0*/  IMAD.WIDE R38, R0, 0x4, R38 ;  /* 0x0000000400267825 */ /* 0x008fc800078e0226 */
[C---:B----4-:R-:W-:Y:S01]  /*357c0*/  IMAD.WIDE R34, R0.reuse, 0x4, R80 ;  /* 0x0000000400227825 */ /* 0x050fe200078e0250 */
[----:B-1----:R-:W-:Y:S01]  /*357d0*/  IADD3 R33, R187, -0x277, RZ ;  /* 0xfffffd89bb217810 */ /* 0x002fe20007ffe0ff */
[----:B------:R-:W3:Y:S04]  /*357e0*/  LDL.LU.64 R80, [R1+0xa58] ;  /* 0x000a580001507983 */ /* 0x000ee80000300a00 */
[----:B------:R1:W-:Y:S04]  /*357f0*/  STL.64 [R1+0x16a8], R38 ;  /* 0x0016a82601007387 */ /* 0x0003e80000100a00 */
[----:B------:R4:W-:Y:S04]  /*35800*/  STL.64 [R1+0x16b0], R34 ;  /* 0x0016b02201007387 */ /* 0x0009e80000100a00 */
[----:B------:R-:W3:Y:S01]  /*35810*/  LDL.LU.64 R110, [R1+0xa50] ;  /* 0x000a5000016e7983 */ /* 0x000ee20000300a00 */
[----:B--2---:R-:W-:-:S03]  /*35820*/  IMAD.WIDE R82, R0, 0x4, R246 ;  /* 0x0000000400527825 */ /* 0x004fc600078e02f6 */
[----:B------:R1:W-:Y:S04]  /*35830*/  LDGSTS.E [R32+-0x14400], [R38.64], !P1 ;  /* 0xebc0000026207fae */ /* 0x0003e8000c921848 */
[----:B------:R-:W2:Y:S01]  /*35840*/  LDL.LU.64 R246, [R1+0xa48] ;  /* 0x000a480001f67983 */ /* 0x000ea20000300a00 */
[----:B------:R-:W-:Y:S02]  /*35850*/  ISETP.GE.U32.AND P2, PT, R33, 0x7ffffd0a, PT ;  /* 0x7ffffd0a2100780c */ /* 0x000fe40003f46070 */
[----:B------:R-:W-:Y:S01]  /*35860*/  IADD3 R33, R187, -0x27f, RZ ;  /* 0xfffffd81bb217810 */ /* 0x000fe20007ffe0ff */
[----:B------:R4:W-:Y:S03]  /*35870*/  LDGSTS.E [R3+-0x13c00], [R34.64], !P0 ;  /* 0xec40000022037fae */ /* 0x0009e6000c121848 */
[----:B------:R-:W-:Y:S01]  /*35880*/  ISETP.GE.U32.AND P0, PT, R33, 0x7ffffd02, PT ;  /* 0x7ffffd022100780c */ /* 0x000fe20003f06070 */
[C---:B-1----:R-:W-:Y:S01]  /*35890*/  IMAD.WIDE R38, R0.reuse, 0x4, R98 ;  /* 0x0000000400267825 */ /* 0x042fe200078e0262 */
[----:B------:R-:W-:Y:S01]  /*358a0*/  IADD3 R33, R105, 0x100000, RZ ;  /* 0x0010000069217810 */ /* 0x000fe20007ffe0ff */
[----:B------:R-:W-:Y:S04]  /*358b0*/  STL.64 [R1+0x378], R82 ;  /* 0x0003785201007387 */ /* 0x000fe80000100a00 */
[----:B------:R-:W2:Y:S01]  /*358c0*/  LDL.LU.64 R98, [R1+0xae0] ;  /* 0x000ae00001627983 */ /* 0x000ea20000300a00 */
[----:B----4-:R-:W-:-:S03]  /*358d0*/  IMAD.WIDE R34, R0, 0x4, R92 ;  /* 0x0000000400227825 */ /* 0x010fc600078e025c */
[----:B------:R1:W-:Y:S04]  /*358e0*/  LDGSTS.E [R33+-0x13400], [R82.64], !P5 ;  /* 0xecc0000052217fae */ /* 0x0003e8000e921848 */
[----:B------:R4:W-:Y:S04]  /*358f0*/  STL.64 [R1+0x398], R38 ;  /* 0x0003982601007387 */ /* 0x0009e80000100a00 */
[----:B------:R4:W-:Y:S04]  /*35900*/  LDGSTS.E [R32+-0x12c00], [R38.64], !P3 ;  /* 0xed40000026207fae */ /* 0x0009e8000d921848 */
[----:B------:R3:W-:Y:S01]  /*35910*/  STL.64 [R1+0x3b0], R34 ;  /* 0x0003b02201007387 */ /* 0x0007e20000100a00 */
[----:B-1----:R-:W-:-:S03]  /*35920*/  IADD3 R33, R187, -0x20c, RZ ;  /* 0xfffffdf4bb217810 */ /* 0x002fc60007ffe0ff */
[----:B------:R3:W-:Y:S04]  /*35930*/  LDGSTS.E [R3+-0x12400], [R34.64], !P6 ;  /* 0xedc0000022037fae */ /* 0x0007e8000f121848 */
[----:B------:R-:W2:Y:S01]  /*35940*/  LDL.LU.64 R92, [R1+0xba0] ;  /* 0x000ba000015c7983 */ /* 0x000ea20000300a00 */
[----:B------:R-:W-:Y:S02]  /*35950*/  ISETP.GE.U32.AND P6, PT, R33, 0x7ffffd75, PT ;  /* 0x7ffffd752100780c */ /* 0x000fe40003fc6070 */
[----:B------:R-:W-:Y:S01]  /*35960*/  IADD3 R33, R187, -0x214, RZ ;  /* 0xfffffdecbb217810 */ /* 0x000fe20007ffe0ff */
[----:B----4-:R-:W-:-:S05]  /*35970*/  IMAD.WIDE R38, R0, 0x4, R86 ;  /* 0x0000000400267825 */ /* 0x010fca00078e0256 */
[----:B------:R2:W-:Y:S04]  /*35980*/  STL.64 [R1+0x3d0], R38 ;  /* 0x0003d02601007387 */ /* 0x0005e80000100a00 */
[----:B------:R-:W4:Y:S04]  /*35990*/  LDL.LU.64 R86, [R1+0xb98] ;  /* 0x000b980001567983 */ /* 0x000f280000300a00 */
[----:B------:R2:W-:Y:S01]  /*359a0*/  LDGSTS.E [R32+-0x11c00], [R38.64], !P4 ;  /* 0xee40000026207fae */ /* 0x0005e2000e121848 */
[----:B---3--:R-:W-:-:S05]  /*359b0*/  IMAD.WIDE R34, R0, 0x4, R80 ;  /* 0x0000000400227825 */ /* 0x008fca00078e0250 */
[----:B------:R1:W-:Y:S04]  /*359c0*/  STL.64 [R1+0x3e8], R34 ;  /* 0x0003e82201007387 */ /* 0x0003e80000100a00 */
[----:B------:R-:W3:Y:S01]  /*359d0*/  LDL.LU.64 R80, [R1+0xb90] ;  /* 0x000b900001507983 */ /* 0x000ee20000300a00 */
[----:B------:R-:W-:-:S03]  /*359e0*/  IMAD.WIDE R82, R0, 0x4, R110 ;  /* 0x0000000400527825 */ /* 0x000fc600078e026e */
[----:B------:R1:W-:Y:S01]  /*359f0*/  LDGSTS.E [R3+-0x11400], [R34.64], !P2 ;  /* 0xeec0000022037fae */ /* 0x0003e2000d121848 */
[----:B------:R-:W-:Y:S02]  /*35a00*/  ISETP.GE.U32.AND P2, PT, R33, 0x7ffffd6d, PT ;  /* 0x7ffffd6d2100780c */ /* 0x000fe40003f46070 */
[----:B------:R-:W-:Y:S01]  /*35a10*/  IADD3 R33, R105, 0x100000, RZ ;  /* 0x0010000069217810 */ /* 0x000fe20007ffe0ff */
[----:B--2---:R-:W-:Y:S02]  /*35a20*/  IMAD.WIDE R38, R0, 0x4, R246 ;  /* 0x0000000400267825 */ /* 0x004fe400078e02f6 */
[----:B------:R-:W2:Y:S04]  /*35a30*/  LDL.LU.64 R246, [R1+0xb88] ;  /* 0x000b880001f67983 */ /* 0x000ea80000300a00 */
[----:B------:R-:W-:Y:S04]  /*35a40*/  STL.64 [R1+0x400], R82 ;  /* 0x0004005201007387 */ /* 0x000fe80000100a00 */
[----:B------:R1:W-:Y:S04]  /*35a50*/  STL.64 [R1+0x5c8], R38 ;  /* 0x0005c82601007387 */ /* 0x0003e80000100a00 */
[----:B------:R-:W2:Y:S01]  /*35a60*/  LDL.LU.64 R104, [R1+0xb80] ;  /* 0x000b800001687983 */ /* 0x000ea20000300a00 */
[----:B------:R-:W-:-:S02]  /*35a70*/  IADD3 R36, R187, -0x27b, RZ ;  /* 0xfffffd85bb247810 */ /* 0x000fc40007ffe0ff */
[----:B------:R-:W-:Y:S02]  /*35a80*/  IADD3 R37, R187, -0x204, RZ ;  /* 0xfffffdfcbb257810 */ /* 0x000fe40007ffe0ff */
[----:B------:R-:W-:Y:S02]  /*35a90*/  ISETP.GE.U32.AND P1, PT, R36, 0x7ffffd06, PT ;  /* 0x7ffffd062400780c */ /* 0x000fe40003f26070 */
[----:B------:R-:W-:Y:S02]  /*35aa0*/  ISETP.GE.U32.AND P5, PT, R37, 0x7ffffd7d, PT ;  /* 0x7ffffd7d2500780c */ /* 0x000fe40003fa6070 */
[----:B------:R-:W-:Y:S02]  /*35ab0*/  LOP3.LUT R212, R252, 0x60, RZ, 0x3c, !PT ;  /* 0x00000060fcd47812 */ /* 0x000fe400078e3cff */
[----:B------:R-:W-:Y:S01]  /*35ac0*/  IADD3 R36, R187, -0x208, RZ ;  /* 0xfffffdf8bb247810 */ /* 0x000fe20007ffe0ff */
[----:B-1----:R-:W-:Y:S01]  /*35ad0*/  IMAD.WIDE R34, R0, 0x4, R98 ;  /* 0x0000000400227825 */ /* 0x002fe200078e0262 */
[----:B------:R-:W-:-:S02]  /*35ae0*/  IADD3 R3, R212, 0x100000, RZ ;  /* 0x00100000d4037810 */ /* 0x000fc40007ffe0ff */
[----:B------:R-:W-:-:S03]  /*35af0*/  ISETP.GE.U32.AND P3, PT, R36, 0x7ffffd79, PT ;  /* 0x7ffffd792400780c */ /* 0x000fc60003f66070 */
[----:B------:R1:W-:Y:S01]  /*35b00*/  LDGSTS.E [R33+-0x10c00], [R82.64], !P1 ;  /* 0xef40000052217fae */ /* 0x0003e2000c921848 */
[----:B------:R-:W-:-:S03]  /*35b10*/  IADD3 R36, R187, -0x210, RZ ;  /* 0xfffffdf0bb247810 */ /* 0x000fc60007ffe0ff */
[----:B------:R1:W-:Y:S04]  /*35b20*/  LDGSTS.E [R32+-0x10400], [R38.64], !P0 ;  /* 0xefc0000026207fae */ /* 0x0003e8000c121848 */
[----:B------:R4:W-:Y:S04]  /*35b30*/  STL.64 [R1+0x260], R34 ;  /* 0x0002602201007387 */ /* 0x0009e80000100a00 */
[----:B------:R4:W-:Y:S01]  /*35b40*/  LDGSTS.E [R3+-0x1fa00], [R34.64], !P5 ;  /* 0xe060000022037fae */ /* 0x0009e2000e921848 */
[----:B-1----:R-:W-:Y:S01]  /*35b50*/  IADD3 R33, R187, -0x220, RZ ;  /* 0xfffffde0bb217810 */ /* 0x002fe20007ffe0ff */
[----:B------:R-:W-:-:S02]  /*35b60*/  IMAD.WIDE R38, R0, 0x4, R92 ;  /* 0x0000000400267825 */ /* 0x000fc400078e025c */
[----:B------:R-:W2:Y:S01]  /*35b70*/  LDL.LU.64 R98, [R1+0xb78] ;  /* 0x000b780001627983 */ /* 0x000ea20000300a00 */
[----:B------:R-:W-:Y:S02]  /*35b80*/  ISETP.GE.U32.AND P4, PT, R36, 0x7ffffd71, PT ;  /* 0x7ffffd712400780c */ /* 0x000fe40003f86070 */
[----:B------:R-:W-:Y:S01]  /*35b90*/  IADD3 R32, R212, 0x100000, RZ ;  /* 0x00100000d4207810 */ /* 0x000fe20007ffe0ff */
[----:B------:R-:W2:Y:S01]  /*35ba0*/  LDL.LU.64 R92, [R1+0xb70] ;  /* 0x000b7000015c7983 */ /* 0x000ea20000300a00 */
[----:B------:R-:W-:-:S03]  /*35bb0*/  ISETP.GE.U32.AND P5, PT, R33, 0x7ffffd61, PT ;  /* 0x7ffffd612100780c */ /* 0x000fc60003fa6070 */
[----:B------:R2:W-:Y:S01]  /*35bc0*/  STL.64 [R1+0x250], R38 ;  /* 0x0002502601007387 */ /* 0x0005e20000100a00 */
[----:B------:R-:W-:-:S03]  /*35bd0*/  IADD3 R33, R187, -0x228, RZ ;  /* 0xfffffdd8bb217810 */ /* 0x000fc60007ffe0ff */
[----:B------:R2:W-:Y:S01]  /*35be0*/  LDGSTS.E [R32+-0x1f200], [R38.64], !P3 ;  /* 0xe0e0000026207fae */ /* 0x0005e2000d921848 */
[----:B----4-:R-:W-:-:S05]  /*35bf0*/  IMAD.WIDE R34, R0, 0x4, R86 ;  /* 0x0000000400227825 */ /* 0x010fca00078e0256 */
[----:B------:R1:W-:Y:S04]  /*35c00*/  STL.64 [R1+0x240], R34 ;  /* 0x0002402201007387 */ /* 0x0003e80000100a00 */
[----:B------:R-:W4:Y:S04]  /*35c10*/  LDL.LU.64 R110, [R1+0xb68] ;  /* 0x000b6800016e7983 */ /* 0x000f280000300a00 */
[----:B------:R1:W-:Y:S01]  /*35c20*/  LDGSTS.E [R3+-0x1ea00], [R34.64], !P6 ;  /* 0xe160000022037fae */ /* 0x0003e2000f121848 */
[----:B------:R-:W-:-:S03]  /*35c30*/  ISETP.GE.U32.AND P6, PT, R33, 0x7ffffd59, PT ;  /* 0x7ffffd592100780c */ /* 0x000fc60003fc6070 */
[----:B------:R-:W4:Y:S01]  /*35c40*/  LDL.LU.64 R86, [R1+0xb60] ;  /* 0x000b600001567983 */ /* 0x000f220000300a00 */
[----:B------:R-:W-:Y:S01]  /*35c50*/  IADD3 R33, R212, 0x100000, RZ ;  /* 0x00100000d4217810 */ /* 0x000fe20007ffe0ff */
[----:B---3--:R-:W-:-:S05]  /*35c60*/  IMAD.WIDE R80, R0, 0x4, R80 ;  /* 0x0000000400507825 */ /* 0x008fca00078e0250 */
[----:B------:R3:W-:Y:S04]  /*35c70*/  STL.64 [R1+0x230], R80 ;  /* 0x0002305001007387 */ /* 0x0007e80000100a00 */
[----:B------:R3:W-:Y:S01]  /*35c80*/  LDGSTS.E [R33+-0x1e200], [R80.64], !P4 ;  /* 0xe1e0000050217fae */ /* 0x0007e2000e121848 */
[----:B--2---:R-:W-:-:S03]  /*35c90*/  IMAD.WIDE R38, R0, 0x4, R246 ;  /* 0x0000000400267825 */ /* 0x004fc600078e02f6 */
[----:B------:R-:W2:Y:S04]  /*35ca0*/  LDL.LU.64 R246, [R1+0xb58] ;  /* 0x000b580001f67983 */ /* 0x000ea80000300a00 */
[----:B------:R3:W-:Y:S01]  /*35cb0*/  STL.64 [R1+0x1e0], R38 ;  /* 0x0001e02601007387 */ /* 0x0007e20000100a00 */
[----:B-1----:R-:W-:Y:S01]  /*35cc0*/  IMAD.WIDE R34, R0, 0x4, R104 ;  /* 0x0000000400227825 */ /* 0x002fe200078e0268 */
[----:B------:R-:W-:Y:S02]  /*35cd0*/  IADD3 R37, R187, -0x218, RZ ;  /* 0xfffffde8bb257810 */ /* 0x000fe40007ffe0ff */
[----:B------:R1:W-:Y:S04]  /*35ce0*/  LDGSTS.E [R32+-0x1da00], [R38.64], !P2 ;  /* 0xe260000026207fae */ /* 0x0003e8000d121848 */
[----:B------:R1:W-:Y:S04]  /*35cf0*/  STL.64 [R1+0x1c8], R34 ;  /* 0x0001c82201007387 */ /* 0x0003e80000100a00 */
[----:B---3--:R-:W3:Y:S01]  /*35d00*/  LDL.LU.64 R80, [R1+0xb50] ;  /* 0x000b500001507983 */ /* 0x008ee20000300a00 */
[----:B------:R-:W-:-:S02]  /*35d10*/  ISETP.GE.U32.AND P1, PT, R37, 0x7ffffd69, PT ;  /* 0x7ffffd692500780c */ /* 0x000fc40003f26070 */
[C---:B------:R-:W-:Y:S01]  /*35d20*/  IADD3 R36, R187.reuse, -0x21c, RZ ;  /* 0xfffffde4bb247810 */ /* 0x040fe20007ffe0ff */
[----:B------:R-:W3:Y:S03]  /*35d30*/  LDL.LU.64 R104, [R1+0xb48] ;  /* 0x000b480001687983 */ /* 0x000ee60000300a00 */
[----:B------:R-:W-:Y:S02]  /*35d40*/  ISETP.GE.U32.AND P0, PT, R36, 0x7ffffd65, PT ;  /* 0x7ffffd652400780c */ /* 0x000fe40003f06070 */
[C---:B------:R-:W-:Y:S02]  /*35d50*/  IADD3 R36, R187.reuse, -0x224, RZ ;  /* 0xfffffddcbb247810 */ /* 0x040fe40007ffe0ff */
[----:B------:R-:W-:Y:S02]  /*35d60*/  IADD3 R33, R187, -0x234, RZ ;  /* 0xfffffdccbb217810 */ /* 0x000fe40007ffe0ff */
[----:B------:R-:W-:Y:S01]  /*35d70*/  ISETP.GE.U32.AND P3, PT, R36, 0x7ffffd5d, PT ;  /* 0x7ffffd5d2400780c */ /* 0x000fe20003f66070 */
[----:B------:R1:W-:Y:S01]  /*35d80*/  LDGSTS.E [R3+-0x1d200], [R34.64], !P1 ;  /* 0xe2e0000022037fae */ /* 0x0003e2000c921848 */
[----:B------:R-:W-:-:S02]  /*35d90*/  ISETP.GE.U32.AND P1, PT, R33, 0x7ffffd4d, PT ;  /* 0x7ffffd4d2100780c */ /* 0x000fc40003f26070 */
[----:B------:R-:W-:Y:S01]  /*35da0*/  IADD3 R33, R187, -0x23c, RZ ;  /* 0xfffffdc4bb217810 */ /* 0x000fe20007ffe0ff */
[----:B-1----:R-:W-:-:S04]  /*35db0*/  IMAD.WIDE R38, R0, 0x4, R98 ;  /* 0x0000000400267825 */ /* 0x002fc800078e0262 */
[----:B------:R-:W-:Y:S01]  /*35dc0*/  IMAD.WIDE R34, R0, 0x4, R92 ;  /* 0x0000000400227825 */ /* 0x000fe200078e025c */
[----:B------:R1:W-:Y:S04]  /*35dd0*/  STL.64 [R1+0x1b0], R38 ;  /* 0x0001b02601007387 */ /* 0x0003e80000100a00 */
[----:B------:R1:W-:Y:S04]  /*35de0*/  LDGSTS.E [R32+-0x1ca00], [R38.64], !P0 ;  /* 0xe360000026207fae */ /* 0x0003e8000c121848 */
[----:B------:R2:W-:Y:S04]  /*35df0*/  STL.64 [R1+0x198], R34 ;  /* 0x0001982201007387 */ /* 0x0005e80000100a00 */
[----:B------:R2:W-:Y:S01]  /*35e00*/  LDGSTS.E [R3+-0x1c200], [R34.64], !P5 ;  /* 0xe3e0000022037fae */ /* 0x0005e2000e921848 */
[----:B------:R-:W-:-:S03]  /*35e10*/  ISETP.GE.U32.AND P5, PT, R33, 0x7ffffd45, PT ;  /* 0x7ffffd452100780c */ /* 0x000fc60003fa6070 */
[----:B------:R-:W3:Y:S01]  /*35e20*/  LDL.LU.64 R98, [R1+0xb40] ;  /* 0x000b400001627983 */ /* 0x000ee20000300a00 */
[----:B------:R-:W-:-:S03]  /*35e30*/  IADD3 R33, R212, 0x100000, RZ ;  /* 0x00100000d4217810 */ /* 0x000fc60007ffe0ff */
[----:B------:R-:W3:Y:S01]  /*35e40*/  LDL.LU.64 R92, [R1+0xb38] ;  /* 0x000b3800015c7983 */ /* 0x000ee20000300a00 */
[----:B----4-:R-:W-:-:S05]  /*35e50*/  IMAD.WIDE R82, R0, 0x4, R110 ;  /* 0x0000000400527825 */ /* 0x010fca00078e026e */
[----:B------:R-:W-:Y:S01]  /*35e60*/  STL.64 [R1+0x180], R82 ;  /* 0x0001805201007387 */ /* 0x000fe20000100a00 */
[----:B-1----:R-:W-:-:S03]  /*35e70*/  IMAD.WIDE R38, R0, 0x4, R86 ;  /* 0x0000000400267825 */ /* 0x002fc600078e0256 */
[----:B------:R1:W-:Y:S04]  /*35e80*/  LDGSTS.E [R33+-0x1ba00], [R82.64], !P3 ;  /* 0xe460000052217fae */ /* 0x0003e8000d921848 */
[----:B------:R3:W-:Y:S01]  /*35e90*/  LDGSTS.E [R32+-0x1b200], [R38.64], !P6 ;  /* 0xe4e0000026207fae */ /* 0x0007e2000f121848 */
[----:B--2---:R-:W-:-:S03]  /*35ea0*/  IMAD.WIDE R34, R0, 0x4, R246 ;  /* 0x0000000400227825 */ /* 0x004fc600078e02f6 */
[----:B------:R-:W2:Y:S04]  /*35eb0*/  LDL.LU.64 R246, [R1+0xb30] ;  /* 0x000b300001f67983 */ /* 0x000ea80000300a00 */
[----:B------:R3:W-:Y:S04]  /*35ec0*/  STL.64 [R1+0x168], R38 ;  /* 0x0001682601007387 */ /* 0x0007e80000100a00 */
[----:B------:R4:W-:Y:S04]  /*35ed0*/  STL.64 [R1+0x150], R34 ;  /* 0x0001502201007387 */ /* 0x0009e80000100a00 */
[----:B------:R-:W2:Y:S01]  /*35ee0*/  LDL.LU.64 R86, [R1+0xb28] ;  /* 0x000b280001567983 */ /* 0x000ea20000300a00 */
[----:B---3--:R-:W-:-:S03]  /*35ef0*/  IMAD.WIDE R38, R0, 0x4, R80 ;  /* 0x0000000400267825 */ /* 0x008fc600078e0250 */
[----:B------:R-:W3:Y:S01]  /*35f00*/  LDL.LU.64 R80, [R1+0xb20] ;  /* 0x000b200001507983 */ /* 0x000ee20000300a00 */
[C---:B------:R-:W-:Y:S02]  /*35f10*/  IADD3 R37, R187.reuse, -0x22c, RZ ;  /* 0xfffffdd4bb257810 */ /* 0x040fe40007ffe0ff */
[----:B------:R-:W-:Y:S02]  /*35f20*/  IADD3 R36, R187, -0x230, RZ ;  /* 0xfffffdd0bb247810 */ /* 0x000fe40007ffe0ff */
[----:B------:R-:W-:Y:S02]  /*35f30*/  ISETP.GE.U32.AND P4, PT, R37, 0x7ffffd55, PT ;  /* 0x7ffffd552500780c */ /* 0x000fe40003f86070 */
[----:B------:R-:W-:Y:S01]  /*35f40*/  ISETP.GE.U32.AND P2, PT, R36, 0x7ffffd51, PT ;  /* 0x7ffffd512400780c */ /* 0x000fe20003f46070 */
[----:B------:R1:W-:Y:S10]  /*35f50*/  STL.64 [R1+0xa8], R38 ;  /* 0x0000a82601007387 */ /* 0x0003f40000100a00 */
[----:B------:R4:W-:Y:S04]  /*35f60*/  LDGSTS.E [R3+-0x1aa00], [R34.64], !P4 ;  /* 0xe560000022037fae */ /* 0x0009e8000e121848 */
[----:B------:R1:W-:Y:S01]  /*35f70*/  LDGSTS.E [R32+-0x1a200], [R38.64], !P2 ;  /* 0xe5e0000026207fae */ /* 0x0003e2000d121848 */
[----:B----4-:R-:W-:-:S05]  /*35f80*/  IMAD.WIDE R34, R0, 0x4, R104 ;  /* 0x0000000400227825 */ /* 0x010fca00078e0268 */
[----:B------:R4:W-:Y:S04]  /*35f90*/  STL.64 [R1+0x90], R34 ;  /* 0x0000902201007387 */ /* 0x0009e80000100a00 */
[----:B------:R4:W-:Y:S04]  /*35fa0*/  LDGSTS.E [R3+-0x19a00], [R34.64], !P1 ;  /* 0xe660000022037fae */ /* 0x0009e8000c921848 */
[----:B------:R-:W3:Y:S01]  /*35fb0*/  LDL.LU.64 R104, [R1+0xb18] ;  /* 0x000b180001687983 */ /* 0x000ee20000300a00 */
[----:B-1----:R-:W-:-:S04]  /*35fc0*/  IMAD.WIDE R38, R0, 0x4, R98 ;  /* 0x0000000400267825 */ /* 0x002fc800078e0262 */
[C---:B----4-:R-:W-:Y:S01]  /*35fd0*/  IMAD.WIDE R34, R0.reuse, 0x4, R92 ;  /* 0x0000000400227825 */ /* 0x050fe200078e025c */
[----:B------:R-:W-:Y:S04]  /*35fe0*/  STL.64 [R1+0x58], R38 ;  /* 0x0000582601007387 */ /* 0x000fe80000100a00 */
[----:B------:R-:W4:Y:S04]  /*35ff0*/  LDL.LU.64 R98, [R1+0xb10] ;  /* 0x000b100001627983 */ /* 0x000f280000300a00 */
[----:B------:R-:W-:Y:S04]  /*36000*/  STL.64 [R1], R34 ;  /* 0x0000002201007387 */ /* 0x000fe80000100a00 */
[----:B------:R-:W4:Y:S01]  /*36010*/  LDL.LU.64 R92, [R1+0xb08] ;  /* 0x000b0800015c7983 */ /* 0x000f220000300a00 */
[----:B--2---:R-:W-:-:S05]  /*36020*/  IMAD.WIDE R246, R0, 0x4, R246 ;  /* 0x0000000400f67825 */ /* 0x004fca00078e02f6 */
[----:B------:R-:W-:Y:S01]  /*36030*/  STL.64 [R1+0x16b8], R246 ;  /* 0x0016b8f601007387 */ /* 0x000fe20000100a00 */
[----:B------:R-:W-:-:S03]  /*36040*/  IMAD.WIDE R240, R0, 0x4, R86 ;  /* 0x0000000400f07825 */ /* 0x000fc600078e0256 */
[----:B------:R-:W2:Y:S01]  /*36050*/  LDL.LU.64 R86, [R1+0xb00] ;  /* 0x000b000001567983 */ /* 0x000ea20000300a00 */
[----:B---3--:R-:W-:-:S03]  /*36060*/  IMAD.WIDE R110, R0, 0x4, R80 ;  /* 0x00000004006e7825 */ /* 0x008fc600078e0250 */
[----:B------:R-:W3:Y:S04]  /*36070*/  LDL.LU.64 R80, [R1+0xaf8] ;  /* 0x000af80001507983 */ /* 0x000ee80000300a00 */
[----:B------:R-:W3:Y:S04]  /*36080*/  LDL.LU.64 R190, [R1+0xaf0] ;  /* 0x000af00001be7983 */ /* 0x000ee80000300a00 */
[----:B------:R-:W-:Y:S04]  /*36090*/  STL.64 [R1+0x16c0], R240 ;  /* 0x0016c0f001007387 */ /* 0x000fe80000100a00 */
[----:B------:R-:W-:Y:S04]  /*360a0*/  STL.64 [R1+0x16c8], R110 ;  /* 0x0016c86e01007387 */ /* 0x000fe80000100a00 */
[----:B------:R-:W3:Y:S01]  /*360b0*/  LDL.LU.64 R188, [R1+0xae8] ;  /* 0x000ae80001bc7983 */ /* 0x000ee20000300a00 */
[----:B------:R-:W-:-:S02]  /*360c0*/  IADD3 R36, R187, -0x238, RZ ;  /* 0xfffffdc8bb247810 */ /* 0x000fc40007ffe0ff */
[C---:B------:R-:W-:Y:S02]  /*360d0*/  IADD3 R33, R187.reuse, -0x248, RZ ;  /* 0xfffffdb8bb217810 */ /* 0x040fe40007ffe0ff */
[----:B------:R-:W-:Y:S02]  /*360e0*/  ISETP.GE.U32.AND P0, PT, R36, 0x7ffffd49, PT ;  /* 0x7ffffd492400780c */ /* 0x000fe40003f06070 */
[----:B------:R-:W-:Y:S02]  /*360f0*/  IADD3 R37, R187, -0x240, RZ ;  /* 0xfffffdc0bb257810 */ /* 0x000fe40007ffe0ff */
[----:B------:R-:W-:Y:S02]  /*36100*/  ISETP.GE.U32.AND P4, PT, R33, 0x7ffffd39, PT ;  /* 0x7ffffd392100780c */ /* 0x000fe40003f86070 */
[C---:B------:R-:W-:Y:S02]  /*36110*/  IADD3 R33, R187.reuse, -0x250, RZ ;  /* 0xfffffdb0bb217810 */ /* 0x040fe40007ffe0ff */
[----:B------:R-:W-:-:S02]  /*36120*/  IADD3 R36, R187, -0x244, RZ ;  /* 0xfffffdbcbb247810 */ /* 0x000fc40007ffe0ff */
[----:B------:R-:W-:Y:S02]  /*36130*/  ISETP.GE.U32.AND P3, PT, R37, 0x7ffffd41, PT ;  /* 0x7ffffd412500780c */ /* 0x000fe40003f66070 */
[----:B------:R-:W-:Y:S02]  /*36140*/  ISETP.GE.U32.AND P1, PT, R33, 0x7ffffd31, PT ;  /* 0x7ffffd312100780c */ /* 0x000fe40003f26070 */
[----:B------:R-:W-:Y:S02]  /*36150*/  ISETP.GE.U32.AND P6, PT, R36, 0x7ffffd3d, PT ;  /* 0x7ffffd3d2400780c */ /* 0x000fe40003fc6070 */
[----:B------:R-:W-:Y:S01]  /*36160*/  IADD3 R33, R212, 0x100000, RZ ;  /* 0x00100000d4217810 */ /* 0x000fe20007ffe0ff */
[----:B------:R-:W1:Y:S01]  /*36170*/  S2R R186, SR_TID.X ;  /* 0x0000000000ba7919 */ /* 0x000e620000002100 */
[----:B------:R-:W-:Y:S01]  /*36180*/  IMAD.WIDE R104, R0, 0x4, R104 ;  /* 0x0000000400687825 */ /* 0x000fe200078e0268 */
[C---:B------:R-:W-:Y:S02]  /*36190*/  IADD3 R36, R187.reuse, -0x24c, RZ ;  /* 0xfffffdb4bb247810 */ /* 0x040fe40007ffe0ff */
[----:B------:R4:W-:Y:S04]  /*361a0*/  LDGSTS.E [R33+-0x19200], [R38.64], !P0 ;  /* 0xe6e0000026217fae */ /* 0x0009e8000c121848 */
[----:B------:R-:W-:Y:S01]  /*361b0*/  STL.64 [R1+0x16d0], R104 ;  /* 0x0016d06801007387 */ /* 0x000fe20000100a00 */
[----:B------:R-:W-:Y:S01]  /*361c0*/  ISETP.GE.U32.AND P2, PT, R36, 0x7ffffd35, PT ;  /* 0x7ffffd352400780c */ /* 0x000fe20003f46070 */
[C---:B----4-:R-:W-:Y:S01]  /*361d0*/  IMAD.WIDE R98, R0.reuse, 0x4, R98 ;  /* 0x0000000400627825 */ /* 0x050fe200078e0262 */
[----:B------:R-:W-:Y:S01]  /*361e0*/  IADD3 R33, R187, -0x25c, RZ ;  /* 0xfffffda4bb217810 */ /* 0x000fe20007ffe0ff */
[----:B------:R4:W-:Y:S02]  /*361f0*/  LDGSTS.E [R32+-0x18a00], [R34.64], !P5 ;  /* 0xe760000022207fae */ /* 0x0009e4000e921848 */
[----:B------:R-:W-:-:S02]  /*36200*/  IMAD.WIDE R92, R0, 0x4, R92 ;  /* 0x00000004005c7825 */ /* 0x000fc400078e025c */
[----:B------:R-:W-:Y:S01]  /*36210*/  STL.64 [R1+0x16d8], R98 ;  /* 0x0016d86201007387 */ /* 0x000fe20000100a00 */
[----:B------:R-:W-:-:S03]  /*36220*/  IADD3 R36, R187, -0x258, RZ ;  /* 0xfffffda8bb247810 */ /* 0x000fc60007ffe0ff */
[----:B------:R-:W-:Y:S01]  /*36230*/  STL.64 [R1+0x16e0], R92 ;  /* 0x0016e05c01007387 */ /* 0x000fe20000100a00 */
[----:B------:R-:W-:-:S03]  /*36240*/  IADD3 R37, R187, -0x254, RZ ;  /* 0xfffffdacbb257810 */ /* 0x000fc60007ffe0ff */
[----:B------:R1:W-:Y:S01]  /*36250*/  LDGSTS.E [R3+-0x18200], [R246.64], !P3 ;  /* 0xe7e00000f6037fae */ /* 0x0003e2000d921848 */
[----:B------:R-:W-:Y:S02]  /*36260*/  ISETP.GE.U32.AND P3, PT, R33, 0x7ffffd25, PT ;  /* 0x7ffffd252100780c */ /* 0x000fe40003f66070 */
[C---:B------:R-:W-:Y:S01]  /*36270*/  IADD3 R33, R187.reuse, -0x264, RZ ;  /* 0xfffffd9cbb217810 */ /* 0x040fe20007ffe0ff */
[----:B------:R4:W-:Y:S01]  /*36280*/  LDGSTS.E [R32+-0x17a00], [R240.64], !P6 ;  /* 0xe8600000f0207fae */ /* 0x0009e2000f121848 */
[----:B------:R-:W-:Y:S02]  /*36290*/  ISETP.GE.U32.AND P5, PT, R36, 0x7ffffd29, PT ;  /* 0x7ffffd292400780c */ /* 0x000fe40003fa6070 */
[----:B------:R-:W-:Y:S01]  /*362a0*/  IADD3 R36, R187, -0x260, RZ ;  /* 0xfffffda0bb247810 */ /* 0x000fe20007ffe0ff */
[----:B------:R1:W-:Y:S01]  /*362b0*/  LDGSTS.E [R3+-0x17200], [R110.64], !P4 ;  /* 0xe8e000006e037fae */ /* 0x0003e2000e121848 */
[----:B------:R-:W-:Y:S02]  /*362c0*/  ISETP.GE.U32.AND P0, PT, R37, 0x7ffffd2d, PT ;  /* 0x7ffffd2d2500780c */ /* 0x000fe40003f06070 */
[----:B------:R-:W-:-:S02]  /*362d0*/  ISETP.GE.U32.AND P4, PT, R33, 0x7ffffd1d, PT ;  /* 0x7ffffd1d2100780c */ /* 0x000fc40003f86070 */
[----:B------:R-:W-:Y:S02]  /*362e0*/  IADD3 R33, R212, 0x100000, RZ ;  /* 0x00100000d4217810 */ /* 0x000fe40007ffe0ff */
[----:B------:R-:W-:Y:S01]  /*362f0*/  ISETP.GE.U32.AND P6, PT, R36, 0x7ffffd21, PT ;  /* 0x7ffffd212400780c */ /* 0x000fe20003fc6070 */
[----:B------:R-:W-:Y:S01]  /*36300*/  IMAD.MOV.U32 R185, RZ, RZ, c[0x0][0x180] ;  /* 0x00006000ffb97624 */ /* 0x000fe200078e00ff */
[C---:B------:R-:W-:Y:S01]  /*36310*/  IADD3 R37, R187.reuse, -0x268, RZ ;  /* 0xfffffd98bb257810 */ /* 0x040fe20007ffe0ff */
[----:B------:R4:W-:Y:S01]  /*36320*/  LDGSTS.E [R33+-0x16a00], [R104.64], !P2 ;  /* 0xe960000068217fae */ /* 0x0009e2000d121848 */
[----:B------:R-:W-:Y:S02]  /*36330*/  IADD3 R36, R187, -0x26c, RZ ;  /* 0xfffffd94bb247810 */ /* 0x000fe40007ffe0ff */
[----:B------:R-:W-:Y:S01]  /*36340*/  ISETP.GE.U32.AND P2, PT, R37, 0x7ffffd19, PT ;  /* 0x7ffffd192500780c */ /* 0x000fe20003f46070 */
[----:B------:R4:W-:Y:S01]  /*36350*/  LDGSTS.E [R32+-0x16200], [R98.64], !P1 ;  /* 0xe9e0000062207fae */ /* 0x0009e2000c921848 */
[----:B------:R-:W-:-:S02]  /*36360*/  ISETP.GE.U32.AND P1, PT, R36, 0x7ffffd15, PT ;  /* 0x7ffffd152400780c */ /* 0x000fc40003f26070 */
[----:B-1----:R-:W-:Y:S01]  /*36370*/  LOP3.LUT R186, R186, 0x7f, RZ, 0xc0, !PT ;  /* 0x0000007fbaba7812 */ /* 0x002fe200078ec0ff */
[----:B------:R1:W-:Y:S01]  /*36380*/  LDGSTS.E [R3+-0x15a00], [R92.64], !P0 ;  /* 0xea6000005c037fae */ /* 0x0003e2000c121848 */
[----:B--2---:R-:W-:-:S04]  /*36390*/  IMAD.WIDE R86, R0, 0x4, R86 ;  /* 0x0000000400567825 */ /* 0x004fc800078e0256 */
[C---:B---3--:R-:W-:Y:S01]  /*363a0*/  IMAD.WIDE R80, R0.reuse, 0x4, R80 ;  /* 0x0000000400507825 */ /* 0x048fe200078e0250 */
[----:B------:R-:W-:Y:S04]  /*363b0*/  STL.64 [R1+0x16e8], R86 ;  /* 0x0016e85601007387 */ /* 0x000fe80000100a00 */
[----:B------:R-:W-:Y:S04]  /*363c0*/  STL.64 [R1+0x16f0], R80 ;  /* 0x0016f05001007387 */ /* 0x000fe80000100a00 */
[----:B------:R-:W2:Y:S04]  /*363d0*/  LDL.LU.64 R220, [R1+0xa40] ;  /* 0x000a400001dc7983 */ /* 0x000ea80000300a00 */
[----:B------:R-:W3:Y:S04]  /*363e0*/  LDL.LU.64 R192, [R1+0xa38] ;  /* 0x000a380001c07983 */ /* 0x000ee80000300a00 */
[----:B------:R-:W3:Y:S04]  /*363f0*/  LDL.LU.64 R218, [R1+0xa30] ;  /* 0x000a300001da7983 */ /* 0x000ee80000300a00 */
[----:B------:R-:W3:Y:S01]  /*36400*/  LDL.LU.64 R216, [R1+0xa28] ;  /* 0x000a280001d87983 */ /* 0x000ee20000300a00 */
[----:B------:R-:W-:-:S03]  /*36410*/  IMAD.WIDE R36, R0, 0x4, R190 ;  /* 0x0000000400247825 */ /* 0x000fc600078e02be */
[----:B------:R-:W3:Y:S01]  /*36420*/  LDL.LU.64 R208, [R1+0xa20] ;  /* 0x000a200001d07983 */ /* 0x000ee20000300a00 */
[----:B------:R-:W-:-:S03]  /*36430*/  IADD3 R191, R185, -0x200, RZ ;  /* 0xfffffe00b9bf7810 */ /* 0x000fc60007ffe0ff */
[----:B------:R-:W3:Y:S04]  /*36440*/  LDL.LU.64 R198, [R1+0xa18] ;  /* 0x000a180001c67983 */ /* 0x000ee80000300a00 */
[----:B------:R4:W-:Y:S01]  /*36450*/  LDGSTS.E [R33+-0x15200], [R86.64], !P5 ;  /* 0xeae0000056217fae */ /* 0x0009e2000e921848 */
[----:B------:R-:W-:-:S03]  /*36460*/  ISETP.GE.AND P5, PT, R186, R191, PT ;  /* 0x000000bfba00720c */ /* 0x000fc60003fa6270 */
[----:B------:R-:W3:Y:S04]  /*36470*/  LDL.LU.64 R206, [R1+0xa10] ;  /* 0x000a100001ce7983 */ /* 0x000ee80000300a00 */
[----:B------:R-:W3:Y:S04]  /*36480*/  LDL.LU.64 R204, [R1+0xa08] ;  /* 0x000a080001cc7983 */ /* 0x000ee80000300a00 */
[----:B------:R-:W3:Y:S04]  /*36490*/  LDL.LU.64 R190, [R1+0xa00] ;  /* 0x000a000001be7983 */ /* 0x000ee80000300a00 */
[----:B------:R-:W-:Y:S04]  /*364a0*/  STL.64 [R1+0x16f8], R36 ;  /* 0x0016f82401007387 */ /* 0x000fe80000100a00 */
[----:B------:R-:W3:Y:S04]  /*364b0*/  LDL.LU.64 R202, [R1+0x9f8] ;  /* 0x0009f80001ca7983 */ /* 0x000ee80000300a00 */
[----:B------:R-:W3:Y:S04]  /*364c0*/  LDL.LU.64 R196, [R1+0x9f0] ;  /* 0x0009f00001c47983 */ /* 0x000ee80000300a00 */
[----:B------:R-:W3:Y:S04]  /*364d0*/  LDL.LU.64 R214, [R1+0x9e8] ;  /* 0x0009e80001d67983 */ /* 0x000ee80000300a00 */
[----:B------:R4:W-:Y:S04]  /*364e0*/  LDGSTS.E [R32+-0x14a00], [R80.64], !P3 ;  /* 0xeb60000050207fae */ /* 0x0009e8000d921848 */
[----:B------:R-:W3:Y:S01]  /*364f0*/  LDL.LU.64 R210, [R1+0x9e0] ;  /* 0x0009e00001d27983 */ /* 0x000ee20000300a00 */
[----:B------:R-:W-:-:S03]  /*36500*/  IADD3 R184, R187, -0x270, RZ ;  /* 0xfffffd90bbb87810 */ /* 0x000fc60007ffe0ff */
[----:B------:R1:W-:Y:S01]  /*36510*/  LDGSTS.E [R3+-0x14200], [R36.64], !P6 ;  /* 0xebe0000024037fae */ /* 0x0003e2000f121848 */
[----:B----4-:R-:W-:-:S03]  /*36520*/  IMAD.WIDE R32, R0, 0x4, R188 ;  /* 0x0000000400207825 */ /* 0x010fc600078e02bc */
[----:B------:R-:W4:Y:S01]  /*36530*/  LDL.LU.64 R188, [R1+0x9d8] ;  /* 0x0009d80001bc7983 */ /* 0x000f220000300a00 */
[----:B------:R-:W-:Y:S02]  /*36540*/  ISETP.GE.U32.AND P0, PT, R184, 0x7ffffd11, PT ;  /* 0x7ffffd11b800780c */ /* 0x000fe40003f06070 */
[----:B------:R-:W-:Y:S01]  /*36550*/  IADD3 R184, R212, 0x100000, RZ ;  /* 0x00100000d4b87810 */ /* 0x000fe20007ffe0ff */
[----:B------:R-:W4:Y:S04]  /*36560*/  LDL.LU.64 R200, [R1+0x9d0] ;  /* 0x0009d00001c87983 */ /* 0x000f280000300a00 */
[----:B------:R-:W4:Y:S04]  /*36570*/  LDL.LU.64 R194, [R1+0x9c0] ;  /* 0x0009c00001c27983 */ /* 0x000f280000300a00 */
[----:B------:R2:W-:Y:S04]  /*36580*/  LDGSTS.E [R184+-0x13a00], [R32.64], !P4 ;  /* 0xec60000020b87fae */ /* 0x0005e8000e121848 */
[----:B------:R2:W-:Y:S02]  /*36590*/  STL.64 [R1+0x1700], R32 ;  /* 0x0017002001007387 */ /* 0x0005e40000100a00 */
[----:B--2---:R-:W-:-:S04]  /*365a0*/  IMAD.WIDE R32, R2, 0x4, R220 ;  /* 0x0000000402207825 */ /* 0x004fc800078e02dc */
[C---:B---3--:R-:W-:Y:S02]  /*365b0*/  IMAD.WIDE R34, R2.reuse, 0x4, R192 ;  /* 0x0000000402227825 */ /* 0x048fe400078e02c0 */
[----:B------:R-:W2:Y:S04]  /*365c0*/  LDL.LU.64 R192, [R1+0x9b8] ;  /* 0x0009b80001c07983 */ /* 0x000ea80000300a00 */
[----:B------:R3:W-:Y:S01]  /*365d0*/  STL.64 [R1+0x5e0], R32 ;  /* 0x0005e02001007387 */ /* 0x0007e20000100a00 */
[----:B-1----:R-:W-:-:S03]  /*365e0*/  IMAD.WIDE R36, R2, 0x4, R216 ;  /* 0x0000000402247825 */ /* 0x002fc600078e02d8 */
[----:B------:R1:W-:Y:S01]  /*365f0*/  STL.64 [R1+0x5f0], R34 ;  /* 0x0005f02201007387 */ /* 0x0003e20000100a00 */
[----:B---3--:R-:W-:-:S05]  /*36600*/  IMAD.WIDE R32, R2, 0x4, R218 ;  /* 0x0000000402207825 */ /* 0x008fca00078e02da */
[----:B------:R3:W-:Y:S01]  /*36610*/  STL.64 [R1+0x608], R32 ;  /* 0x0006082001007387 */ /* 0x0007e20000100a00 */
[----:B-1----:R-:W-:-:S03]  /*36620*/  IMAD.WIDE R34, R2, 0x4, R208 ;  /* 0x0000000402227825 */ /* 0x002fc600078e02d0 */
[----:B------:R-:W-:Y:S01]  /*36630*/  STL.64 [R1+0x620], R36 ;  /* 0x0006202401007387 */ /* 0x000fe20000100a00 */
[----:B---3--:R-:W-:-:S03]  /*36640*/  IMAD.WIDE R32, R2, 0x4, R198 ;  /* 0x0000000402207825 */ /* 0x008fc600078e02c6 */
[----:B------:R-:W3:Y:S04]  /*36650*/  LDL.LU.64 R198, [R1+0x9b0] ;  /* 0x0009b00001c67983 */ /* 0x000ee80000300a00 */
[----:B------:R-:W-:Y:S04]  /*36660*/  STL.64 [R1+0x630], R34 ;  /* 0x0006302201007387 */ /* 0x000fe80000100a00 */
[----:B------:R1:W-:Y:S01]  /*36670*/  STL.64 [R1+0x648], R32 ;  /* 0x0006482001007387 */ /* 0x0003e20000100a00 */
[----:B------:R-:W-:-:S03]  /*36680*/  IMAD.WIDE R86, R2, 0x4, R206 ;  /* 0x0000000402567825 */ /* 0x000fc600078e02ce */
[----:B------:R-:W3:Y:S04]  /*36690*/  LDL.LU.64 R208, [R1+0x9a8] ;  /* 0x0009a80001d07983 */ /* 0x000ee80000300a00 */
[----:B------:R-:W3:Y:S01]  /*366a0*/  LDL.LU.64 R206, [R1+0x9a0] ;  /* 0x0009a00001ce7983 */ /* 0x000ee20000300a00 */
[----:B-1----:R-:W-:-:S05]  /*366b0*/  IMAD.WIDE R32, R2, 0x4, R190 ;  /* 0x0000000402207825 */ /* 0x002fca00078e02be */
[----:B------:R1:W-:Y:S04]  /*366c0*/  STL.64 [R1+0x678], R32 ;  /* 0x0006782001007387 */ /* 0x0003e80000100a00 */
[----:B------:R-:W3:Y:S01]  /*366d0*/  LDL.LU.64 R190, [R1+0x998] ;  /* 0x0009980001be7983 */ /* 0x000ee20000300a00 */
[----:B------:R-:W-:-:S03]  /*366e0*/  IMAD.WIDE R244, R2, 0x4, R204 ;  /* 0x0000000402f47825 */ /* 0x000fc600078e02cc */
[----:B------:R-:W3:Y:S01]  /*366f0*/  LDL.LU.64 R204, [R1+0x990] ;  /* 0x0009900001cc7983 */ /* 0x000ee20000300a00 */
[----:B-1----:R-:W-:-:S03]  /*36700*/  IMAD.WIDE R32, R2, 0x4, R202 ;  /* 0x0000000402207825 */ /* 0x002fc600078e02ca */
[----:B------:R-:W3:Y:S04]  /*36710*/  LDL.LU.64 R202, [R1+0x980] ;  /* 0x0009800001ca7983 */ /* 0x000ee80000300a00 */
[----:B------:R1:W-:Y:S01]  /*36720*/  STL.64 [R1+0x690], R32 ;  /* 0x0006902001007387 */ /* 0x0003e20000100a00 */
[----:B------:R-:W-:-:S03]  /*36730*/  IMAD.WIDE R36, R2, 0x4, R214 ;  /* 0x0000000402247825 */ /* 0x000fc600078e02d6 */
[----:B------:R-:W-:Y:S04]  /*36740*/  STL.64 [R1+0x658], R86 ;  /* 0x0006585601007387 */ /* 0x000fe80000100a00 */
[----:B------:R-:W-:Y:S01]  /*36750*/  STL.64 [R1+0x1708], R86 ;  /* 0x0017085601007387 */ /* 0x000fe20000100a00 */
[----:B-1----:R-:W-:-:S03]  /*36760*/  IMAD.WIDE R32, R2, 0x4, R196 ;  /* 0x0000000402207825 */ /* 0x002fc600078e02c4 */
[----:B------:R-:W3:Y:S04]  /*36770*/  LDL.LU.64 R196, [R1+0x978] ;  /* 0x0009780001c47983 */ /* 0x000ee80000300a00 */
[----:B------:R-:W-:Y:S04]  /*36780*/  STL.64 [R1+0x668], R244 ;  /* 0x000668f401007387 */ /* 0x000fe80000100a00 */
[----:B------:R4:W-:Y:S04]  /*36790*/  STL.64 [R1+0x6a0], R32 ;  /* 0x0006a02001007387 */ /* 0x0009e80000100a00 */
[----:B------:R-:W-:Y:S04]  /*367a0*/  STL.64 [R1+0x1710], R244 ;  /* 0x001710f401007387 */ /* 0x000fe80000100a00 */
[----:B------:R-:W-:Y:S01]  /*367b0*/  STL.64 [R1+0x6b0], R36 ;  /* 0x0006b02401007387 */ /* 0x000fe20000100a00 */
[----:B----4-:R-:W-:-:S03]  /*367c0*/  IMAD.WIDE R32, R2, 0x4, R188 ;  /* 0x0000000402207825 */ /* 0x010fc600078e02bc */
[----:B------:R-:W4:Y:S01]  /*367d0*/  LDL.LU.64 R188, [R1+0x970] ;  /* 0x0009700001bc7983 */ /* 0x000f220000300a00 */
[----:B------:R-:W-:-:S04]  /*367e0*/  IMAD.WIDE R34, R2, 0x4, R210 ;  /* 0x0000000402227825 */ /* 0x000fc800078e02d2 */
[C---:B------:R-:W-:Y:S01]  /*367f0*/  IMAD.WIDE R250, R2.reuse, 0x4, R20 ;  /* 0x0000000402fa7825 */ /* 0x040fe200078e0214 */
[----:B------:R-:W-:Y:S04]  /*36800*/  STL.64 [R1+0x6c0], R34 ;  /* 0x0006c02201007387 */ /* 0x000fe80000100a00 */
[----:B------:R1:W-:Y:S04]  /*36810*/  STL.64 [R1+0x6d8], R32 ;  /* 0x0006d82001007387 */ /* 0x0003e80000100a00 */
[----:B------:R-:W4:Y:S04]  /*36820*/  LDL.LU.64 R20, [R1+0x1b28] ;  /* 0x001b280001147983 */ /* 0x000f280000300a00 */
[----:B------:R-:W4:Y:S01]  /*36830*/  LDL.LU.64 R214, [R1+0x7c0] ;  /* 0x0007c00001d67983 */ /* 0x000f220000300a00 */
[----:B-1----:R-:W-:-:S03]  /*36840*/  IMAD.WIDE R32, R2, 0x4, R194 ;  /* 0x0000000402207825 */ /* 0x002fc600078e02c2 */
[----:B------:R-:W4:Y:S04]  /*36850*/  LDL.LU.64 R210, [R1+0x7d0] ;  /* 0x0007d00001d27983 */ /* 0x000f280000300a00 */
[----:B------:R2:W-:Y:S04]  /*36860*/  STL.64 [R1+0x710], R32 ;  /* 0x0007102001007387 */ /* 0x0005e80000100a00 */
[----:B------:R-:W4:Y:S01]  /*36870*/  LDL.LU.64 R194, [R1+0x7e0] ;  /* 0x0007e00001c27983 */ /* 0x000f220000300a00 */
[----:B------:R-:W-:-:S03]  /*36880*/  IMAD.WIDE R92, R2, 0x4, R200 ;  /* 0x00000004025c7825 */ /* 0x000fc600078e02c8 */
[----:B------:R-:W4:Y:S01]  /*36890*/  LDL.LU.64 R200, [R1+0x7f0] ;  /* 0x0007f00001c87983 */ /* 0x000f220000300a00 */
[----:B------:R-:W-:-:S04]  /*368a0*/  IMAD.WIDE R238, R2, 0x4, R142 ;  /* 0x0000000402ee7825 */ /* 0x000fc800078e028e */
[C---:B--2---:R-:W-:Y:S02]  /*368b0*/  IMAD.WIDE R32, R2.reuse, 0x4, R192 ;  /* 0x0000000402207825 */ /* 0x044fe400078e02c0 */
[----:B------:R-:W2:Y:S04]  /*368c0*/  LDL.LU.64 R192, [R1+0x810] ;  /* 0x0008100001c07983 */ /* 0x000ea80000300a00 */
[----:B------:R3:W-:Y:S04]  /*368d0*/  STL.64 [R1+0x718], R32 ;  /* 0x0007182001007387 */ /* 0x0007e80000100a00 */
[----:B------:R-:W-:Y:S04]  /*368e0*/  STL.64 [R1+0x6e0], R92 ;  /* 0x0006e05c01007387 */ /* 0x000fe80000100a00 */
[----:B------:R-:W-:Y:S01]  /*368f0*/  STL.64 [R1+0x1718], R92 ;  /* 0x0017185c01007387 */ /* 0x000fe20000100a00 */
[----:B---3--:R-:W-:-:S03]  /*36900*/  IMAD.WIDE R32, R2, 0x4, R198 ;  /* 0x0000000402207825 */ /* 0x008fc600078e02c6 */
[----:B------:R-:W3:Y:S04]  /*36910*/  LDL.LU.64 R198, [R1+0x820] ;  /* 0x0008200001c67983 */ /* 0x000ee80000300a00 */
[----:B------:R-:W-:Y:S04]  /*36920*/  STL.64 [R1+0x6f0], R250 ;  /* 0x0006f0fa01007387 */ /* 0x000fe80000100a00 */
[----:B------:R1:W-:Y:S01]  /*36930*/  STL.64 [R1+0x730], R32 ;  /* 0x0007302001007387 */ /* 0x0003e20000100a00 */
[----:B------:R-:W-:-:S03]  /*36940*/  IMAD.WIDE R36, R2, 0x4, R208 ;  /* 0x0000000402247825 */ /* 0x000fc600078e02d0 */
[----:B------:R-:W-:Y:S01]  /*36950*/  STL.64 [R1+0x1720], R250 ;  /* 0x001720fa01007387 */ /* 0x000fe20000100a00 */
[----:B------:R-:W-:-:S03]  /*36960*/  IMAD.WIDE R34, R2, 0x4, R206 ;  /* 0x0000000402227825 */ /* 0x000fc600078e02ce */
[----:B------:R-:W-:Y:S01]  /*36970*/  STL.64 [R1+0x740], R36 ;  /* 0x0007402401007387 */ /* 0x000fe20000100a00 */
[----:B-1----:R-:W-:-:S03]  /*36980*/  IMAD.WIDE R32, R2, 0x4, R190 ;  /* 0x0000000402207825 */ /* 0x002fc600078e02be */
[----:B------:R-:W3:Y:S04]  /*36990*/  LDL.LU.64 R190, [R1+0x830] ;  /* 0x0008300001be7983 */ /* 0x000ee80000300a00 */
[----:B------:R-:W-:Y:S04]  /*369a0*/  STL.64 [R1+0x750], R34 ;  /* 0x0007502201007387 */ /* 0x000fe80000100a00 */
[----:B------:R1:W-:Y:S04]  /*369b0*/  STL.64 [R1+0x760], R32 ;  /* 0x0007602001007387 */ /* 0x0003e80000100a00 */
[----:B------:R-:W3:Y:S04]  /*369c0*/  LDL.LU.64 R142, [R1+0x1b20] ;  /* 0x001b2000018e7983 */ /* 0x000ee80000300a00 */
[----:B------:R-:W3:Y:S01]  /*369d0*/  LDL.LU.64 R208, [R1+0x840] ;  /* 0x0008400001d07983 */ /* 0x000ee20000300a00 */
[----:B-1----:R-:W-:-:S03]  /*369e0*/  IMAD.WIDE R32, R2, 0x4, R202 ;  /* 0x0000000402207825 */ /* 0x002fc600078e02ca */
[----:B------:R-:W3:Y:S01]  /*369f0*/  LDL.LU.64 R206, [R1+0x850] ;  /* 0x0008500001ce7983 */ /* 0x000ee20000300a00 */
[----:B------:R-:W-:-:S03]  /*36a00*/  IMAD.WIDE R98, R2, 0x4, R204 ;  /* 0x0000000402627825 */ /* 0x000fc600078e02cc */
[----:B------:R1:W-:Y:S04]  /*36a10*/  STL.64 [R1+0x790], R32 ;  /* 0x0007902001007387 */ /* 0x0003e80000100a00 */
[----:B------:R-:W3:Y:S04]  /*36a20*/  LDL.LU.64 R204, [R1+0x860] ;  /* 0x0008600001cc7983 */ /* 0x000ee80000300a00 */
[----:B------:R-:W3:Y:S01]  /*36a30*/  LDL.LU.64 R202, [R1+0x870] ;  /* 0x0008700001ca7983 */ /* 0x000ee20000300a00 */
[----:B-1----:R-:W-:-:S03]  /*36a40*/  IMAD.WIDE R32, R2, 0x4, R196 ;  /* 0x0000000402207825 */ /* 0x002fc600078e02c4 */
[----:B------:R-:W3:Y:S04]  /*36a50*/  LDL.LU.64 R196, [R1+0x890] ;  /* 0x0008900001c47983 */ /* 0x000ee80000300a00 */
[----:B------:R4:W-:Y:S04]  /*36a60*/  STL.64 [R1+0x7a0], R32 ;  /* 0x0007a02001007387 */ /* 0x0009e80000100a00 */
[----:B------:R-:W-:Y:S04]  /*36a70*/  STL.64 [R1+0x770], R98 ;  /* 0x0007706201007387 */ /* 0x000fe80000100a00 */
[----:B------:R-:W-:Y:S01]  /*36a80*/  STL.64 [R1+0x1728], R98 ;  /* 0x0017286201007387 */ /* 0x000fe20000100a00 */
[----:B----4-:R-:W-:-:S03]  /*36a90*/  IMAD.WIDE R32, R2, 0x4, R188 ;  /* 0x0000000402207825 */ /* 0x010fc600078e02bc */
[----:B------:R-:W4:Y:S04]  /*36aa0*/  LDL.LU.64 R188, [R1+0x8a0] ;  /* 0x0008a00001bc7983 */ /* 0x000f280000300a00 */
[----:B------:R-:W-:Y:S01]  /*36ab0*/  STL.64 [R1+0x780], R238 ;  /* 0x000780ee01007387 */ /* 0x000fe20000100a00 */
[----:B------:R-:W-:-:S03]  /*36ac0*/  IMAD.WIDE R36, R2, 0x4, R214 ;  /* 0x0000000402247825 */ /* 0x000fc600078e02d6 */
[----:B------:R1:W-:Y:S04]  /*36ad0*/  STL.64 [R1+0x7b0], R32 ;  /* 0x0007b02001007387 */ /* 0x0003e80000100a00 */
[----:B------:R-:W-:Y:S01]  /*36ae0*/  STL.64 [R1+0x1730], R238 ;  /* 0x001730ee01007387 */ /* 0x000fe20000100a00 */
[----:B------:R-:W-:-:S03]  /*36af0*/  IMAD.WIDE R34, R2, 0x4, R210 ;  /* 0x0000000402227825 */ /* 0x000fc600078e02d2 */
[----:B------:R-:W-:Y:S01]  /*36b00*/  STL.64 [R1+0x7c0], R36 ;  /* 0x0007c02401007387 */ /* 0x000fe20000100a00 */
[----:B-1----:R-:W-:-:S03]  /*36b10*/  IMAD.WIDE R32, R2, 0x4, R194 ;  /* 0x0000000402207825 */ /* 0x002fc600078e02c2 */
[----:B------:R-:W4:Y:S01]  /*36b20*/  LDL.LU.64 R194, [R1+0x8b0] ;  /* 0x0008b00001c27983 */ /* 0x000f220000300a00 */
[----:B------:R-:W-:-:S03]  /*36b30*/  IMAD.WIDE R236, R2, 0x4, R156 ;  /* 0x0000000402ec7825 */ /* 0x000fc600078e029c */
[----:B------:R-:W-:Y:S04]  /*36b40*/  STL.64 [R1+0x7d0], R34 ;  /* 0x0007d02201007387 */ /* 0x000fe80000100a00 */
[----:B------:R2:W-:Y:S04]  /*36b50*/  STL.64 [R1+0x7e0], R32 ;  /* 0x0007e02001007387 */ /* 0x0005e80000100a00 */
[----:B------:R-:W4:Y:S04]  /*36b60*/  LDL.LU.64 R156, [R1+0x1b18] ;  /* 0x001b1800019c7983 */ /* 0x000f280000300a00 */
[----:B------:R-:W4:Y:S01]  /*36b70*/  LDL.LU.64 R214, [R1+0x8c0] ;  /* 0x0008c00001d67983 */ /* 0x000f220000300a00 */
[----:B------:R-:W-:-:S04]  /*36b80*/  IMAD.WIDE R104, R2, 0x4, R200 ;  /* 0x0000000402687825 */ /* 0x000fc800078e02c8 */
[----:B------:R-:W-:-:S04]  /*36b90*/  IMAD.WIDE R230, R2, 0x4, R168 ;  /* 0x0000000402e67825 */ /* 0x000fc800078e02a8 */
[C---:B--2---:R-:W-:Y:S02]  /*36ba0*/  IMAD.WIDE R32, R2.reuse, 0x4, R192 ;  /* 0x0000000402207825 */ /* 0x044fe400078e02c0 */
[----:B------:R-:W2:Y:S04]  /*36bb0*/  LDL.LU.64 R192, [R1+0x8d0] ;  /* 0x0008d00001c07983 */ /* 0x000ea80000300a00 */
[----:B------:R3:W-:Y:S04]  /*36bc0*/  STL.64 [R1+0x810], R32 ;  /* 0x0008102001007387 */ /* 0x0007e80000100a00 */
[----:B------:R-:W2:Y:S04]  /*36bd0*/  LDL.LU.64 R210, [R1+0x8e0] ;  /* 0x0008e00001d27983 */ /* 0x000ea80000300a00 */
[----:B------:R-:W2:Y:S01]  /*36be0*/  LDL.LU.64 R200, [R1+0x8f0] ;  /* 0x0008f00001c87983 */ /* 0x000ea20000300a00 */
[----:B---3--:R-:W-:-:S05]  /*36bf0*/  IMAD.WIDE R32, R2, 0x4, R198 ;  /* 0x0000000402207825 */ /* 0x008fca00078e02c6 */
[----:B------:R1:W-:Y:S04]  /*36c00*/  STL.64 [R1+0x820], R32 ;  /* 0x0008202001007387 */ /* 0x0003e80000100a00 */
[----:B------:R-:W3:Y:S04]  /*36c10*/  LDL.LU.64 R198, [R1+0x910] ;  /* 0x0009100001c67983 */ /* 0x000ee80000300a00 */
[----:B------:R-:W-:Y:S04]  /*36c20*/  STL.64 [R1+0x7f0], R104 ;  /* 0x0007f06801007387 */ /* 0x000fe80000100a00 */
[----:B------:R-:W-:Y:S01]  /*36c30*/  STL.64 [R1+0x1738], R104 ;  /* 0x0017386801007387 */ /* 0x000fe20000100a00 */
[----:B-1----:R-:W-:-:S03]  /*36c40*/  IMAD.WIDE R32, R2, 0x4, R190 ;  /* 0x0000000402207825 */ /* 0x002fc600078e02be */
[----:B------:R-:W3:Y:S04]  /*36c50*/  LDL.LU.64 R190, [R1+0x920] ;  /* 0x0009200001be7983 */ /* 0x000ee80000300a00 */
[----:B------:R-:W-:Y:S04]  /*36c60*/  STL.64 [R1+0x800], R236 ;  /* 0x000800ec01007387 */ /* 0x000fe80000100a00 */
[----:B------:R1:W-:Y:S01]  /*36c70*/  STL.64 [R1+0x830], R32 ;  /* 0x0008302001007387 */ /* 0x0003e20000100a00 */
[----:B------:R-:W-:-:S03]  /*36c80*/  IMAD.WIDE R36, R2, 0x4, R208 ;  /* 0x0000000402247825 */ /* 0x000fc600078e02d0 */
[----:B------:R-:W-:Y:S01]  /*36c90*/  STL.64 [R1+0x1740], R236 ;  /* 0x001740ec01007387 */ /* 0x000fe20000100a00 */
[----:B------:R-:W-:-:S03]  /*36ca0*/  IMAD.WIDE R34, R2, 0x4, R206 ;  /* 0x0000000402227825 */ /* 0x000fc600078e02ce */
[----:B------:R-:W-:Y:S04]  /*36cb0*/  STL.64 [R1+0x840], R36 ;  /* 0x0008402401007387 */ /* 0x000fe80000100a00 */
[----:B------:R-:W3:Y:S01]  /*36cc0*/  LDL.LU.64 R206, [R1+0x930] ;  /* 0x0009300001ce7983 */ /* 0x000ee20000300a00 */
[----:B-1----:R-:W-:-:S03]  /*36cd0*/  IMAD.WIDE R32, R2, 0x4, R204 ;  /* 0x0000000402207825 */ /* 0x002fc600078e02cc */
        /* <DEDUP_REMOVED lines=10> */
[----:B----4-:R-:W-:-:S05]  /*36d80*/  IMAD.WIDE R32, R2, 0x4, R188 ;  /* 0x0000000402207825 */ /* 0x010fca00078e02bc */
[----:B------:R1:W-:Y:S04]  /*36d90*/  STL.64 [R1+0x8a0], R32 ;  /* 0x0008a02001007387 */ /* 0x0003e80000100a00 */
[----:B------:R-:W4:Y:S04]  /*36da0*/  LDL.LU.64 R188, [R1+0x948] ;  /* 0x0009480001bc7983 */ /* 0x000f280000300a00 */
[----:B------:R-:W-:Y:S04]  /*36db0*/  STL.64 [R1+0x870], R110 ;  /* 0x0008706e01007387 */ /* 0x000fe80000100a00 */
[----:B------:R-:W-:Y:S01]  /*36dc0*/  STL.64 [R1+0x1748], R110 ;  /* 0x0017486e01007387 */ /* 0x000fe20000100a00 */
[----:B-1----:R-:W-:-:S03]  /*36dd0*/  IMAD.WIDE R32, R2, 0x4, R194 ;  /* 0x0000000402207825 */ /* 0x002fc600078e02c2 */
[----:B------:R-:W4:Y:S04]  /*36de0*/  LDL.LU.64 R194, [R1+0x938] ;  /* 0x0009380001c27983 */ /* 0x000f280000300a00 */
[----:B------:R-:W-:Y:S04]  /*36df0*/  STL.64 [R1+0x880], R230 ;  /* 0x000880e601007387 */ /* 0x000fe80000100a00 */
[----:B------:R1:W-:Y:S04]  /*36e00*/  STL.64 [R1+0x8b0], R32 ;  /* 0x0008b02001007387 */ /* 0x0003e80000100a00 */
[----:B------:R-:W-:Y:S01]  /*36e10*/  STL.64 [R1+0x1750], R230 ;  /* 0x001750e601007387 */ /* 0x000fe20000100a00 */
[----:B-1----:R-:W-:-:S04]  /*36e20*/  IMAD.WIDE R32, R2, 0x4, R214 ;  /* 0x0000000402207825 */ /* 0x002fc800078e02d6 */
[----:B------:R-:W-:-:S04]  /*36e30*/  IMAD.WIDE R228, R2, 0x4, R64 ;  /* 0x0000000402e47825 */ /* 0x000fc800078e0240 */
[----:B------:R-:W-:-:S04]  /*36e40*/  IMAD.WIDE R226, R2, 0x4, R112 ;  /* 0x0000000402e27825 */ /* 0x000fc800078e0270 */
[C---:B--2---:R-:W-:Y:S02]  /*36e50*/  IMAD.WIDE R34, R2.reuse, 0x4, R192 ;  /* 0x0000000402227825 */ /* 0x044fe400078e02c0 */
[----:B------:R-:W2:Y:S04]  /*36e60*/  LDL.LU.64 R192, [R1+0x928] ;  /* 0x0009280001c07983 */ /* 0x000ea80000300a00 */
[----:B------:R1:W-:Y:S04]  /*36e70*/  STL.64 [R1+0x8c0], R32 ;  /* 0x0008c02001007387 */ /* 0x0003e80000100a00 */
[----:B------:R-:W-:Y:S01]  /*36e80*/  STL.64 [R1+0x8d0], R34 ;  /* 0x0008d02201007387 */ /* 0x000fe20000100a00 */
[----:B-1----:R-:W-:-:S05]  /*36e90*/  IMAD.WIDE R32, R2, 0x4, R210 ;  /* 0x0000000402207825 */ /* 0x002fca00078e02d2 */
[----:B------:R3:W-:Y:S04]  /*36ea0*/  STL.64 [R1+0x8e0], R32 ;  /* 0x0008e02001007387 */ /* 0x0007e80000100a00 */
[----:B------:R-:W2:Y:S04]  /*36eb0*/  LDL.LU.64 R64, [R1+0x1b08] ;  /* 0x001b080001407983 */ /* 0x000ea80000300a00 */
[----:B------:R-:W2:Y:S01]  /*36ec0*/  LDL.LU.64 R214, [R1+0x918] ;  /* 0x0009180001d67983 */ /* 0x000ea20000300a00 */
[----:B------:R-:W-:-:S03]  /*36ed0*/  IMAD.WIDE R240, R2, 0x4, R200 ;  /* 0x0000000402f07825 */ /* 0x000fc600078e02c8 */
[----:B------:R-:W2:Y:S01]  /*36ee0*/  LDL.LU.64 R210, [R1+0x908] ;  /* 0x0009080001d27983 */ /* 0x000ea20000300a00 */
[----:B---3--:R-:W-:-:S05]  /*36ef0*/  IMAD.WIDE R32, R2, 0x4, R198 ;  /* 0x0000000402207825 */ /* 0x008fca00078e02c6 */
        /* <DEDUP_REMOVED lines=8> */
[----:B-1----:R-:W-:-:S03]  /*36f80*/  IMAD.WIDE R32, R2, 0x4, R206 ;  /* 0x0000000402207825 */ /* 0x002fc600078e02ce */
[----:B------:R-:W3:Y:S04]  /*36f90*/  LDL.LU.64 R206, [R1+0x8b8] ;  /* 0x0008b80001ce7983 */ /* 0x000ee80000300a00 */
[----:B------:R-:W-:Y:S04]  /*36fa0*/  STL.64 [R1+0x900], R228 ;  /* 0x000900e401007387 */ /* 0x000fe80000100a00 */
[----:B------:R1:W-:Y:S04]  /*36fb0*/  STL.64 [R1+0x930], R32 ;  /* 0x0009302001007387 */ /* 0x0003e80000100a00 */
[----:B------:R-:W-:Y:S01]  /*36fc0*/  STL.64 [R1+0x1760], R228 ;  /* 0x001760e401007387 */ /* 0x000fe20000100a00 */
[----:B-1----:R-:W-:-:S04]  /*36fd0*/  IMAD.WIDE R32, R2, 0x4, R208 ;  /* 0x0000000402207825 */ /* 0x002fc800078e02d0 */
[C---:B------:R-:W-:Y:S02]  /*36fe0*/  IMAD.WIDE R34, R2.reuse, 0x4, R204 ;  /* 0x0000000402227825 */ /* 0x040fe400078e02cc */
[----:B------:R-:W3:Y:S04]  /*36ff0*/  LDL.LU.64 R204, [R1+0x8a8] ;  /* 0x0008a80001cc7983 */ /* 0x000ee80000300a00 */
[----:B------:R1:W-:Y:S04]  /*37000*/  STL.64 [R1+0x940], R32 ;  /* 0x0009402001007387 */ /* 0x0003e80000100a00 */
[----:B------:R-:W-:Y:S01]  /*37010*/  STL.64 [R1+0x950], R34 ;  /* 0x0009502201007387 */ /* 0x000fe20000100a00 */
[----:B-1----:R-:W-:-:S05]  /*37020*/  IMAD.WIDE R32, R2, 0x4, R202 ;  /* 0x0000000402207825 */ /* 0x002fca00078e02ca */
[----:B------:R4:W-:Y:S04]  /*37030*/  STL.64 [R1+0x960], R32 ;  /* 0x0009602001007387 */ /* 0x0009e80000100a00 */
[----:B------:R-:W3:Y:S04]  /*37040*/  LDL.LU.64 R112, [R1+0x1b00] ;  /* 0x001b000001707983 */ /* 0x000ee80000300a00 */
[----:B------:R-:W3:Y:S01]  /*37050*/  LDL.LU.64 R208, [R1+0x898] ;  /* 0x0008980001d07983 */ /* 0x000ee20000300a00 */
[----:B----4-:R-:W-:-:S03]  /*37060*/  IMAD.WIDE R32, R2, 0x4, R188 ;  /* 0x0000000402207825 */ /* 0x010fc600078e02bc */
[----:B------:R-:W4:Y:S01]  /*37070*/  LDL.LU.64 R188, [R1+0x888] ;  /* 0x0008880001bc7983 */ /* 0x000f220000300a00 */
[----:B------:R-:W-:-:S03]  /*37080*/  IMAD.WIDE R246, R2, 0x4, R196 ;  /* 0x0000000402f67825 */ /* 0x000fc600078e02c4 */
[----:B------:R1:W-:Y:S04]  /*37090*/  STL.64 [R1+0x948], R32 ;  /* 0x0009482001007387 */ /* 0x0003e80000100a00 */
[----:B------:R-:W4:Y:S01]  /*370a0*/  LDL.LU.64 R196, [R1+0x878] ;  /* 0x0008780001c47983 */ /* 0x000f220000300a00 */
[----:B-1----:R-:W-:-:S03]  /*370b0*/  IMAD.WIDE R32, R2, 0x4, R194 ;  /* 0x0000000402207825 */ /* 0x002fc600078e02c2 */
[----:B------:R-:W4:Y:S04]  /*370c0*/  LDL.LU.64 R194, [R1+0x868] ;  /* 0x0008680001c27983 */ /* 0x000f280000300a00 */
[----:B------:R2:W-:Y:S04]  /*370d0*/  STL.64 [R1+0x938], R32 ;  /* 0x0009382001007387 */ /* 0x0005e80000100a00 */
[----:B------:R-:W-:Y:S04]  /*370e0*/  STL.64 [R1+0x968], R246 ;  /* 0x000968f601007387 */ /* 0x000fe80000100a00 */
[----:B------:R-:W-:Y:S04]  /*370f0*/  STL.64 [R1+0x1768], R246 ;  /* 0x001768f601007387 */ /* 0x000fe80000100a00 */
[----:B------:R-:W4:Y:S01]  /*37100*/  LDL.LU.64 R202, [R1+0x848] ;  /* 0x0008480001ca7983 */ /* 0x000f220000300a00 */
[----:B------:R-:W-:-:S04]  /*37110*/  IMAD.WIDE R224, R2, 0x4, R160 ;  /* 0x0000000402e07825 */ /* 0x000fc800078e02a0 */
[C---:B--2---:R-:W-:Y:S02]  /*37120*/  IMAD.WIDE R32, R2.reuse, 0x4, R192 ;  /* 0x0000000402207825 */ /* 0x044fe400078e02c0 */
[----:B------:R-:W2:Y:S04]  /*37130*/  LDL.LU.64 R192, [R1+0x838] ;  /* 0x0008380001c07983 */ /* 0x000ea80000300a00 */
[----:B------:R1:W-:Y:S04]  /*37140*/  STL.64 [R1+0x928], R32 ;  /* 0x0009282001007387 */ /* 0x0003e80000100a00 */
[----:B------:R-:W-:Y:S04]  /*37150*/  STL.64 [R1+0x958], R226 ;  /* 0x000958e201007387 */ /* 0x000fe80000100a00 */
[----:B------:R-:W-:Y:S01]  /*37160*/  STL.64 [R1+0x1770], R226 ;  /* 0x001770e201007387 */ /* 0x000fe20000100a00 */
[----:B------:R-:W-:-:S04]  /*37170*/  IMAD.WIDE R34, R2, 0x4, R214 ;  /* 0x0000000402227825 */ /* 0x000fc800078e02d6 */
[C---:B-1----:R-:W-:Y:S01]  /*37180*/  IMAD.WIDE R32, R2.reuse, 0x4, R210 ;  /* 0x0000000402207825 */ /* 0x042fe200078e02d2 */
[----:B------:R1:W-:Y:S03]  /*37190*/  STL.64 [R1+0x918], R34 ;  /* 0x0009182201007387 */ /* 0x0003e60000100a00 */
[C---:B---3--:R-:W-:Y:S02]  /*371a0*/  IMAD.WIDE R246, R2.reuse, 0x4, R200 ;  /* 0x0000000402f67825 */ /* 0x048fe400078e02c8 */
[----:B------:R-:W3:Y:S02]  /*371b0*/  LDL.LU.64 R200, [R1+0x828] ;  /* 0x0008280001c87983 */ /* 0x000ee40000300a00 */
[C---:B-1----:R-:W-:Y:S02]  /*371c0*/  IMAD.WIDE R34, R2.reuse, 0x4, R198 ;  /* 0x0000000402227825 */ /* 0x042fe400078e02c6 */
[----:B------:R1:W-:Y:S04]  /*371d0*/  STL.64 [R1+0x908], R32 ;  /* 0x0009082001007387 */ /* 0x0003e80000100a00 */
[----:B------:R-:W3:Y:S04]  /*371e0*/  LDL.LU.64 R160, [R1+0x1af8] ;  /* 0x001af80001a07983 */ /* 0x000ee80000300a00 */
[----:B------:R-:W3:Y:S01]  /*371f0*/  LDL.LU.64 R198, [R1+0x818] ;  /* 0x0008180001c67983 */ /* 0x000ee20000300a00 */
[----:B-1----:R-:W-:-:S03]  /*37200*/  IMAD.WIDE R32, R2, 0x4, R190 ;  /* 0x0000000402207825 */ /* 0x002fc600078e02be */
[----:B------:R-:W3:Y:S04]  /*37210*/  LDL.LU.64 R190, [R1+0x808] ;  /* 0x0008080001be7983 */ /* 0x000ee80000300a00 */
[----:B------:R1:W-:Y:S04]  /*37220*/  STL.64 [R1+0x8c8], R32 ;  /* 0x0008c82001007387 */ /* 0x0003e80000100a00 */
[----:B------:R-:W-:Y:S04]  /*37230*/  STL.64 [R1+0x8f8], R246 ;  /* 0x0008f8f601007387 */ /* 0x000fe80000100a00 */
[----:B------:R-:W-:Y:S04]  /*37240*/  STL.64 [R1+0x1778], R246 ;  /* 0x001778f601007387 */ /* 0x000fe80000100a00 */
[----:B------:R-:W-:Y:S01]  /*37250*/  STL.64 [R1+0x8e8], R34 ;  /* 0x0008e82201007387 */ /* 0x000fe20000100a00 */
[----:B-1----:R-:W-:-:S03]  /*37260*/  IMAD.WIDE R32, R2, 0x4, R206 ;  /* 0x0000000402207825 */ /* 0x002fc600078e02ce */
[----:B------:R-:W-:Y:S04]  /*37270*/  STL.64 [R1+0x1780], R34 ;  /* 0x0017802201007387 */ /* 0x000fe80000100a00 */
[----:B------:R1:W-:Y:S04]  /*37280*/  STL.64 [R1+0x8b8], R32 ;  /* 0x0008b82001007387 */ /* 0x0003e80000100a00 */
[----:B------:R-:W3:Y:S01]  /*37290*/  LDL.LU.64 R206, [R1+0x7c8] ;  /* 0x0007c80001ce7983 */ /* 0x000ee20000300a00 */
[----:B-1----:R-:W-:-:S03]  /*372a0*/  IMAD.WIDE R32, R2, 0x4, R204 ;  /* 0x0000000402207825 */ /* 0x002fc600078e02cc */
[----:B------:R-:W3:Y:S04]  /*372b0*/  LDL.LU.64 R204, [R1+0x7b8] ;  /* 0x0007b80001cc7983 */ /* 0x000ee80000300a00 */
[----:B------:R4:W-:Y:S04]  /*372c0*/  STL.64 [R1+0x8a8], R32 ;  /* 0x0008a82001007387 */ /* 0x0009e80000100a00 */
[----:B------:R-:W-:Y:S04]  /*372d0*/  STL.64 [R1+0x8d8], R224 ;  /* 0x0008d8e001007387 */ /* 0x000fe80000100a00 */
[----:B------:R-:W-:Y:S01]  /*372e0*/  STL.64 [R1+0x1788], R224 ;  /* 0x001788e001007387 */ /* 0x000fe20000100a00 */
[----:B----4-:R-:W-:-:S03]  /*372f0*/  IMAD.WIDE R32, R2, 0x4, R188 ;  /* 0x0000000402207825 */ /* 0x010fc600078e02bc */
[----:B------:R-:W4:Y:S01]  /*37300*/  LDL.LU.64 R188, [R1+0x7a8] ;  /* 0x0007a80001bc7983 */ /* 0x000f220000300a00 */
[----:B------:R-:W-:-:S04]  /*37310*/  IMAD.WIDE R34, R2, 0x4, R208 ;  /* 0x0000000402227825 */ /* 0x000fc800078e02d0 */
[C---:B------:R-:W-:Y:S01]  /*37320*/  IMAD.WIDE R222, R2.reuse, 0x4, R176 ;  /* 0x0000000402de7825 */ /* 0x040fe200078e02b0 */
[----:B------:R-:W-:Y:S03]  /*37330*/  STL.64 [R1+0x898], R34 ;  /* 0x0008982201007387 */ /* 0x000fe60000100a00 */
[C---:B------:R-:W-:Y:S01]  /*37340*/  IMAD.WIDE R228, R2.reuse, 0x4, R196 ;  /* 0x0000000402e47825 */ /* 0x040fe200078e02c4 */
[----:B------:R1:W-:Y:S04]  /*37350*/  STL.64 [R1+0x888], R32 ;  /* 0x0008882001007387 */ /* 0x0003e80000100a00 */
[----:B------:R-:W4:Y:S01]  /*37360*/  LDL.LU.64 R176, [R1+0x1af0] ;  /* 0x001af00001b07983 */ /* 0x000f220000300a00 */
[----:B------:R-:W-:-:S03]  /*37370*/  IMAD.WIDE R38, R2, 0x4, R194 ;  /* 0x0000000402267825 */ /* 0x000fc600078e02c2 */
[----:B------:R-:W4:Y:S04]  /*37380*/  LDL.LU.64 R196, [R1+0x798] ;  /* 0x0007980001c47983 */ /* 0x000f280000300a00 */
[----:B------:R-:W4:Y:S04]  /*37390*/  LDL.LU.64 R194, [R1+0x788] ;  /* 0x0007880001c27983 */ /* 0x000f280000300a00 */
[----:B------:R-:W-:Y:S01]  /*373a0*/  STL.64 [R1+0x878], R228 ;  /* 0x000878e401007387 */ /* 0x000fe20000100a00 */
[----:B-1----:R-:W-:-:S03]  /*373b0*/  IMAD.WIDE R32, R2, 0x4, R202 ;  /* 0x0000000402207825 */ /* 0x002fc600078e02ca */
[----:B------:R-:W-:Y:S04]  /*373c0*/  STL.64 [R1+0x1790], R228 ;  /* 0x001790e401007387 */ /* 0x000fe80000100a00 */
[----:B------:R2:W-:Y:S01]  /*373d0*/  STL.64 [R1+0x848], R32 ;  /* 0x0008482001007387 */ /* 0x0005e20000100a00 */
[----:B------:R-:W-:-:S04]  /*373e0*/  IMAD.WIDE R82, R2, 0x4, R144 ;  /* 0x0000000402527825 */ /* 0x000fc800078e0290 */
[----:B------:R-:W-:-:S04]  /*373f0*/  IMAD.WIDE R220, R2, 0x4, R128 ;  /* 0x0000000402dc7825 */ /* 0x000fc800078e0280 */
[C---:B--2---:R-:W-:Y:S02]  /*37400*/  IMAD.WIDE R32, R2.reuse, 0x4, R192 ;  /* 0x0000000402207825 */ /* 0x044fe400078e02c0 */
[----:B------:R-:W2:Y:S04]  /*37410*/  LDL.LU.64 R192, [R1+0x748] ;  /* 0x0007480001c07983 */ /* 0x000ea80000300a00 */
[----:B------:R-:W-:Y:S04]  /*37420*/  STL.64 [R1+0x868], R38 ;  /* 0x0008682601007387 */ /* 0x000fe80000100a00 */
[----:B------:R3:W-:Y:S04]  /*37430*/  STL.64 [R1+0x838], R32 ;  /* 0x0008382001007387 */ /* 0x0007e80000100a00 */
[----:B------:R-:W-:Y:S04]  /*37440*/  STL.64 [R1+0x1798], R38 ;  /* 0x0017982601007387 */ /* 0x000fe80000100a00 */
[----:B------:R-:W2:Y:S04]  /*37450*/  LDL.LU.64 R202, [R1+0x728] ;  /* 0x0007280001ca7983 */ /* 0x000ea80000300a00 */
[----:B------:R-:W-:Y:S01]  /*37460*/  STL.64 [R1+0x858], R222 ;  /* 0x000858de01007387 */ /* 0x000fe20000100a00 */
[----:B---3--:R-:W-:-:S05]  /*37470*/  IMAD.WIDE R32, R2, 0x4, R200 ;  /* 0x0000000402207825 */ /* 0x008fca00078e02c8 */
[----:B------:R1:W-:Y:S04]  /*37480*/  STL.64 [R1+0x828], R32 ;  /* 0x0008282001007387 */ /* 0x0003e80000100a00 */
[----:B------:R-:W-:Y:S01]  /*37490*/  STL.64 [R1+0x17a0], R222 ;  /* 0x0017a0de01007387 */ /* 0x000fe20000100a00 */
[----:B------:R-:W-:-:S04]  /*374a0*/  IMAD.WIDE R34, R2, 0x4, R198 ;  /* 0x0000000402227825 */ /* 0x000fc800078e02c6 */
[C---:B-1----:R-:W-:Y:S02]  /*374b0*/  IMAD.WIDE R32, R2.reuse, 0x4, R190 ;  /* 0x0000000402207825 */ /* 0x042fe400078e02be */
[----:B------:R-:W3:Y:S02]  /*374c0*/  LDL.LU.64 R190, [R1+0x720] ;  /* 0x0007200001be7983 */ /* 0x000ee40000300a00 */
[C---:B------:R-:W-:Y:S02]  /*374d0*/  IMAD.WIDE R240, R2.reuse, 0x4, R160 ;  /* 0x0000000402f07825 */ /* 0x040fe400078e02a0 */
[----:B------:R-:W-:Y:S04]  /*374e0*/  STL.64 [R1+0x818], R34 ;  /* 0x0008182201007387 */ /* 0x000fe80000100a00 */
[----:B------:R1:W-:Y:S04]  /*374f0*/  STL.64 [R1+0x808], R32 ;  /* 0x0008082001007387 */ /* 0x0003e80000100a00 */
[----:B------:R-:W3:Y:S04]  /*37500*/  LDL.LU.64 R160, [R1+0x1ae8] ;  /* 0x001ae80001a07983 */ /* 0x000ee80000300a00 */
[----:B------:R-:W3:Y:S04]  /*37510*/  LDL.LU.64 R144, [R1+0x1ae0] ;  /* 0x001ae00001907983 */ /* 0x000ee80000300a00 */
[----:B------:R-:W3:Y:S04]  /*37520*/  LDL.LU.64 R128, [R1+0x1ad8] ;  /* 0x001ad80001807983 */ /* 0x000ee80000300a00 */
[----:B------:R-:W3:Y:S01]  /*37530*/  LDL.LU.64 R200, [R1+0x708] ;  /* 0x0007080001c87983 */ /* 0x000ee20000300a00 */
[----:B-1----:R-:W-:-:S03]  /*37540*/  IMAD.WIDE R32, R2, 0x4, R206 ;  /* 0x0000000402207825 */ /* 0x002fc600078e02ce */
[----:B------:R-:W3:Y:S04]  /*37550*/  LDL.LU.64 R198, [R1+0x700] ;  /* 0x0007000001c67983 */ /* 0x000ee80000300a00 */
[----:B------:R-:W-:Y:S04]  /*37560*/  STL.64 [R1+0x7f8], R240 ;  /* 0x0007f8f001007387 */ /* 0x000fe80000100a00 */
[----:B------:R-:W-:Y:S04]  /*37570*/  STL.64 [R1+0x17a8], R240 ;  /* 0x0017a8f001007387 */ /* 0x000fe80000100a00 */
[----:B------:R1:W-:Y:S04]  /*37580*/  STL.64 [R1+0x7c8], R32 ;  /* 0x0007c82001007387 */ /* 0x0003e80000100a00 */
[----:B------:R-:W-:Y:S04]  /*37590*/  STL.64 [R1+0x7e8], R82 ;  /* 0x0007e85201007387 */ /* 0x000fe80000100a00 */
[----:B------:R-:W-:Y:S01]  /*375a0*/  STL.64 [R1+0x17b0], R82 ;  /* 0x0017b05201007387 */ /* 0x000fe20000100a00 */
[----:B-1----:R-:W-:-:S05]  /*375b0*/  IMAD.WIDE R32, R2, 0x4, R204 ;  /* 0x0000000402207825 */ /* 0x002fca00078e02cc */
[----:B------:R4:W-:Y:S02]  /*375c0*/  STL.64 [R1+0x7b8], R32 ;  /* 0x0007b82001007387 */ /* 0x0009e40000100a00 */
[C---:B----4-:R-:W-:Y:S02]  /*375d0*/  IMAD.WIDE R32, R2.reuse, 0x4, R188 ;  /* 0x0000000402207825 */ /* 0x050fe400078e02bc */
[----:B------:R-:W4:Y:S04]  /*375e0*/  LDL.LU.64 R188, [R1+0x6a8] ;  /* 0x0006a80001bc7983 */ /* 0x000f280000300a00 */
[----:B------:R-:W-:Y:S04]  /*375f0*/  STL.64 [R1+0x7d8], R220 ;  /* 0x0007d8dc01007387 */ /* 0x000fe80000100a00 */
[----:B------:R1:W-:Y:S04]  /*37600*/  STL.64 [R1+0x7a8], R32 ;  /* 0x0007a82001007387 */ /* 0x0003e80000100a00 */
[----:B------:R-:W-:Y:S01]  /*37610*/  STL.64 [R1+0x17b8], R220 ;  /* 0x0017b8dc01007387 */ /* 0x000fe20000100a00 */
[----:B------:R-:W-:-:S03]  /*37620*/  IMAD.WIDE R230, R2, 0x4, R112 ;  /* 0x0000000402e67825 */ /* 0x000fc600078e0270 */
[----:B------:R-:W4:Y:S01]  /*37630*/  LDL.LU.64 R204, [R1+0x698] ;  /* 0x0006980001cc7983 */ /* 0x000f220000300a00 */
[----:B------:R-:W-:-:S04]  /*37640*/  IMAD.WIDE R34, R2, 0x4, R196 ;  /* 0x0000000402227825 */ /* 0x000fc800078e02c4 */
[C---:B-1----:R-:W-:Y:S01]  /*37650*/  IMAD.WIDE R32, R2.reuse, 0x4, R194 ;  /* 0x0000000402207825 */ /* 0x042fe200078e02c2 */
[----:B------:R-:W-:Y:S03]  /*37660*/  STL.64 [R1+0x798], R34 ;  /* 0x0007982201007387 */ /* 0x000fe60000100a00 */
[C---:B------:R-:W-:Y:S01]  /*37670*/  IMAD.WIDE R88, R2.reuse, 0x4, R18 ;  /* 0x0000000402587825 */ /* 0x040fe200078e0212 */
[----:B------:R2:W-:Y:S04]  /*37680*/  STL.64 [R1+0x788], R32 ;  /* 0x0007882001007387 */ /* 0x0005e80000100a00 */
[----:B------:R-:W4:Y:S01]  /*37690*/  LDL.LU.64 R112, [R1+0x1ad0] ;  /* 0x001ad00001707983 */ /* 0x000f220000300a00 */
[----:B------:R-:W-:-:S03]  /*376a0*/  IMAD.WIDE R218, R2, 0x4, R42 ;  /* 0x0000000402da7825 */ /* 0x000fc600078e022a */
[----:B------:R-:W4:Y:S04]  /*376b0*/  LDL.LU.64 R18, [R1+0x1ac8] ;  /* 0x001ac80001127983 */ /* 0x000f280000300a00 */
[----:B------:R-:W4:Y:S04]  /*376c0*/  LDL.LU.64 R194, [R1+0x688] ;  /* 0x0006880001c27983 */ /* 0x000f280000300a00 */
[----:B------:R-:W4:Y:S04]  /*376d0*/  LDL.LU.64 R42, [R1+0x1ac0] ;  /* 0x001ac000012a7983 */ /* 0x000f280000300a00 */
[----:B------:R-:W4:Y:S01]  /*376e0*/  LDL.LU.64 R196, [R1+0x670] ;  /* 0x0006700001c47983 */ /* 0x000f220000300a00 */
[----:B------:R-:W-:-:S04]  /*376f0*/  IMAD.WIDE R110, R2, 0x4, R64 ;  /* 0x00000004026e7825 */ /* 0x000fc800078e0240 */
[----:B------:R-:W-:-:S04]  /*37700*/  IMAD.WIDE R94, R2, 0x4, R48 ;  /* 0x00000004025e7825 */ /* 0x000fc800078e0230 */
[----:B------:R-:W-:-:S04]  /*37710*/  IMAD.WIDE R216, R2, 0x4, R120 ;  /* 0x0000000402d87825 */ /* 0x000fc800078e0278 */
[C---:B--2---:R-:W-:Y:S02]  /*37720*/  IMAD.WIDE R32, R2.reuse, 0x4, R192 ;  /* 0x0000000402207825 */ /* 0x044fe400078e02c0 */
[----:B------:R-:W2:Y:S04]  /*37730*/  LDL.LU.64 R192, [R1+0x660] ;  /* 0x0006600001c07983 */ /* 0x000ea80000300a00 */
[----:B------:R1:W-:Y:S04]  /*37740*/  STL.64 [R1+0x748], R32 ;  /* 0x0007482001007387 */ /* 0x0003e80000100a00 */
[----:B------:R-:W-:Y:S04]  /*37750*/  STL.64 [R1+0x778], R230 ;  /* 0x000778e601007387 */ /* 0x000fe80000100a00 */
[----:B------:R-:W-:Y:S01]  /*37760*/  STL.64 [R1+0x17c0], R230 ;  /* 0x0017c0e601007387 */ /* 0x000fe20000100a00 */
[----:B-1----:R-:W-:-:S03]  /*37770*/  IMAD.WIDE R32, R2, 0x4, R202 ;  /* 0x0000000402207825 */ /* 0x002fc600078e02ca */
[----:B------:R-:W-:Y:S04]  /*37780*/  STL.64 [R1+0x768], R88 ;  /* 0x0007685801007387 */ /* 0x000fe80000100a00 */
[----:B------:R-:W-:Y:S04]  /*37790*/  STL.64 [R1+0x17c8], R88 ;  /* 0x0017c85801007387 */ /* 0x000fe80000100a00 */
[----:B------:R3:W-:Y:S02]  /*377a0*/  STL.64 [R1+0x728], R32 ;  /* 0x0007282001007387 */ /* 0x0007e40000100a00 */
[----:B---3--:R-:W-:-:S02]  /*377b0*/  IMAD.WIDE R32, R2, 0x4, R190 ;  /* 0x0000000402207825 */ /* 0x008fc400078e02be */
[----:B------:R-:W3:Y:S04]  /*377c0*/  LDL.LU.64 R190, [R1+0x610] ;  /* 0x0006100001be7983 */ /* 0x000ee80000300a00 */
[----:B------:R-:W-:Y:S04]  /*377d0*/  STL.64 [R1+0x758], R218 ;  /* 0x000758da01007387 */ /* 0x000fe80000100a00 */
[----:B------:R1:W-:Y:S04]  /*377e0*/  STL.64 [R1+0x720], R32 ;  /* 0x0007202001007387 */ /* 0x0003e80000100a00 */
[----:B------:R1:W-:Y:S02]  /*377f0*/  STL.64 [R1+0x17d0], R218 ;  /* 0x0017d0da01007387 */ /* 0x0003e40000100a00 */
[----:B-1----:R-:W-:-:S05]  /*37800*/  IMAD.WIDE R32, R2, 0x4, R200 ;  /* 0x0000000402207825 */ /* 0x002fca00078e02c8 */
[----:B------:R4:W-:Y:S04]  /*37810*/  STL.64 [R1+0x708], R32 ;  /* 0x0007082001007387 */ /* 0x0009e80000100a00 */
[----:B------:R-:W3:Y:S04]  /*37820*/  LDL.LU.64 R64, [R1+0x1ab8] ;  /* 0x001ab80001407983 */ /* 0x000ee80000300a00 */
[----:B------:R-:W3:Y:S04]  /*37830*/  LDL.LU.64 R48, [R1+0x1ab0] ;  /* 0x001ab00001307983 */ /* 0x000ee80000300a00 */
[----:B------:R-:W3:Y:S01]  /*37840*/  LDL.LU.64 R202, [R1+0x5f8] ;  /* 0x0005f80001ca7983 */ /* 0x000ee20000300a00 */
[----:B------:R-:W-:-:S03]  /*37850*/  IMAD.WIDE R218, R2, 0x4, R198 ;  /* 0x0000000402da7825 */ /* 0x000fc600078e02c6 */
[----:B------:R-:W3:Y:S04]  /*37860*/  LDL.LU.64 R120, [R1+0x1aa8] ;  /* 0x001aa80001787983 */ /* 0x000ee80000300a00 */
[----:B------:R-:W3:Y:S04]  /*37870*/  LDL.LU.64 R200, [R1+0x5d8] ;  /* 0x0005d80001c87983 */ /* 0x000ee80000300a00 */
[----:B------:R-:W-:Y:S04]  /*37880*/  STL.64 [R1+0x700], R218 ;  /* 0x000700da01007387 */ /* 0x000fe80000100a00 */
[----:B------:R-:W-:Y:S01]  /*37890*/  STL.64 [R1+0x17d8], R218 ;  /* 0x0017d8da01007387 */ /* 0x000fe20000100a00 */
[----:B----4-:R-:W-:-:S03]  /*378a0*/  IMAD.WIDE R32, R2, 0x4, R188 ;  /* 0x0000000402207825 */ /* 0x010fc600078e02bc */
[----:B------:R-:W4:Y:S04]  /*378b0*/  LDL.LU.64 R188, [R1+0x5d0] ;  /* 0x0005d00001bc7983 */ /* 0x000f280000300a00 */
[----:B------:R-:W4:Y:S04]  /*378c0*/  LDL.LU.64 R198, [R1+0x5c0] ;  /* 0x0005c00001c67983 */ /* 0x000f280000300a00 */
[----:B------:R1:W-:Y:S04]  /*378d0*/  STL.64 [R1+0x6a8], R32 ;  /* 0x0006a82001007387 */ /* 0x0003e80000100a00 */
[----:B------:R-:W-:Y:S04]  /*378e0*/  STL.64 [R1+0x6e8], R110 ;  /* 0x0006e86e01007387 */ /* 0x000fe80000100a00 */
[----:B------:R-:W-:Y:S01]  /*378f0*/  STL.64 [R1+0x17e0], R110 ;  /* 0x0017e06e01007387 */ /* 0x000fe20000100a00 */
[----:B-1----:R-:W-:-:S03]  /*37900*/  IMAD.WIDE R32, R2, 0x4, R204 ;  /* 0x0000000402207825 */ /* 0x002fc600078e02cc */
[----:B------:R-:W-:Y:S04]  /*37910*/  STL.64 [R1+0x6d0], R94 ;  /* 0x0006d05e01007387 */ /* 0x000fe80000100a00 */
[----:B------:R-:W-:Y:S04]  /*37920*/  STL.64 [R1+0x17e8], R94 ;  /* 0x0017e85e01007387 */ /* 0x000fe80000100a00 */
[----:B------:R1:W-:Y:S02]  /*37930*/  STL.64 [R1+0x970], R32 ;  /* 0x0009702001007387 */ /* 0x0003e40000100a00 */
[----:B-1----:R-:W-:-:S02]  /*37940*/  IMAD.WIDE R32, R2, 0x4, R194 ;  /* 0x0000000402207825 */ /* 0x002fc400078e02c2 */
[----:B------:R-:W4:Y:S04]  /*37950*/  LDL.LU.64 R194, [R1+0x590] ;  /* 0x0005900001c27983 */ /* 0x000f280000300a00 */
[----:B------:R-:W-:Y:S04]  /*37960*/  STL.64 [R1+0x6c8], R216 ;  /* 0x0006c8d801007387 */ /* 0x000fe80000100a00 */
[----:B------:R1:W-:Y:S01]  /*37970*/  STL.64 [R1+0x978], R32 ;  /* 0x0009782001007387 */ /* 0x0003e20000100a00 */
[----:B------:R-:W-:-:S03]  /*37980*/  IMAD.WIDE R236, R2, 0x4, R168 ;  /* 0x0000000402ec7825 */ /* 0x000fc600078e02a8 */
[----:B------:R-:W-:Y:S01]  /*37990*/  STL.64 [R1+0x17f0], R216 ;  /* 0x0017f0d801007387 */ /* 0x000fe20000100a00 */
[----:B------:R-:W-:-:S04]  /*379a0*/  IMAD.WIDE R100, R2, 0x4, R154 ;  /* 0x0000000402647825 */ /* 0x000fc800078e029a */
[----:B-1----:R-:W-:-:S05]  /*379b0*/  IMAD.WIDE R32, R2, 0x4, R196 ;  /* 0x0000000402207825 */ /* 0x002fca00078e02c4 */
[----:B------:R3:W-:Y:S04]  /*379c0*/  STL.64 [R1+0x980], R32 ;  /* 0x0009802001007387 */ /* 0x0007e80000100a00 */
[----:B------:R-:W4:Y:S01]  /*379d0*/  LDL.LU.64 R168, [R1+0x1aa0] ;  /* 0x001aa00001a87983 */ /* 0x000f220000300a00 */
[----:B------:R-:W-:-:S03]  /*379e0*/  IMAD.WIDE R214, R2, 0x4, R76 ;  /* 0x0000000402d67825 */ /* 0x000fc600078e024c */
[----:B------:R-:W4:Y:S04]  /*379f0*/  LDL.LU.64 R154, [R1+0x1a98] ;  /* 0x001a9800019a7983 */ /* 0x000f280000300a00 */
[----:B------:R-:W4:Y:S04]  /*37a00*/  LDL.LU.64 R204, [R1+0x580] ;  /* 0x0005800001cc7983 */ /* 0x000f280000300a00 */
[----:B------:R-:W4:Y:S04]  /*37a10*/  LDL.LU.64 R76, [R1+0x1a90] ;  /* 0x001a9000014c7983 */ /* 0x000f280000300a00 */
[----:B------:R-:W4:Y:S01]  /*37a20*/  LDL.LU.64 R196, [R1+0x570] ;  /* 0x0005700001c47983 */ /* 0x000f220000300a00 */
[----:B--2---:R-:W-:-:S05]  /*37a30*/  IMAD.WIDE R88, R2, 0x4, R192 ;  /* 0x0000000402587825 */ /* 0x004fca00078e02c0 */
[----:B------:R-:W-:Y:S04]  /*37a40*/  STL.64 [R1+0x988], R88 ;  /* 0x0009885801007387 */ /* 0x000fe80000100a00 */
[----:B------:R-:W-:Y:S04]  /*37a50*/  STL.64 [R1+0x17f8], R88 ;  /* 0x0017f85801007387 */ /* 0x000fe80000100a00 */
[----:B------:R-:W2:Y:S01]  /*37a60*/  LDL.LU.64 R192, [R1+0x568] ;  /* 0x0005680001c07983 */ /* 0x000ea20000300a00 */
[----:B---3--:R-:W-:-:S03]  /*37a70*/  IMAD.WIDE R32, R2, 0x4, R190 ;  /* 0x0000000402207825 */ /* 0x008fc600078e02be */
[----:B------:R-:W3:Y:S04]  /*37a80*/  LDL.LU.64 R190, [R1+0x558] ;  /* 0x0005580001be7983 */ /* 0x000ee80000300a00 */
[----:B------:R1:W-:Y:S04]  /*37a90*/  STL.64 [R1+0x9a8], R32 ;  /* 0x0009a82001007387 */ /* 0x0003e80000100a00 */
[----:B------:R-:W-:Y:S04]  /*37aa0*/  STL.64 [R1+0x990], R236 ;  /* 0x000990ec01007387 */ /* 0x000fe80000100a00 */
[----:B------:R-:W-:Y:S04]  /*37ab0*/  STL.64 [R1+0x1800], R236 ;  /* 0x001800ec01007387 */ /* 0x000fe80000100a00 */
[----:B------:R-:W-:Y:S04]  /*37ac0*/  STL.64 [R1+0x998], R100 ;  /* 0x0009986401007387 */ /* 0x000fe80000100a00 */
[----:B------:R-:W-:Y:S01]  /*37ad0*/  STL.64 [R1+0x1808], R100 ;  /* 0x0018086401007387 */ /* 0x000fe20000100a00 */
[----:B-1----:R-:W-:-:S05]  /*37ae0*/  IMAD.WIDE R32, R2, 0x4, R202 ;  /* 0x0000000402207825 */ /* 0x002fca00078e02ca */
[----:B------:R1:W-:Y:S04]  /*37af0*/  STL.64 [R1+0x9b0], R32 ;  /* 0x0009b02001007387 */ /* 0x0003e80000100a00 */
[----:B------:R-:W-:Y:S04]  /*37b00*/  STL.64 [R1+0x9a0], R214 ;  /* 0x0009a0d601007387 */ /* 0x000fe80000100a00 */
[----:B------:R-:W-:Y:S01]  /*37b10*/  STL.64 [R1+0x1810], R214 ;  /* 0x001810d601007387 */ /* 0x000fe20000100a00 */
[----:B-1----:R-:W-:-:S05]  /*37b20*/  IMAD.WIDE R32, R2, 0x4, R200 ;  /* 0x0000000402207825 */ /* 0x002fca00078e02c8 */
[----:B------:R4:W-:Y:S02]  /*37b30*/  STL.64 [R1+0x9b8], R32 ;  /* 0x0009b82001007387 */ /* 0x0009e40000100a00 */
[C---:B----4-:R-:W-:Y:S02]  /*37b40*/  IMAD.WIDE R32, R2.reuse, 0x4, R188 ;  /* 0x0000000402207825 */ /* 0x050fe400078e02bc */
[----:B------:R-:W4:Y:S02]  /*37b50*/  LDL.LU.64 R188, [R1+0x520] ;  /* 0x0005200001bc7983 */ /* 0x000f240000300a00 */
[C---:B------:R-:W-:Y:S02]  /*37b60*/  IMAD.WIDE R104, R2.reuse, 0x4, R156 ;  /* 0x0000000402687825 */ /* 0x040fe400078e029c */
[----:B------:R1:W-:Y:S02]  /*37b70*/  STL.64 [R1+0x9c0], R32 ;  /* 0x0009c02001007387 */ /* 0x0003e40000100a00 */
[----:B------:R-:W-:-:S02]  /*37b80*/  IMAD.WIDE R106, R2, 0x4, R174 ;  /* 0x00000004026a7825 */ /* 0x000fc400078e02ae */
[----:B------:R-:W4:Y:S02]  /*37b90*/  LDL.LU.64 R156, [R1+0x1a88] ;  /* 0x001a8800019c7983 */ /* 0x000f240000300a00 */
[C---:B------:R-:W-:Y:S02]  /*37ba0*/  IMAD.WIDE R210, R2.reuse, 0x4, R158 ;  /* 0x0000000402d27825 */ /* 0x040fe400078e029e */
[----:B------:R-:W4:Y:S02]  /*37bb0*/  LDL.LU.64 R174, [R1+0x1a80] ;  /* 0x001a800001ae7983 */ /* 0x000f240000300a00 */
[C---:B------:R-:W-:Y:S02]  /*37bc0*/  IMAD.WIDE R230, R2.reuse, 0x4, R198 ;  /* 0x0000000402e67825 */ /* 0x040fe400078e02c6 */
[----:B------:R-:W4:Y:S04]  /*37bd0*/  LDL.LU.64 R158, [R1+0x1a78] ;  /* 0x001a7800019e7983 */ /* 0x000f280000300a00 */
[----:B------:R-:W4:Y:S04]  /*37be0*/  LDL.LU.64 R202, [R1+0x510] ;  /* 0x0005100001ca7983 */ /* 0x000f280000300a00 */
[----:B------:R-:W-:Y:S04]  /*37bf0*/  STL.64 [R1+0x9c8], R230 ;  /* 0x0009c8e601007387 */ /* 0x000fe80000100a00 */
[----:B------:R-:W-:Y:S04]  /*37c00*/  STL.64 [R1+0x1818], R230 ;  /* 0x001818e601007387 */ /* 0x000fe80000100a00 */
[----:B------:R-:W4:Y:S04]  /*37c10*/  LDL.LU.64 R200, [R1+0x508] ;  /* 0x0005080001c87983 */ /* 0x000f280000300a00 */
[----:B------:R-:W4:Y:S01]  /*37c20*/  LDL.LU.64 R198, [R1+0x4f8] ;  /* 0x0004f80001c67983 */ /* 0x000f220000300a00 */
[----:B-1----:R-:W-:-:S05]  /*37c30*/  IMAD.WIDE R32, R2, 0x4, R194 ;  /* 0x0000000402207825 */ /* 0x002fca00078e02c2 */
[----:B------:R1:W-:Y:S04]  /*37c40*/  STL.64 [R1+0x9e8], R32 ;  /* 0x0009e82001007387 */ /* 0x0003e80000100a00 */
[----:B------:R-:W4:Y:S04]  /*37c50*/  LDL.LU.64 R194, [R1+0x4f0] ;  /* 0x0004f00001c27983 */ /* 0x000f280000300a00 */
[----:B------:R-:W-:Y:S04]  /*37c60*/  STL.64 [R1+0x9d0], R104 ;  /* 0x0009d06801007387 */ /* 0x000fe80000100a00 */
[----:B------:R-:W-:Y:S04]  /*37c70*/  STL.64 [R1+0x1820], R104 ;  /* 0x0018206801007387 */ /* 0x000fe80000100a00 */
[----:B------:R-:W-:Y:S04]  /*37c80*/  STL.64 [R1+0x9d8], R106 ;  /* 0x0009d86a01007387 */ /* 0x000fe80000100a00 */
[----:B------:R-:W-:Y:S01]  /*37c90*/  STL.64 [R1+0x1828], R106 ;  /* 0x0018286a01007387 */ /* 0x000fe20000100a00 */
[----:B------:R-:W-:-:S04]  /*37ca0*/  IMAD.WIDE R238, R2, 0x4, R142 ;  /* 0x0000000402ee7825 */ /* 0x000fc800078e028e */
[----:B-1----:R-:W-:-:S05]  /*37cb0*/  IMAD.WIDE R32, R2, 0x4, R204 ;  /* 0x0000000402207825 */ /* 0x002fca00078e02cc */
[----:B------:R1:W-:Y:S04]  /*37cc0*/  STL.64 [R1+0x9f0], R32 ;  /* 0x0009f02001007387 */ /* 0x0003e80000100a00 */
[----:B------:R-:W-:Y:S04]  /*37cd0*/  STL.64 [R1+0x9e0], R210 ;  /* 0x0009e0d201007387 */ /* 0x000fe80000100a00 */
[----:B------:R-:W-:Y:S01]  /*37ce0*/  STL.64 [R1+0x1830], R210 ;  /* 0x001830d201007387 */ /* 0x000fe20000100a00 */
[----:B-1----:R-:W-:-:S05]  /*37cf0*/  IMAD.WIDE R32, R2, 0x4, R196 ;  /* 0x0000000402207825 */ /* 0x002fca00078e02c4 */
[----:B------:R4:W-:Y:S01]  /*37d00*/  STL.64 [R1+0x9f8], R32 ;  /* 0x0009f82001007387 */ /* 0x0009e20000100a00 */
[----:B------:R-:W-:-:S03]  /*37d10*/  IMAD.WIDE R232, R2, 0x4, R126 ;  /* 0x0000000402e87825 */ /* 0x000fc600078e027e */
[----:B------:R-:W4:Y:S01]  /*37d20*/  LDL.LU.64 R142, [R1+0x1a70] ;  /* 0x001a7000018e7983 */ /* 0x000f220000300a00 */
[----:B------:R-:W-:-:S04]  /*37d30*/  IMAD.WIDE R208, R2, 0x4, R4 ;  /* 0x0000000402d07825 */ /* 0x000fc800078e0204 */
[C---:B--2---:R-:W-:Y:S02]  /*37d40*/  IMAD.WIDE R104, R2.reuse, 0x4, R192 ;  /* 0x0000000402687825 */ /* 0x044fe400078e02c0 */
[----:B------:R-:W2:Y:S04]  /*37d50*/  LDL.LU.64 R192, [R1+0x4b8] ;  /* 0x0004b80001c07983 */ /* 0x000ea80000300a00 */
[----:B------:R-:W2:Y:S04]  /*37d60*/  LDL.LU.64 R126, [R1+0x1a68] ;  /* 0x001a6800017e7983 */ /* 0x000ea80000300a00 */
[----:B------:R-:W-:Y:S04]  /*37d70*/  STL.64 [R1+0xa00], R104 ;  /* 0x000a006801007387 */ /* 0x000fe80000100a00 */
[----:B------:R-:W-:Y:S04]  /*37d80*/  STL.64 [R1+0x1838], R104 ;  /* 0x0018386801007387 */ /* 0x000fe80000100a00 */
[----:B------:R-:W2:Y:S04]  /*37d90*/  LDL.LU.64 R4, [R1+0x1a60] ;  /* 0x001a600001047983 */ /* 0x000ea80000300a00 */
[----:B------:R-:W2:Y:S01]  /*37da0*/  LDL.LU.64 R204, [R1+0x4b0] ;  /* 0x0004b00001cc7983 */ /* 0x000ea20000300a00 */
[----:B---3--:R-:W-:-:S05]  /*37db0*/  IMAD.WIDE R220, R2, 0x4, R190 ;  /* 0x0000000402dc7825 */ /* 0x008fca00078e02be */
[----:B------:R-:W-:Y:S04]  /*37dc0*/  STL.64 [R1+0xa08], R220 ;  /* 0x000a08dc01007387 */ /* 0x000fe80000100a00 */
[----:B------:R-:W-:Y:S04]  /*37dd0*/  STL.64 [R1+0x1840], R220 ;  /* 0x001840dc01007387 */ /* 0x000fe80000100a00 */
        /* <DEDUP_REMOVED lines=8> */
[----:B------:R-:W-:Y:S04]  /*37e60*/  STL.64 [R1+0xa18], R232 ;  /* 0x000a18e801007387 */ /* 0x000fe80000100a00 */
[----:B------:R-:W-:Y:S04]  /*37e70*/  STL.64 [R1+0x1850], R232 ;  /* 0x001850e801007387 */ /* 0x000fe80000100a00 */
[----:B------:R1:W-:Y:S01]  /*37e80*/  STL.64 [R1+0xa30], R32 ;  /* 0x000a302001007387 */ /* 0x0003e20000100a00 */
[----:B------:R-:W-:-:S03]  /*37e90*/  IMAD.WIDE R98, R2, 0x4, R20 ;  /* 0x0000000402627825 */ /* 0x000fc600078e0214 */
[----:B------:R-:W-:Y:S01]  /*37ea0*/  STL.64 [R1+0xa20], R208 ;  /* 0x000a20d001007387 */ /* 0x000fe20000100a00 */
[----:B------:R-:W-:-:S03]  /*37eb0*/  IMAD.WIDE R242, R2, 0x4, R78 ;  /* 0x0000000402f27825 */ /* 0x000fc600078e024e */
[----:B------:R-:W-:Y:S01]  /*37ec0*/  STL.64 [R1+0x1858], R208 ;  /* 0x001858d001007387 */ /* 0x000fe20000100a00 */
[----:B-1----:R-:W-:-:S04]  /*37ed0*/  IMAD.WIDE R32, R2, 0x4, R200 ;  /* 0x0000000402207825 */ /* 0x002fc800078e02c8 */
[C---:B------:R-:W-:Y:S01]  /*37ee0*/  IMAD.WIDE R230, R2.reuse, 0x4, R198 ;  /* 0x0000000402e67825 */ /* 0x040fe200078e02c6 */
[----:B------:R2:W-:Y:S04]  /*37ef0*/  STL.64 [R1+0xa38], R32 ;  /* 0x000a382001007387 */ /* 0x0005e80000100a00 */
[----:B------:R-:W4:Y:S01]  /*37f00*/  LDL.LU.64 R20, [R1+0x1a58] ;  /* 0x001a580001147983 */ /* 0x000f220000300a00 */
[----:B------:R-:W-:-:S03]  /*37f10*/  IMAD.WIDE R82, R2, 0x4, R194 ;  /* 0x0000000402527825 */ /* 0x000fc600078e02c2 */
[----:B------:R-:W4:Y:S04]  /*37f20*/  LDL.LU.64 R78, [R1+0x1a50] ;  /* 0x001a5000014e7983 */ /* 0x000f280000300a00 */
[----:B------:R-:W4:Y:S01]  /*37f30*/  LDL.LU.64 R202, [R1+0x468] ;  /* 0x0004680001ca7983 */ /* 0x000f220000300a00 */
[----:B------:R-:W-:-:S03]  /*37f40*/  IMAD.WIDE R206, R2, 0x4, R62 ;  /* 0x0000000402ce7825 */ /* 0x000fc600078e023e */
[----:B------:R-:W-:Y:S04]  /*37f50*/  STL.64 [R1+0xa40], R230 ;  /* 0x000a40e601007387 */ /* 0x000fe80000100a00 */
[----:B------:R-:W-:Y:S04]  /*37f60*/  STL.64 [R1+0x1860], R230 ;  /* 0x001860e601007387 */ /* 0x000fe80000100a00 */
[----:B------:R-:W4:Y:S04]  /*37f70*/  LDL.LU.64 R62, [R1+0x1a48] ;  /* 0x001a4800013e7983 */ /* 0x000f280000300a00 */
[----:B------:R-:W4:Y:S04]  /*37f80*/  LDL.LU.64 R200, [R1+0x460] ;  /* 0x0004600001c87983 */ /* 0x000f280000300a00 */
[----:B------:R-:W-:Y:S04]  /*37f90*/  STL.64 [R1+0xa48], R82 ;  /* 0x000a485201007387 */ /* 0x000fe80000100a00 */
[----:B------:R-:W-:Y:S04]  /*37fa0*/  STL.64 [R1+0x1868], R82 ;  /* 0x0018685201007387 */ /* 0x000fe80000100a00 */
[----:B------:R-:W4:Y:S04]  /*37fb0*/  LDL.LU.64 R198, [R1+0x458] ;  /* 0x0004580001c67983 */ /* 0x000f280000300a00 */
[----:B------:R-:W4:Y:S01]  /*37fc0*/  LDL.LU.64 R194, [R1+0x450] ;  /* 0x0004500001c27983 */ /* 0x000f220000300a00 */
[----:B------:R-:W-:-:S04]  /*37fd0*/  IMAD.WIDE R250, R2, 0x4, R46 ;  /* 0x0000000402fa7825 */ /* 0x000fc800078e022e */
[----:B--2---:R-:W-:-:S05]  /*37fe0*/  IMAD.WIDE R32, R2, 0x4, R192 ;  /* 0x0000000402207825 */ /* 0x004fca00078e02c0 */
[----:B------:R1:W-:Y:S04]  /*37ff0*/  STL.64 [R1+0xa68], R32 ;  /* 0x000a682001007387 */ /* 0x0003e80000100a00 */
[----:B------:R-:W2:Y:S04]  /*38000*/  LDL.LU.64 R192, [R1+0x448] ;  /* 0x0004480001c07983 */ /* 0x000ea80000300a00 */
[----:B------:R-:W-:Y:S04]  /*38010*/  STL.64 [R1+0xa50], R98 ;  /* 0x000a506201007387 */ /* 0x000fe80000100a00 */
[----:B------:R-:W-:Y:S01]  /*38020*/  STL.64 [R1+0x1870], R98 ;  /* 0x0018706201007387 */ /* 0x000fe20000100a00 */
[----:B-1----:R-:W-:-:S03]  /*38030*/  IMAD.WIDE R32, R2, 0x4, R204 ;  /* 0x0000000402207825 */ /* 0x002fc600078e02cc */
[----:B------:R-:W-:Y:S04]  /*38040*/  STL.64 [R1+0xa58], R242 ;  /* 0x000a58f201007387 */ /* 0x000fe80000100a00 */
[----:B------:R-:W-:Y:S04]  /*38050*/  STL.64 [R1+0x1878], R242 ;  /* 0x001878f201007387 */ /* 0x000fe80000100a00 */
[----:B------:R1:W-:Y:S04]  /*38060*/  STL.64 [R1+0xa70], R32 ;  /* 0x000a702001007387 */ /* 0x0003e80000100a00 */
[----:B------:R-:W-:Y:S04]  /*38070*/  STL.64 [R1+0xa60], R206 ;  /* 0x000a60ce01007387 */ /* 0x000fe80000100a00 */
[----:B------:R-:W-:Y:S01]  /*38080*/  STL.64 [R1+0x1880], R206 ;  /* 0x001880ce01007387 */ /* 0x000fe20000100a00 */
[----:B---3--:R-:W-:-:S05]  /*38090*/  IMAD.WIDE R82, R2, 0x4, R196 ;  /* 0x0000000402527825 */ /* 0x008fca00078e02c4 */
[----:B------:R-:W-:Y:S04]  /*380a0*/  STL.64 [R1+0xa78], R82 ;  /* 0x000a785201007387 */ /* 0x000fe80000100a00 */
[----:B------:R-:W-:Y:S04]  /*380b0*/  STL.64 [R1+0x1888], R82 ;  /* 0x0018885201007387 */ /* 0x000fe80000100a00 */
[----:B------:R-:W3:Y:S01]  /*380c0*/  LDL.LU.64 R46, [R1+0x1a40] ;  /* 0x001a4000012e7983 */ /* 0x000ee20000300a00 */
[----:B----4-:R-:W-:-:S03]  /*380d0*/  IMAD.WIDE R240, R2, 0x4, R188 ;  /* 0x0000000402f07825 */ /* 0x010fc600078e02bc */
[----:B------:R-:W4:Y:S01]  /*380e0*/  LDL.LU.64 R188, [R1+0x428] ;  /* 0x0004280001bc7983 */ /* 0x000f220000300a00 */
[----:B------:R-:W-:-:S04]  /*380f0*/  IMAD.WIDE R214, R2, 0x4, R190 ;  /* 0x0000000402d67825 */ /* 0x000fc800078e02be */
[C---:B------:R-:W-:Y:S02]  /*38100*/  IMAD.WIDE R248, R2.reuse, 0x4, R136 ;  /* 0x0000000402f87825 */ /* 0x040fe400078e0288 */
[----:B------:R-:W3:Y:S02]  /*38110*/  LDL.LU.64 R136, [R1+0x1a38] ;  /* 0x001a380001887983 */ /* 0x000ee40000300a00 */
[C---:B------:R-:W-:Y:S02]  /*38120*/  IMAD.WIDE R204, R2.reuse, 0x4, R24 ;  /* 0x0000000402cc7825 */ /* 0x040fe400078e0218 */
[----:B------:R-:W3:Y:S04]  /*38130*/  LDL.LU.64 R196, [R1+0x420] ;  /* 0x0004200001c47983 */ /* 0x000ee80000300a00 */
[----:B------:R-:W-:Y:S04]  /*38140*/  STL.64 [R1+0xa80], R214 ;  /* 0x000a80d601007387 */ /* 0x000fe80000100a00 */
[----:B------:R-:W-:Y:S04]  /*38150*/  STL.64 [R1+0x1890], R214 ;  /* 0x001890d601007387 */ /* 0x000fe80000100a00 */
[----:B------:R-:W3:Y:S04]  /*38160*/  LDL.LU.64 R24, [R1+0x1a30] ;  /* 0x001a300001187983 */ /* 0x000ee80000300a00 */
[----:B------:R-:W3:Y:S04]  /*38170*/  LDL.LU.64 R190, [R1+0x418] ;  /* 0x0004180001be7983 */ /* 0x000ee80000300a00 */
[----:B------:R-:W-:Y:S04]  /*38180*/  STL.64 [R1+0xa88], R240 ;  /* 0x000a88f001007387 */ /* 0x000fe80000100a00 */
[----:B------:R-:W-:Y:S04]  /*38190*/  STL.64 [R1+0x1898], R240 ;  /* 0x001898f001007387 */ /* 0x000fe80000100a00 */
[----:B------:R-:W-:Y:S01]  /*381a0*/  STL.64 [R1+0xa90], R250 ;  /* 0x000a90fa01007387 */ /* 0x000fe20000100a00 */
[----:B-1----:R-:W-:-:S03]  /*381b0*/  IMAD.WIDE R32, R2, 0x4, R202 ;  /* 0x0000000402207825 */ /* 0x002fc600078e02ca */
[----:B------:R-:W-:Y:S04]  /*381c0*/  STL.64 [R1+0x18a0], R250 ;  /* 0x0018a0fa01007387 */ /* 0x000fe80000100a00 */
[----:B------:R1:W-:Y:S04]  /*381d0*/  STL.64 [R1+0xaa8], R32 ;  /* 0x000aa82001007387 */ /* 0x0003e80000100a00 */
[----:B------:R-:W-:Y:S04]  /*381e0*/  STL.64 [R1+0xa98], R248 ;  /* 0x000a98f801007387 */ /* 0x000fe80000100a00 */
[----:B------:R-:W-:Y:S01]  /*381f0*/  STL.64 [R1+0x18a8], R248 ;  /* 0x0018a8f801007387 */ /* 0x000fe20000100a00 */
[----:B-1----:R-:W-:-:S05]  /*38200*/  IMAD.WIDE R32, R2, 0x4, R200 ;  /* 0x0000000402207825 */ /* 0x002fca00078e02c8 */
[----:B------:R4:W-:Y:S01]  /*38210*/  STL.64 [R1+0xab0], R32 ;  /* 0x000ab02001007387 */ /* 0x0009e20000100a00 */
[----:B------:R-:W-:-:S03]  /*38220*/  IMAD.WIDE R230, R2, 0x4, R198 ;  /* 0x0000000402e67825 */ /* 0x000fc600078e02c6 */
[----:B------:R-:W-:Y:S01]  /*38230*/  STL.64 [R1+0xaa0], R204 ;  /* 0x000aa0cc01007387 */ /* 0x000fe20000100a00 */
[----:B------:R-:W-:-:S03]  /*38240*/  IMAD.WIDE R100, R2, 0x4, R194 ;  /* 0x0000000402647825 */ /* 0x000fc600078e02c2 */
[----:B------:R-:W-:Y:S01]  /*38250*/  STL.64 [R1+0x18b0], R204 ;  /* 0x0018b0cc01007387 */ /* 0x000fe20000100a00 */
[----:B------:R-:W-:-:S03]  /*38260*/  IMAD.WIDE R92, R2, 0x4, R170 ;  /* 0x00000004025c7825 */ /* 0x000fc600078e02aa */
[----:B------:R-:W-:Y:S01]  /*38270*/  STL.64 [R1+0xab8], R230 ;  /* 0x000ab8e601007387 */ /* 0x000fe20000100a00 */
[----:B------:R-:W-:-:S03]  /*38280*/  IMAD.WIDE R84, R2, 0x4, R22 ;  /* 0x0000000402547825 */ /* 0x000fc600078e0216 */
[----:B------:R3:W-:Y:S04]  /*38290*/  STL.64 [R1+0x18b8], R230 ;  /* 0x0018b8e601007387 */ /* 0x0007e80000100a00 */
[----:B------:R-:W3:Y:S01]  /*382a0*/  LDL.LU.64 R170, [R1+0x1a28] ;  /* 0x001a280001aa7983 */ /* 0x000ee20000300a00 */
[----:B------:R-:W-:-:S03]  /*382b0*/  IMAD.WIDE R202, R2, 0x4, R172 ;  /* 0x0000000402ca7825 */ /* 0x000fc600078e02ac */
[----:B------:R-:W3:Y:S04]  /*382c0*/  LDL.LU.64 R22, [R1+0x1a20] ;  /* 0x001a200001167983 */ /* 0x000ee80000300a00 */
[----:B------:R-:W3:Y:S04]  /*382d0*/  LDL.LU.64 R194, [R1+0x3d8] ;  /* 0x0003d80001c27983 */ /* 0x000ee80000300a00 */
[----:B------:R-:W-:Y:S04]  /*382e0*/  STL.64 [R1+0xac0], R100 ;  /* 0x000ac06401007387 */ /* 0x000fe80000100a00 */
[----:B------:R-:W-:Y:S04]  /*382f0*/  STL.64 [R1+0x18c0], R100 ;  /* 0x0018c06401007387 */ /* 0x000fe80000100a00 */
[----:B------:R-:W3:Y:S01]  /*38300*/  LDL.LU.64 R172, [R1+0x1a18] ;  /* 0x001a180001ac7983 */ /* 0x000ee20000300a00 */
[----:B--2---:R-:W-:-:S03]  /*38310*/  IMAD.WIDE R222, R2, 0x4, R192 ;  /* 0x0000000402de7825 */ /* 0x004fc600078e02c0 */
[----:B------:R-:W2:Y:S04]  /*38320*/  LDL.LU.64 R192, [R1+0x3c8] ;  /* 0x0003c80001c07983 */ /* 0x000ea80000300a00 */
[----:B------:R-:W-:Y:S04]  /*38330*/  STL.64 [R1+0xac8], R222 ;  /* 0x000ac8de01007387 */ /* 0x000fe80000100a00 */
[----:B------:R-:W-:Y:S01]  /*38340*/  STL.64 [R1+0x18c8], R222 ;  /* 0x0018c8de01007387 */ /* 0x000fe20000100a00 */
[----:B----4-:R-:W-:-:S03]  /*38350*/  IMAD.WIDE R32, R2, 0x4, R188 ;  /* 0x0000000402207825 */ /* 0x010fc600078e02bc */
[----:B------:R-:W4:Y:S04]  /*38360*/  LDL.LU.64 R188, [R1+0x3c0] ;  /* 0x0003c00001bc7983 */ /* 0x000f280000300a00 */
[----:B------:R-:W-:Y:S04]  /*38370*/  STL.64 [R1+0xad0], R92 ;  /* 0x000ad05c01007387 */ /* 0x000fe80000100a00 */
[----:B------:R1:W-:Y:S01]  /*38380*/  STL.64 [R1+0xae8], R32 ;  /* 0x000ae82001007387 */ /* 0x0003e20000100a00 */
[----:B---3--:R-:W-:-:S03]  /*38390*/  IMAD.WIDE R230, R2, 0x4, R196 ;  /* 0x0000000402e67825 */ /* 0x008fc600078e02c4 */
[----:B------:R-:W-:Y:S04]  /*383a0*/  STL.64 [R1+0x18d0], R92 ;  /* 0x0018d05c01007387 */ /* 0x000fe80000100a00 */
[----:B------:R-:W-:Y:S04]  /*383b0*/  STL.64 [R1+0xad8], R84 ;  /* 0x000ad85401007387 */ /* 0x000fe80000100a00 */
[----:B------:R-:W-:Y:S04]  /*383c0*/  STL.64 [R1+0x18d8], R84 ;  /* 0x0018d85401007387 */ /* 0x000fe80000100a00 */
[----:B------:R-:W-:Y:S01]  /*383d0*/  STL.64 [R1+0xae0], R202 ;  /* 0x000ae0ca01007387 */ /* 0x000fe20000100a00 */
[----:B------:R-:W-:-:S03]  /*383e0*/  IMAD.WIDE R208, R2, 0x4, R190 ;  /* 0x0000000402d07825 */ /* 0x000fc600078e02be */
[----:B------:R-:W-:Y:S01]  /*383f0*/  STL.64 [R1+0x18e0], R202 ;  /* 0x0018e0ca01007387 */ /* 0x000fe20000100a00 */
[----:B------:R-:W-:-:S03]  /*38400*/  IMAD.WIDE R38, R2, 0x4, R156 ;  /* 0x0000000402267825 */ /* 0x000fc600078e029c */
[----:B------:R-:W-:Y:S04]  /*38410*/  STL.64 [R1+0xaf0], R230 ;  /* 0x000af0e601007387 */ /* 0x000fe80000100a00 */
[----:B------:R-:W-:Y:S01]  /*38420*/  STL.64 [R1+0x18e8], R230 ;  /* 0x0018e8e601007387 */ /* 0x000fe20000100a00 */
[----:B------:R-:W-:-:S04]  /*38430*/  IMAD.WIDE R244, R2, 0x4, R140 ;  /* 0x0000000402f47825 */ /* 0x000fc800078e028c */
[----:B------:R-:W-:-:S04]  /*38440*/  IMAD.WIDE R90, R2, 0x4, R124 ;  /* 0x00000004025a7825 */ /* 0x000fc800078e027c */
[----:B------:R-:W-:-:S04]  /*38450*/  IMAD.WIDE R200, R2, 0x4, R6 ;  /* 0x0000000402c87825 */ /* 0x000fc800078e0206 */
[----:B------:R-:W-:-:S04]  /*38460*/  IMAD.WIDE R228, R2, 0x4, R76 ;  /* 0x0000000402e47825 */ /* 0x000fc800078e024c */
[C---:B------:R-:W-:Y:S02]  /*38470*/  IMAD.WIDE R236, R2.reuse, 0x4, R172 ;  /* 0x0000000402ec7825 */ /* 0x040fe400078e02ac */
[----:B------:R-:W3:Y:S04]  /*38480*/  LDL.LU.64 R172, [R1+0x1a10] ;  /* 0x001a100001ac7983 */ /* 0x000ee80000300a00 */
[----:B------:R-:W3:Y:S04]  /*38490*/  LDL.LU.64 R156, [R1+0x1a08] ;  /* 0x001a0800019c7983 */ /* 0x000ee80000300a00 */
[----:B------:R-:W-:Y:S04]  /*384a0*/  STL.64 [R1+0xaf8], R208 ;  /* 0x000af8d001007387 */ /* 0x000fe80000100a00 */
[----:B------:R-:W-:Y:S04]  /*384b0*/  STL.64 [R1+0x18f0], R208 ;  /* 0x0018f0d001007387 */ /* 0x000fe80000100a00 */
[----:B------:R-:W3:Y:S04]  /*384c0*/  LDL.LU.64 R140, [R1+0x1a00] ;  /* 0x001a0000018c7983 */ /* 0x000ee80000300a00 */
[----:B------:R-:W3:Y:S04]  /*384d0*/  LDL.LU.64 R124, [R1+0x19f8] ;  /* 0x0019f800017c7983 */ /* 0x000ee80000300a00 */
[----:B------:R-:W3:Y:S04]  /*384e0*/  LDL.LU.64 R190, [R1+0x370] ;  /* 0x0003700001be7983 */ /* 0x000ee80000300a00 */
[----:B------:R-:W-:Y:S04]  /*384f0*/  STL.64 [R1+0xb00], R236 ;  /* 0x000b00ec01007387 */ /* 0x000fe80000100a00 */
[----:B------:R-:W-:Y:S04]  /*38500*/  STL.64 [R1+0x18f8], R236 ;  /* 0x0018f8ec01007387 */ /* 0x000fe80000100a00 */
[----:B------:R-:W3:Y:S04]  /*38510*/  LDL.LU.64 R6, [R1+0x19f0] ;  /* 0x0019f00001067983 */ /* 0x000ee80000300a00 */
[----:B------:R-:W3:Y:S01]  /*38520*/  LDL.LU.64 R234, [R1+0x368] ;  /* 0x0003680001ea7983 */ /* 0x000ee20000300a00 */
[----:B-1----:R-:W-:-:S03]  /*38530*/  IMAD.WIDE R32, R2, 0x4, R194 ;  /* 0x0000000402207825 */ /* 0x002fc600078e02c2 */
[----:B------:R-:W3:Y:S04]  /*38540*/  LDL.LU.64 R196, [R1+0x360] ;  /* 0x0003600001c47983 */ /* 0x000ee80000300a00 */
[----:B------:R-:W-:Y:S04]  /*38550*/  STL.64 [R1+0xb08], R38 ;  /* 0x000b082601007387 */ /* 0x000fe80000100a00 */
[----:B------:R-:W-:Y:S04]  /*38560*/  STL.64 [R1+0x1900], R38 ;  /* 0x0019002601007387 */ /* 0x000fe80000100a00 */
[----:B------:R-:W-:Y:S04]  /*38570*/  STL.64 [R1+0xb10], R244 ;  /* 0x000b10f401007387 */ /* 0x000fe80000100a00 */
[----:B------:R-:W-:Y:S04]  /*38580*/  STL.64 [R1+0x1908], R244 ;  /* 0x001908f401007387 */ /* 0x000fe80000100a00 */
[----:B------:R3:W-:Y:S04]  /*38590*/  STL.64 [R1+0xb28], R32 ;  /* 0x000b282001007387 */ /* 0x0007e80000100a00 */
[----:B------:R-:W-:Y:S04]  /*385a0*/  STL.64 [R1+0xb18], R90 ;  /* 0x000b185a01007387 */ /* 0x000fe80000100a00 */
[----:B------:R-:W-:Y:S01]  /*385b0*/  STL.64 [R1+0x1910], R90 ;  /* 0x0019105a01007387 */ /* 0x000fe20000100a00 */
[----:B--2---:R-:W-:-:S04]  /*385c0*/  IMAD.WIDE R204, R2, 0x4, R192 ;  /* 0x0000000402cc7825 */ /* 0x004fc800078e02c0 */
[----:B------:R-:W-:-:S04]  /*385d0*/  IMAD.WIDE R88, R2, 0x4, R22 ;  /* 0x0000000402587825 */ /* 0x000fc800078e0216 */
[C---:B----4-:R-:W-:Y:S02]  /*385e0*/  IMAD.WIDE R232, R2.reuse, 0x4, R188 ;  /* 0x0000000402e87825 */ /* 0x050fe400078e02bc */
[----:B------:R-:W2:Y:S04]  /*385f0*/  LDL.LU.64 R188, [R1+0x330] ;  /* 0x0003300001bc7983 */ /* 0x000ea80000300a00 */
[----:B------:R-:W4:Y:S04]  /*38600*/  LDL.LU.64 R194, [R1+0x220] ;  /* 0x0002200001c27983 */ /* 0x000f280000300a00 */
[----:B------:R-:W-:Y:S04]  /*38610*/  STL.64 [R1+0xb20], R200 ;  /* 0x000b20c801007387 */ /* 0x000fe80000100a00 */
[----:B------:R-:W-:Y:S04]  /*38620*/  STL.64 [R1+0x1918], R200 ;  /* 0x001918c801007387 */ /* 0x000fe80000100a00 */
[----:B------:R-:W-:Y:S04]  /*38630*/  STL.64 [R1+0xb30], R204 ;  /* 0x000b30cc01007387 */ /* 0x000fe80000100a00 */
[----:B------:R-:W-:Y:S04]  /*38640*/  STL.64 [R1+0x1920], R204 ;  /* 0x001920cc01007387 */ /* 0x000fe80000100a00 */
[----:B------:R-:W4:Y:S04]  /*38650*/  LDL.LU.64 R22, [R1+0x19e8] ;  /* 0x0019e80001167983 */ /* 0x000f280000300a00 */
[----:B------:R-:W4:Y:S04]  /*38660*/  LDL.LU.64 R76, [R1+0x19e0] ;  /* 0x0019e000014c7983 */ /* 0x000f280000300a00 */
[----:B------:R-:W4:Y:S01]  /*38670*/  LDL.LU.64 R192, [R1+0x208] ;  /* 0x0002080001c07983 */ /* 0x000f220000300a00 */
[----:B------:R-:W-:-:S03]  /*38680*/  IMAD.WIDE R86, R2, 0x4, R60 ;  /* 0x0000000402567825 */ /* 0x000fc600078e023c */
[----:B------:R-:W-:Y:S01]  /*38690*/  STL.64 [R1+0xb38], R232 ;  /* 0x000b38e801007387 */ /* 0x000fe20000100a00 */
[----:B------:R-:W-:-:S03]  /*386a0*/  IMAD.WIDE R96, R2, 0x4, R44 ;  /* 0x0000000402607825 */ /* 0x000fc600078e022c */
[----:B------:R-:W-:Y:S01]  /*386b0*/  STL.64 [R1+0x1928], R232 ;  /* 0x001928e801007387 */ /* 0x000fe20000100a00 */
[----:B------:R-:W-:-:S03]  /*386c0*/  IMAD.WIDE R198, R2, 0x4, R152 ;  /* 0x0000000402c67825 */ /* 0x000fc600078e0298 */
[----:B------:R-:W4:Y:S04]  /*386d0*/  LDL.LU.64 R60, [R1+0x19d8] ;  /* 0x0019d800013c7983 */ /* 0x000f280000300a00 */
[----:B------:R-:W4:Y:S04]  /*386e0*/  LDL.LU.64 R44, [R1+0x19d0] ;  /* 0x0019d000012c7983 */ /* 0x000f280000300a00 */
[----:B------:R-:W-:Y:S04]  /*386f0*/  STL.64 [R1+0xb40], R88 ;  /* 0x000b405801007387 */ /* 0x000fe80000100a00 */
[----:B------:R-:W-:Y:S04]  /*38700*/  STL.64 [R1+0x1930], R88 ;  /* 0x0019305801007387 */ /* 0x000fe80000100a00 */
[----:B------:R-:W4:Y:S04]  /*38710*/  LDL.LU.64 R152, [R1+0x19c8] ;  /* 0x0019c80001987983 */ /* 0x000f280000300a00 */
        /* <DEDUP_REMOVED lines=8> */
[C---:B---3--:R-:W-:Y:S02]  /*387a0*/  IMAD.WIDE R32, R2.reuse, 0x4, R190 ;  /* 0x0000000402207825 */ /* 0x048fe400078e02be */
[----:B------:R-:W3:Y:S04]  /*387b0*/  LDL.LU.64 R190, [R1+0x108] ;  /* 0x0001080001be7983 */ /* 0x000ee80000300a00 */
[----:B------:R-:W-:Y:S04]  /*387c0*/  STL.64 [R1+0xb50], R86 ;  /* 0x000b505601007387 */ /* 0x000fe80000100a00 */
[----:B------:R1:W-:Y:S01]  /*387d0*/  STL.64 [R1+0x370], R32 ;  /* 0x0003702001007387 */ /* 0x0003e20000100a00 */
[----:B------:R-:W-:-:S03]  /*387e0*/  IMAD.WIDE R248, R2, 0x4, R234 ;  /* 0x0000000402f87825 */ /* 0x000fc600078e02ea */
[----:B------:R-:W-:Y:S01]  /*387f0*/  STL.64 [R1+0x388], R96 ;  /* 0x0003886001007387 */ /* 0x000fe20000100a00 */
[----:B------:R-:W-:-:S03]  /*38800*/  IMAD.WIDE R238, R2, 0x4, R196 ;  /* 0x0000000402ee7825 */ /* 0x000fc600078e02c4 */
[----:B------:R-:W-:Y:S04]  /*38810*/  STL.64 [R1+0x380], R198 ;  /* 0x000380c601007387 */ /* 0x000fe80000100a00 */
[----:B------:R-:W-:Y:S01]  /*38820*/  STL.64 [R1+0x368], R248 ;  /* 0x000368f801007387 */ /* 0x000fe20000100a00 */
[----:B-1----:R-:W-:-:S03]  /*38830*/  IMAD.WIDE R32, R2, 0x4, R138 ;  /* 0x0000000402207825 */ /* 0x002fc600078e028a */
[----:B------:R-:W3:Y:S04]  /*38840*/  LDL.LU.64 R170, [R1+0x19c0] ;  /* 0x0019c00001aa7983 */ /* 0x000ee80000300a00 */
[----:B------:R-:W3:Y:S01]  /*38850*/  LDL.LU.64 R154, [R1+0x19b8] ;  /* 0x0019b800019a7983 */ /* 0x000ee20000300a00 */
[----:B------:R-:W-:-:S03]  /*38860*/  IMAD.WIDE R196, R2, 0x4, R8 ;  /* 0x0000000402c47825 */ /* 0x000fc600078e0208 */
[----:B------:R-:W-:Y:S04]  /*38870*/  STL.64 [R1+0x360], R238 ;  /* 0x000360ee01007387 */ /* 0x000fe80000100a00 */
[----:B------:R-:W3:Y:S04]  /*38880*/  LDL.LU.64 R138, [R1+0x19b0] ;  /* 0x0019b000018a7983 */ /* 0x000ee80000300a00 */
[----:B------:R-:W3:Y:S04]  /*38890*/  LDL.LU.64 R122, [R1+0x19a8] ;  /* 0x0019a800017a7983 */ /* 0x000ee80000300a00 */
[----:B------:R-:W-:Y:S04]  /*388a0*/  STL.64 [R1+0x358], R216 ;  /* 0x000358d801007387 */ /* 0x000fe80000100a00 */
[----:B------:R-:W3:Y:S04]  /*388b0*/  LDL.LU.64 R8, [R1+0x19a0] ;  /* 0x0019a00001087983 */ /* 0x000ee80000300a00 */
[----:B------:R-:W-:Y:S01]  /*388c0*/  STL.64 [R1+0x350], R224 ;  /* 0x000350e001007387 */ /* 0x000fe20000100a00 */
[----:B--2---:R-:W-:-:S03]  /*388d0*/  IMAD.WIDE R38, R2, 0x4, R188 ;  /* 0x0000000402267825 */ /* 0x004fc600078e02bc */
[----:B------:R-:W2:Y:S01]  /*388e0*/  LDL.LU.64 R188, [R1+0x20] ;  /* 0x0000200001bc7983 */ /* 0x000ea20000300a00 */
[----:B----4-:R-:W-:-:S03]  /*388f0*/  IMAD.WIDE R250, R2, 0x4, R194 ;  /* 0x0000000402fa7825 */ /* 0x010fc600078e02c2 */
[----:B------:R-:W-:Y:S04]  /*38900*/  STL.64 [R1+0x348], R32 ;  /* 0x0003482001007387 */ /* 0x000fe80000100a00 */
[----:B------:R-:W-:Y:S04]  /*38910*/  STL.64 [R1+0x340], R102 ;  /* 0x0003406601007387 */ /* 0x000fe80000100a00 */
[----:B------:R1:W-:Y:S04]  /*38920*/  STL.64 [R1+0x330], R38 ;  /* 0x0003302601007387 */ /* 0x0003e80000100a00 */
[----:B------:R-:W-:Y:S04]  /*38930*/  STL.64 [R1+0x338], R196 ;  /* 0x000338c401007387 */ /* 0x000fe80000100a00 */
[----:B------:R-:W-:Y:S04]  /*38940*/  STL.64 [R1+0xb58], R250 ;  /* 0x000b58fa01007387 */ /* 0x000fe80000100a00 */
[----:B------:R-:W4:Y:S04]  /*38950*/  LDL.LU.64 R24, [R1+0x1998] ;  /* 0x0019980001187983 */ /* 0x000f280000300a00 */
[----:B------:R-:W2:Y:S01]  /*38960*/  LDL.LU.64 R168, [R1+0x1990] ;  /* 0x0019900001a87983 */ /* 0x000ea20000300a00 */
[----:B------:R-:W-:-:S05]  /*38970*/  IMAD.WIDE R220, R2, 0x4, R192 ;  /* 0x0000000402dc7825 */ /* 0x000fca00078e02c0 */
[----:B------:R-:W-:Y:S01]  /*38980*/  STL.64 [R1+0xb60], R220 ;  /* 0x000b60dc01007387 */ /* 0x000fe20000100a00 */
[----:B------:R-:W-:-:S03]  /*38990*/  IMAD.WIDE R194, R2, 0x4, R56 ;  /* 0x0000000402c27825 */ /* 0x000fc600078e0238 */
[----:B------:R-:W4:Y:S04]  /*389a0*/  LDL.LU.64 R74, [R1+0x1988] ;  /* 0x00198800014a7983 */ /* 0x000f280000300a00 */
[----:B------:R-:W4:Y:S04]  /*389b0*/  LDL.LU.64 R58, [R1+0x1980] ;  /* 0x00198000013a7983 */ /* 0x000f280000300a00 */
[----:B------:R-:W-:Y:S04]  /*389c0*/  STL.64 [R1+0xb68], R94 ;  /* 0x000b685e01007387 */ /* 0x000fe80000100a00 */
[----:B------:R-:W4:Y:S04]  /*389d0*/  LDL.LU.64 R56, [R1+0x1978] ;  /* 0x0019780001387983 */ /* 0x000f280000300a00 */
        /* <DEDUP_REMOVED lines=8> */
[----:B---3--:R-:W-:-:S04]  /*38a60*/  IMAD.WIDE R236, R2, 0x4, R190 ;  /* 0x0000000402ec7825 */ /* 0x008fc800078e02be */
[----:B------:R-:W-:-:S04]  /*38a70*/  IMAD.WIDE R210, R2, 0x4, R44 ;  /* 0x0000000402d27825 */ /* 0x000fc800078e022c */
[C---:B--2---:R-:W-:Y:S02]  /*38a80*/  IMAD.WIDE R240, R2.reuse, 0x4, R168 ;  /* 0x0000000402f07825 */ /* 0x044fe400078e02a8 */
[----:B------:R-:W2:Y:S04]  /*38a90*/  LDL.LU.64 R168, [R1+0x1970] ;  /* 0x0019700001a87983 */ /* 0x000ea80000300a00 */
[----:B------:R-:W-:Y:S04]  /*38aa0*/  STL.64 [R1+0xb80], R108 ;  /* 0x000b806c01007387 */ /* 0x000fe80000100a00 */
[----:B------:R3:W-:Y:S04]  /*38ab0*/  STL.64 [R1+0xb90], R236 ;  /* 0x000b90ec01007387 */ /* 0x0007e80000100a00 */
[----:B------:R-:W2:Y:S04]  /*38ac0*/  LDL.LU.64 R152, [R1+0x1968] ;  /* 0x0019680001987983 */ /* 0x000ea80000300a00 */
[----:B------:R-:W-:Y:S04]  /*38ad0*/  STL.64 [R1+0xb88], R194 ;  /* 0x000b88c201007387 */ /* 0x000fe80000100a00 */
[----:B------:R-:W-:Y:S04]  /*38ae0*/  STL.64 [R1+0xb98], R240 ;  /* 0x000b98f001007387 */ /* 0x000fe80000100a00 */
[----:B------:R-:W2:Y:S04]  /*38af0*/  LDL.LU.64 R136, [R1+0x1960] ;  /* 0x0019600001887983 */ /* 0x000ea80000300a00 */
[----:B------:R-:W2:Y:S04]  /*38b00*/  LDL.LU.64 R120, [R1+0x1958] ;  /* 0x0019580001787983 */ /* 0x000ea80000300a00 */
[----:B------:R-:W-:Y:S04]  /*38b10*/  STL.64 [R1+0xfa8], R104 ;  /* 0x000fa86801007387 */ /* 0x000fe80000100a00 */
[----:B------:R-:W2:Y:S04]  /*38b20*/  LDL.LU.64 R10, [R1+0x1950] ;  /* 0x00195000010a7983 */ /* 0x000ea80000300a00 */
[----:B------:R-:W2:Y:S01]  /*38b30*/  LDL.LU.64 R26, [R1+0x1948] ;  /* 0x00194800011a7983 */ /* 0x000ea20000300a00 */
[----:B----4-:R-:W-:-:S03]  /*38b40*/  IMAD.WIDE R98, R2, 0x4, R56 ;  /* 0x0000000402627825 */ /* 0x010fc600078e0238 */
[----:B------:R-:W-:Y:S04]  /*38b50*/  STL.64 [R1+0xfb0], R110 ;  /* 0x000fb06e01007387 */ /* 0x000fe80000100a00 */
[----:B------:R-:W4:Y:S04]  /*38b60*/  LDL.LU.64 R72, [R1+0x1940] ;  /* 0x0019400001487983 */ /* 0x000f280000300a00 */
[----:B------:R-:W-:Y:S04]  /*38b70*/  STL.64 [R1+0xfb8], R246 ;  /* 0x000fb8f601007387 */ /* 0x000fe80000100a00 */
[----:B------:R-:W-:Y:S04]  /*38b80*/  STL.64 [R1+0xfc0], R80 ;  /* 0x000fc05001007387 */ /* 0x000fe80000100a00 */
[----:B------:R-:W3:Y:S01]  /*38b90*/  LDL.LU.64 R56, [R1+0x1938] ;  /* 0x0019380001387983 */ /* 0x000ee20000300a00 */
[----:B------:R-:W-:-:S03]  /*38ba0*/  IMAD.WIDE R208, R2, 0x4, R188 ;  /* 0x0000000402d07825 */ /* 0x000fc600078e02bc */
[----:B------:R-:W3:Y:S04]  /*38bb0*/  LDL.LU.64 R232, [R1+0xbb0] ;  /* 0x000bb00001e87983 */ /* 0x000ee80000300a00 */
[----:B------:R-:W3:Y:S04]  /*38bc0*/  LDL.LU.64 R88, [R1+0xba8] ;  /* 0x000ba80001587983 */ /* 0x000ee80000300a00 */
[----:B------:R-:W3:Y:S04]  /*38bd0*/  LDL.LU.64 R204, [R1+0xbd8] ;  /* 0x000bd80001cc7983 */ /* 0x000ee80000300a00 */
[----:B------:R-:W3:Y:S04]  /*38be0*/  LDL.LU.64 R200, [R1+0xbd0] ;  /* 0x000bd00001c87983 */ /* 0x000ee80000300a00 */
[----:B------:R-:W3:Y:S04]  /*38bf0*/  LDL.LU.64 R90, [R1+0xbc8] ;  /* 0x000bc800015a7983 */ /* 0x000ee80000300a00 */
[----:B------:R-:W3:Y:S04]  /*38c00*/  LDL.LU.64 R244, [R1+0xbc0] ;  /* 0x000bc00001f47983 */ /* 0x000ee80000300a00 */
[----:B------:R-:W-:Y:S04]  /*38c10*/  STL.64 [R1+0xfc8], R234 ;  /* 0x000fc8ea01007387 */ /* 0x000fe80000100a00 */
[----:B------:R1:W-:Y:S04]  /*38c20*/  STL.64 [R1+0xfd8], R208 ;  /* 0x000fd8d001007387 */ /* 0x0003e80000100a00 */
[----:B------:R-:W3:Y:S01]  /*38c30*/  LDL.LU.64 R44, [R1+0xbb8] ;  /* 0x000bb800012c7983 */ /* 0x000ee20000300a00 */
[----:B------:R-:W-:-:S03]  /*38c40*/  IMAD.WIDE R218, R2, 0x4, R46 ;  /* 0x0000000402da7825 */ /* 0x000fc600078e022e */
[----:B------:R-:W-:Y:S01]  /*38c50*/  STL.64 [R1+0xfd0], R192 ;  /* 0x000fd0c001007387 */ /* 0x000fe20000100a00 */
        /* <DEDUP_REMOVED lines=10> */
[----:B------:R-:W-:Y:S02]  /*38d00*/  IMAD.MOV.U32 R185, RZ, RZ, 0x7f ;  /* 0x0000007fffb97424 */ /* 0x000fe400078e00ff */
[C---:B------:R-:W-:Y:S01]  /*38d10*/  IMAD.WIDE R106, R2.reuse, 0x4, R60 ;  /* 0x00000004026a7825 */ /* 0x040fe200078e023c */
[----:B------:R-:W-:Y:S03]  /*38d20*/  STL.64 [R1+0x1008], R52 ;  /* 0x0010083401007387 */ /* 0x000fe60000100a00 */
[----:B------:R-:W-:Y:S01]  /*38d30*/  IMAD.WIDE R62, R2, 0x4, R62 ;  /* 0x00000004023e7825 */ /* 0x000fe200078e023e */
[----:B------:R-:W-:-:S03]  /*38d40*/  IADD3 R213, R185, c[0x0][0x180], RZ ;  /* 0x00006000b9d57a10 */ /* 0x000fc60007ffe0ff */
[----:B------:R-:W-:Y:S01]  /*38d50*/  IMAD.WIDE R226, R2, 0x4, R64 ;  /* 0x0000000402e27825 */ /* 0x000fe200078e0240 */
[----:B------:R-:W-:-:S03]  /*38d60*/  IADD3 R185, R187, -0x274, RZ ;  /* 0xfffffd8cbbb97810 */ /* 0x000fc60007ffe0ff */
[----:B------:R-:W-:Y:S01]  /*38d70*/  IMAD.WIDE R66, R2, 0x4, R66 ;  /* 0x0000000402427825 */ /* 0x000fe200078e0242 */
[----:B------:R-:W-:-:S03]  /*38d80*/  IADD3 R186, R187, -0x278, RZ ;  /* 0xfffffd88bbba7810 */ /* 0x000fc60007ffe0ff */
[----:B------:R-:W-:-:S04]  /*38d90*/  IMAD.WIDE R68, R2, 0x4, R68 ;  /* 0x0000000402447825 */ /* 0x000fc800078e0244 */
[----:B------:R-:W-:Y:S01]  /*38da0*/  IMAD.WIDE R70, R2, 0x4, R70 ;  /* 0x0000000402467825 */ /* 0x000fe200078e0246 */
[----:B------:R-:W-:-:S03]  /*38db0*/  SEL R3, RZ, 0x4, P5 ;  /* 0x00000004ff037807 */ /* 0x000fc60002800000 */
[----:B------:R-:W-:Y:S01]  /*38dc0*/  IMAD.WIDE R82, R2, 0x4, R74 ;  /* 0x0000000402527825 */ /* 0x000fe200078e024a */
[----:B------:R-:W-:-:S03]  /*38dd0*/  ISETP.GE.U32.AND P3, PT, R185, 0x7ffffd0d, PT ;  /* 0x7ffffd0db900780c */ /* 0x000fc60003f66070 */
[----:B------:R-:W-:Y:S01]  /*38de0*/  IMAD.WIDE R76, R2, 0x4, R76 ;  /* 0x00000004024c7825 */ /* 0x000fe200078e024c */
[----:B------:R-:W-:Y:S02]  /*38df0*/  IADD3 R185, R187, -0x27c, RZ ;  /* 0xfffffd84bbb97810 */ /* 0x000fe40007ffe0ff */
[----:B------:R-:W-:Y:S01]  /*38e00*/  ISETP.GE.U32.AND P5, PT, R186, 0x7ffffd09, PT ;  /* 0x7ffffd09ba00780c */ /* 0x000fe20003fa6070 */
        /* <DEDUP_REMOVED lines=38> */
[----:B----4-:R-:W-:-:S04]  /*39070*/  IMAD.WIDE R202, R2, 0x4, R72 ;  /* 0x0000000402ca7825 */ /* 0x010fc800078e0248 */
[----:B---3--:R-:W-:-:S05]  /*39080*/  IMAD.WIDE R222, R2, 0x4, R56 ;  /* 0x0000000402de7825 */ /* 0x008fca00078e0238 */
[----:B------:R-:W-:Y:S04]  /*39090*/  STL.64 [R1+0x1018], R222 ;  /* 0x001018de01007387 */ /* 0x000fe80000100a00 */
[----:B------:R-:W-:Y:S04]  /*390a0*/  STL.64 [R1+0x1010], R54 ;  /* 0x0010103601007387 */ /* 0x000fe80000100a00 */
[----:B------:R-:W-:Y:S04]  /*390b0*/  STL.64 [R1+0x1020], R214 ;  /* 0x001020d601007387 */ /* 0x000fe80000100a00 */
        /* <DEDUP_REMOVED lines=13> */
[----:B------:R-:W-:Y:S01]  /*39190*/  STL.64 [R1+0x1088], R186 ;  /* 0x001088ba01007387 */ /* 0x000fe20000100a00 */
[----:B------:R-:W-:-:S03]  /*391a0*/  IMAD.WIDE R84, R2, 0x4, R10 ;  /* 0x0000000402547825 */ /* 0x000fc600078e020a */
        /* <DEDUP_REMOVED lines=19> */
[----:B------:R-:W-:Y:S01]  /*392e0*/  STL.64 [R1+0x1110], R118 ;  /* 0x0011107601007387 */ /* 0x000fe20000100a00 */
[----:B------:R-:W-:-:S03]  /*392f0*/  IMAD.WIDE R78, R2, 0x4, R138 ;  /* 0x00000004024e7825 */ /* 0x000fc600078e028a */
        /* <DEDUP_REMOVED lines=30> */
[----:B------:R-:W-:Y:S04]  /*394e0*/  STL.64 [R1+0x11c8], R164 ;  /* 0x0011c8a401007387 */ /* 0x000fe80000100a00 */
[----:B------:R1:W-:Y:S01]  /*394f0*/  STL.64 [R1+0x11d8], R136 ;  /* 0x0011d88801007387 */ /* 0x0003e20000100a00 */
[----:B------:R-:W-:-:S03]  /*39500*/  IMAD.WIDE R12, R2, 0x4, R182 ;  /* 0x00000004020c7825 */ /* 0x000fc600078e02b6 */
[----:B------:R-:W-:Y:S04]  /*39510*/  STL.64 [R1+0x11d0], R166 ;  /* 0x0011d0a601007387 */ /* 0x000fe80000100a00 */
[----:B------:R1:W-:Y:S04]  /*39520*/  STL.64 [R1+0x11e0], R72 ;  /* 0x0011e04801007387 */ /* 0x0003e80000100a00 */
[----:B------:R1:W-:Y:S04]  /*39530*/  STL.64 [R1+0x11e8], R172 ;  /* 0x0011e8ac01007387 */ /* 0x0003e80000100a00 */
[----:B------:R1:W-:Y:S04]  /*39540*/  STL.64 [R1+0x11f0], R174 ;  /* 0x0011f0ae01007387 */ /* 0x0003e80000100a00 */
[----:B------:R1:W-:Y:S04]  /*39550*/  STL.64 [R1+0x11f8], R176 ;  /* 0x0011f8b001007387 */ /* 0x0003e80000100a00 */
[----:B------:R1:W-:Y:S04]  /*39560*/  STL.64 [R1+0x1200], R178 ;  /* 0x001200b201007387 */ /* 0x0003e80000100a00 */
[----:B------:R1:W-:Y:S04]  /*39570*/  STL.64 [R1+0x1210], R180 ;  /* 0x001210b401007387 */ /* 0x0003e80000100a00 */
[----:B------:R-:W2:Y:S01]  /*39580*/  LDL.64 R140, [R1+0x5e0] ;  /* 0x0005e000018c7983 */ /* 0x000ea20000100a00 */
[----:B------:R-:W-:-:S03]  /*39590*/  IMAD.WIDE R30, R0, 0x4, R44 ;  /* 0x00000004001e7825 */ /* 0x000fc600078e022c */
[----:B------:R1:W-:Y:S04]  /*395a0*/  STL.64 [R1+0x1208], R12 ;  /* 0x0012080c01007387 */ /* 0x0003e80000100a00 */
[----:B------:R-:W3:Y:S04]  /*395b0*/  LDL.64 R138, [R1+0x678] ;  /* 0x00067800018a7983 */ /* 0x000ee80000100a00 */
[----:B------:R-:W4:Y:S04]  /*395c0*/  LDL.64 R124, [R1+0x710] ;  /* 0x00071000017c7983 */ /* 0x000f280000100a00 */
[----:B------:R-:W4:Y:S04]  /*395d0*/  LDL.64 R120, [R1+0x790] ;  /* 0x0007900001787983 */ /* 0x000f280000100a00 */
[----:B------:R-:W4:Y:S01]  /*395e0*/  LDL.64 R44, [R1+0x810] ;  /* 0x00081000012c7983 */ /* 0x000f220000100a00 */
[----:B------:R-:W-:Y:S01]  /*395f0*/  ISETP.GT.AND P6, PT, R213, 0x27f, PT ;  /* 0x0000027fd500780c */ /* 0x000fe20003fc4270 */
[----:B------:R-:W-:-:S04]  /*39600*/  IMAD.WIDE R28, R0, 0x4, R232 ;  /* 0x00000004001c7825 */ /* 0x000fc800078e02e8 */
[----:B------:R-:W-:Y:S01]  /*39610*/  IMAD.WIDE R26, R0, 0x4, R88 ;  /* 0x00000004001a7825 */ /* 0x000fe200078e0258 */
[----:B------:R-:W-:Y:S01]  /*39620*/  SEL R3, R3, RZ, P6 ;  /* 0x000000ff03037207 */ /* 0x000fe20003000000 */
[----:B------:R-:W4:Y:S01]  /*39630*/  LDL.64 R88, [R1+0x890] ;  /* 0x0008900001587983 */ /* 0x000f220000100a00 */
[----:B------:R-:W-:Y:S01]  /*39640*/  ISETP.GE.U32.AND P6, PT, R185, 0x7ffffd05, PT ;  /* 0x7ffffd05b900780c */ /* 0x000fe20003fc6070 */
[----:B------:R-:W-:Y:S01]  /*39650*/  IMAD.MOV.U32 R233, RZ, RZ, c[0x0][0x180] ;  /* 0x00006000ffe97624 */ /* 0x000fe200078e00ff */
[----:B------:R-:W-:Y:S01]  /*39660*/  IADD3 R185, R212, 0x100000, RZ ;  /* 0x00100000d4b97810 */ /* 0x000fe20007ffe0ff */
[----:B------:R-:W-:Y:S01]  /*39670*/  IMAD.WIDE R24, R0, 0x4, R204 ;  /* 0x0000000400187825 */ /* 0x000fe200078e02cc */
[----:B------:R-:W-:Y:S01]  /*39680*/  ISETP.NE.U32.AND P4, PT, R3, RZ, PT ;  /* 0x000000ff0300720c */ /* 0x000fe20003f85070 */
[----:B------:R-:W4:Y:S01]  /*39690*/  LDL.64 R204, [R1+0x948] ;  /* 0x0009480001cc7983 */ /* 0x000f220000100a00 */
[----:B------:R-:W-:Y:S02]  /*396a0*/  IADD3 R3, R212, 0x100000, RZ ;  /* 0x00100000d4037810 */ /* 0x000fe40007ffe0ff */
[----:B------:R-:W-:Y:S01]  /*396b0*/  IADD3 R4, R233, -0x280, RZ ;  /* 0xfffffd80e9047810 */ /* 0x000fe20007ffe0ff */
[----:B------:R1:W-:Y:S04]  /*396c0*/  LDGSTS.E [R185+-0x13200], [R30.64], !P2 ;  /* 0xece000001eb97fae */ /* 0x0003e8000d121848 */
[----:B------:R1:W-:Y:S04]  /*396d0*/  LDGSTS.E [R184+-0x12a00], [R28.64], !P1 ;  /* 0xed6000001cb87fae */ /* 0x0003e8000c921848 */
[----:B------:R1:W-:Y:S01]  /*396e0*/  LDGSTS.E [R3+-0x12200], [R26.64], !P0 ;  /* 0xede000001a037fae */ /* 0x0003e2000c121848 */
[----:B------:R-:W-:Y:S01]  /*396f0*/  ISETP.GE.U32.AND P0, PT, R4, 0x7ffffd01, PT ;  /* 0x7ffffd010400780c */ /* 0x000fe20003f06070 */
[----:B------:R-:W-:Y:S01]  /*39700*/  IMAD.WIDE R6, R0, 0x4, R200 ;  /* 0x0000000400067825 */ /* 0x000fe200078e02c8 */
[C---:B------:R-:W-:Y:S01]  /*39710*/  IADD3 R11, R212.reuse, 0x100000, RZ ;  /* 0x00100000d40b7810 */ /* 0x040fe20007ffe0ff */
[----:B------:R-:W4:Y:S01]  /*39720*/  LDL.64 R232, [R1+0x910] ;  /* 0x0009100001e87983 */ /* 0x000f220000100a00 */
[----:B------:R-:W-:Y:S01]  /*39730*/  IADD3 R10, R212, 0x100000, RZ ;  /* 0x00100000d40a7810 */ /* 0x000fe20007ffe0ff */
[----:B------:R-:W-:Y:S01]  /*39740*/  IMAD.WIDE R4, R0, 0x4, R90 ;  /* 0x0000000400047825 */ /* 0x000fe200078e025a */
[C---:B------:R-:W-:Y:S01]  /*39750*/  IADD3 R8, R212.reuse, 0x100000, RZ ;  /* 0x00100000d4087810 */ /* 0x040fe20007ffe0ff */
[----:B------:R1:W-:Y:S01]  /*39760*/  LDGSTS.E [R11+-0x11a00], [R24.64], !P3 ;  /* 0xee600000180b7fae */ /* 0x0003e2000d921848 */
[----:B------:R-:W-:Y:S01]  /*39770*/  IADD3 R9, R212, 0x100000, RZ ;  /* 0x00100000d4097810 */ /* 0x000fe20007ffe0ff */
[----:B-1----:R-:W-:-:S02]  /*39780*/  IMAD.WIDE R2, R0, 0x4, R244 ;  /* 0x0000000400027825 */ /* 0x002fc400078e02f4 */
[----:B------:R-:W4:Y:S04]  /*39790*/  LDL.64 R200, [R1+0x8c8] ;  /* 0x0008c80001c87983 */ /* 0x000f280000100a00 */
[----:B------:R1:W-:Y:S04]  /*397a0*/  LDGSTS.E [R10+-0x11200], [R6.64], !P5 ;  /* 0xeee00000060a7fae */ /* 0x0003e8000e921848 */
[----:B------:R-:W4:Y:S01]  /*397b0*/  LDL.64 R90, [R1+0x848] ;  /* 0x00084800015a7983 */ /* 0x000f220000100a00 */
[----:B------:R-:W-:-:S03]  /*397c0*/  IADD3 R11, R252, 0x100000, RZ ;  /* 0x00100000fc0b7810 */ /* 0x000fc60007ffe0ff */
[----:B------:R1:W-:Y:S04]  /*397d0*/  LDGSTS.E [R8+-0x10a00], [R4.64], !P6 ;  /* 0xef60000004087fae */ /* 0x0003e8000f121848 */
[----:B------:R-:W4:Y:S01]  /*397e0*/  LDL.64 R244, [R1+0x7c8] ;  /* 0x0007c80001f47983 */ /* 0x000f220000100a00 */
[----:B-1----:R-:W-:-:S03]  /*397f0*/  IADD3 R10, R252, 0x100000, RZ ;  /* 0x00100000fc0a7810 */ /* 0x002fc60007ffe0ff */
[----:B------:R-:W4:Y:S01]  /*39800*/  LDL.64 R184, [R1+0x748] ;  /* 0x0007480001b87983 */ /* 0x000f220000100a00 */
[----:B------:R-:W-:-:S03]  /*39810*/  IADD3 R8, R252, 0x100000, RZ ;  /* 0x00100000fc087810 */ /* 0x000fc60007ffe0ff */
[----:B------:R1:W-:Y:S04]  /*39820*/  LDGSTS.E [R9+-0x10200], [R2.64], !P0 ;  /* 0xefe0000002097fae */ /* 0x0003e8000c121848 */
[----:B------:R-:W4:Y:S04]  /*39830*/  LDL.64 R182, [R1+0x6a8] ;  /* 0x0006a80001b67983 */ /* 0x000f280000100a00 */
[----:B------:R-:W4:Y:S01]  /*39840*/  LDL.64 R170, [R1+0x9a8] ;  /* 0x0009a80001aa7983 */ /* 0x000f220000100a00 */
[----:B-1----:R-:W-:-:S03]  /*39850*/  IADD3 R9, R252, 0x100000, RZ ;  /* 0x00100000fc097810 */ /* 0x002fc60007ffe0ff */
[----:B------:R-:W0:Y:S04]  /*39860*/  LDGDEPBAR ;  /* 0x00000000000079af */ /* 0x000e280000000000 */
[----:B------:R-:W4:Y:S04]  /*39870*/  LDL.64 R168, [R1+0x9e8] ;  /* 0x0009e80001a87983 */ /* 0x000f280000100a00 */
[----:B------:R-:W4:Y:S04]  /*39880*/  LDL.64 R154, [R1+0xa28] ;  /* 0x000a2800019a7983 */ /* 0x000f280000100a00 */
[----:B--2---:R1:W-:Y:S04]  /*39890*/  LDGSTS.E [R8+-0x80000], [R140.64], P4 ;  /* 0x800000008c087fae */ /* 0x0043e8000a121848 */
[----:B---3--:R2:W-:Y:S04]  /*398a0*/  LDGSTS.E [R11+-0x7f000], [R138.64], P4 ;  /* 0x810000008a0b7fae */ /* 0x0085e8000a121848 */
[----:B-1----:R-:W3:Y:S04]  /*398b0*/  LDL.64 R140, [R1+0xa68] ;  /* 0x000a6800018c7983 */ /* 0x002ee80000100a00 */
[----:B----4-:R1:W-:Y:S04]  /*398c0*/  LDGSTS.E [R10+-0x7e000], [R124.64], P4 ;  /* 0x820000007c0a7fae */ /* 0x0103e8000a121848 */
[----:B--2---:R-:W2:Y:S04]  /*398d0*/  LDL.64 R138, [R1+0xaa8] ;  /* 0x000aa800018a7983 */ /* 0x004ea80000100a00 */
[----:B------:R4:W-:Y:S04]  /*398e0*/  LDGSTS.E [R9+-0x7d000], [R120.64], P4 ;  /* 0x8300000078097fae */ /* 0x0009e8000a121848 */
[----:B-1----:R-:W2:Y:S04]  /*398f0*/  LDL.64 R124, [R1+0xae8] ;  /* 0x000ae800017c7983 */ /* 0x002ea80000100a00 */
[----:B------:R1:W-:Y:S04]  /*39900*/  LDGSTS.E [R8+-0x7c000], [R44.64], P4 ;  /* 0x840000002c087fae */ /* 0x0003e8000a121848 */
[----:B----4-:R-:W4:Y:S04]  /*39910*/  LDL.64 R120, [R1+0xb28] ;  /* 0x000b280001787983 */ /* 0x010f280000100a00 */
[----:B------:R1:W-:Y:S04]  /*39920*/  LDGSTS.E [R10+-0x7b000], [R88.64], P4 ;  /* 0x85000000580a7fae */ /* 0x0003e8000a121848 */
[----:B-1----:R-:W4:Y:S04]  /*39930*/  LDL.64 R44, [R1+0x370] ;  /* 0x00037000012c7983 */ /* 0x002f280000100a00 */
[----:B------:R1:W-:Y:S04]  /*39940*/  LDGSTS.E [R9+-0x7a000], [R232.64], P4 ;  /* 0x86000000e8097fae */ /* 0x0003e8000a121848 */
[----:B------:R1:W-:Y:S04]  /*39950*/  LDGSTS.E [R8+-0x79000], [R204.64], P4 ;  /* 0x87000000cc087fae */ /* 0x0003e8000a121848 */
[----:B------:R-:W4:Y:S04]  /*39960*/  LDL.LU.64 R88, [R1+0x1930] ;  /* 0x0019300001587983 */ /* 0x000f280000300a00 */
[----:B------:R1:W-:Y:S04]  /*39970*/  LDGSTS.E [R11+-0x78000], [R200.64], P4 ;  /* 0x88000000c80b7fae */ /* 0x0003e8000a121848 */
[----:B-1----:R-:W4:Y:S04]  /*39980*/  LDL.LU.64 R232, [R1+0x1928] ;  /* 0x0019280001e87983 */ /* 0x002f280000300a00 */
[----:B------:R1:W-:Y:S04]  /*39990*/  LDGSTS.E [R10+-0x77000], [R90.64], P4 ;  /* 0x890000005a0a7fae */ /* 0x0003e8000a121848 */
[----:B------:R-:W4:Y:S04]  /*399a0*/  LDL.LU.64 R204, [R1+0x1920] ;  /* 0x0019200001cc7983 */ /* 0x000f280000300a00 */
[----:B------:R1:W-:Y:S04]  /*399b0*/  LDGSTS.E [R8+-0x76000], [R244.64], P4 ;  /* 0x8a000000f4087fae */ /* 0x0003e8000a121848 */
[----:B------:R1:W-:Y:S04]  /*399c0*/  LDGSTS.E [R11+-0x75000], [R184.64], P4 ;  /* 0x8b000000b80b7fae */ /* 0x0003e8000a121848 */
[----:B------:R-:W4:Y:S04]  /*399d0*/  LDL.LU.64 R200, [R1+0x1918] ;  /* 0x0019180001c87983 */ /* 0x000f280000300a00 */
[----:B------:R2:W-:Y:S04]  /*399e0*/  LDGSTS.E [R10+-0x74000], [R182.64], P4 ;  /* 0x8c000000b60a7fae */ /* 0x0005e8000a121848 */
[----:B------:R2:W-:Y:S04]  /*399f0*/  LDGSTS.E [R9+-0x73000], [R170.64], P4 ;  /* 0x8d000000aa097fae */ /* 0x0005e8000a121848 */
[----:B-1----:R-:W4:Y:S04]  /*39a00*/  LDL.LU.64 R90, [R1+0x1910] ;  /* 0x00191000015a7983 */ /* 0x002f280000300a00 */
[----:B------:R1:W-:Y:S04]  /*39a10*/  LDGSTS.E [R8+-0x72000], [R168.64], P4 ;  /* 0x8e000000a8087fae */ /* 0x0003e8000a121848 */
[----:B------:R1:W-:Y:S04]  /*39a20*/  LDGSTS.E [R10+-0x71000], [R154.64], P4 ;  /* 0x8f0000009a0a7fae */ /* 0x0003e8000a121848 */
[----:B------:R-:W4:Y:S04]  /*39a30*/  LDL.LU.64 R244, [R1+0x1908] ;  /* 0x0019080001f47983 */ /* 0x000f280000300a00 */
[----:B---3--:R3:W-:Y:S04]  /*39a40*/  LDGSTS.E [R9+-0x70000], [R140.64], P4 ;  /* 0x900000008c097fae */ /* 0x0087e8000a121848 */
[----:B--2---:R2:W-:Y:S04]  /*39a50*/  LDGSTS.E [R8+-0x6f000], [R138.64], P4 ;  /* 0x910000008a087fae */ /* 0x0045e8000a121848 */
[----:B------:R1:W-:Y:S04]  /*39a60*/  LDGSTS.E [R11+-0x6e000], [R124.64], P4 ;  /* 0x920000007c0b7fae */ /* 0x0003e8000a121848 */
[----:B----4-:R2:W-:Y:S04]  /*39a70*/  LDGSTS.E [R10+-0x6d000], [R120.64], P4 ;  /* 0x93000000780a7fae */ /* 0x0105e8000a121848 */
[----:B------:R1:W-:Y:S04]  /*39a80*/  LDGSTS.E [R8+-0x6c000], [R44.64], P4 ;  /* 0x940000002c087fae */ /* 0x0003e8000a121848 */
[----:B------:R1:W-:Y:S04]  /*39a90*/  LDGSTS.E [R11+-0x6b000], [R38.64], P4 ;  /* 0x95000000260b7fae */ /* 0x0003e8000a121848 */
[----:B------:R2:W-:Y:S04]  /*39aa0*/  LDGSTS.E [R10+-0x6a000], [R236.64], P4 ;  /* 0x96000000ec0a7fae */ /* 0x0005e8000a121848 */
[----:B------:R3:W-:Y:S04]  /*39ab0*/  LDGSTS.E [R9+-0x69000], [R208.64], P4 ;  /* 0x97000000d0097fae */ /* 0x0007e8000a121848 */
[----:B-1----:R-:W4:Y:S04]  /*39ac0*/  LDL.LU.64 R38, [R1+0x1900] ;  /* 0x0019000001267983 */ /* 0x002f280000300a00 */
[----:B--2---:R-:W2:Y:S04]  /*39ad0*/  LDL.LU.64 R236, [R1+0x18f8] ;  /* 0x0018f80001ec7983 */ /* 0x004ea80000300a00 */
[----:B---3--:R-:W3:Y:S04]  /*39ae0*/  LDL.LU.64 R208, [R1+0x18f0] ;  /* 0x0018f00001d07983 */ /* 0x008ee80000300a00 */
[----:B------:R-:W2:Y:S04]  /*39af0*/  LDL.64 R124, [R1+0x5f0] ;  /* 0x0005f000017c7983 */ /* 0x000ea80000100a00 */
[----:B------:R-:W3:Y:S04]  /*39b00*/  LDL.64 R120, [R1+0x690] ;  /* 0x0006900001787983 */ /* 0x000ee80000100a00 */
[----:B------:R1:W-:Y:S04]  /*39b10*/  LDGSTS.E [R8+-0x68000], [R222.64], P4 ;  /* 0x98000000de087fae */ /* 0x0003e8000a121848 */
[----:B------:R1:W-:Y:S04]  /*39b20*/  LDGSTS.E [R10+-0x67000], [R202.64], P4 ;  /* 0x99000000ca0a7fae */ /* 0x0003e8000a121848 */
[----:B------:R1:W-:Y:S04]  /*39b30*/  LDGSTS.E [R9+-0x66000], [R92.64], P4 ;  /* 0x9a0000005c097fae */ /* 0x0003e8000a121848 */
[----:B------:R1:W-:Y:S04]  /*39b40*/  LDGSTS.E [R8+-0x65000], [R84.64], P4 ;  /* 0x9b00000054087fae */ /* 0x0003e8000a121848 */
[----:B-1----:R-:W4:Y:S01]  /*39b50*/  LDL.64 R202, [R1+0x718] ;  /* 0x0007180001ca7983 */ /* 0x002f220000100a00 */
[----:B------:R-:W-:-:S03]  /*39b60*/  LOP3.LUT R45, R252, 0x10, RZ, 0x3c, !PT ;  /* 0x00000010fc2d7812 */ /* 0x000fc600078e3cff */
[----:B------:R-:W4:Y:S04]  /*39b70*/  LDL.64 R92, [R1+0x820] ;  /* 0x00082000015c7983 */ /* 0x000f280000100a00 */
[----:B------:R-:W4:Y:S04]  /*39b80*/  LDL.64 R84, [R1+0x7a0] ;  /* 0x0007a00001547983 */ /* 0x000f280000100a00 */
[----:B------:R-:W4:Y:S04]  /*39b90*/  LDL.64 R222, [R1+0x8a0] ;  /* 0x0008a00001de7983 */ /* 0x000f280000100a00 */
[----:B------:R1:W-:Y:S04]  /*39ba0*/  LDGSTS.E [R11+-0x64000], [R100.64], P4 ;  /* 0x9c000000640b7fae */ /* 0x0003e8000a121848 */
[----:B------:R-:W4:Y:S04]  /*39bb0*/  LDL.64 R184, [R1+0x938] ;  /* 0x0009380001b87983 */ /* 0x000f280000100a00 */
[----:B------:R1:W-:Y:S04]  /*39bc0*/  LDGSTS.E [R10+-0x63000], [R230.64], P4 ;  /* 0x9d000000e60a7fae */ /* 0x0003e8000a121848 */
[----:B-1----:R-:W4:Y:S01]  /*39bd0*/  LDL.64 R100, [R1+0x920] ;  /* 0x0009200001647983 */ /* 0x002f220000100a00 */
[----:B------:R-:W-:-:S03]  /*39be0*/  IADD3 R9, R45, 0x100000, RZ ;  /* 0x001000002d097810 */ /* 0x000fc60007ffe0ff */
[----:B------:R1:W-:Y:S04]  /*39bf0*/  LDGSTS.E [R8+-0x62000], [R152.64], P4 ;  /* 0x9e00000098087fae */ /* 0x0003e8000a121848 */
[----:B------:R-:W4:Y:S01]  /*39c00*/  LDL.LU.64 R230, [R1+0x18e8] ;  /* 0x0018e80001e67983 */ /* 0x000f220000300a00 */
[----:B------:R-:W-:-:S03]  /*39c10*/  IADD3 R10, R45, 0x100000, RZ ;  /* 0x001000002d0a7810 */ /* 0x000fc60007ffe0ff */
[----:B------:R-:W4:Y:S04]  /*39c20*/  LDL.64 R182, [R1+0x8b8] ;  /* 0x0008b80001b67983 */ /* 0x000f280000100a00 */
[----:B------:R-:W4:Y:S04]  /*39c30*/  LDL.64 R170, [R1+0x838] ;  /* 0x0008380001aa7983 */ /* 0x000f280000100a00 */
[----:B------:R-:W4:Y:S04]  /*39c40*/  LDL.64 R168, [R1+0x7b8] ;  /* 0x0007b80001a87983 */ /* 0x000f280000100a00 */
[----:B------:R-:W4:Y:S04]  /*39c50*/  LDL.64 R154, [R1+0x728] ;  /* 0x00072800019a7983 */ /* 0x000f280000100a00 */
[----:B-1----:R-:W4:Y:S04]  /*39c60*/  LDL.64 R152, [R1+0x970] ;  /* 0x0009700001987983 */ /* 0x002f280000100a00 */
[----:B------:R-:W4:Y:S04]  /*39c70*/  LDL.64 R140, [R1+0x9b0] ;  /* 0x0009b000018c7983 */ /* 0x000f280000100a00 */
[----:B------:R1:W-:Y:S04]  /*39c80*/  LDGSTS.E [R11+-0x61000], [R136.64], P4 ;  /* 0x9f000000880b7fae */ /* 0x0003e8000a121848 */
[----:B------:R-:W4:Y:S04]  /*39c90*/  LDL.64 R138, [R1+0x9f0] ;  /* 0x0009f000018a7983 */ /* 0x000f280000100a00 */
[----:B-1----:R-:W4:Y:S04]  /*39ca0*/  LDL.64 R136, [R1+0xa30] ;  /* 0x000a300001887983 */ /* 0x002f280000100a00 */
[----:B--2---:R1:W-:Y:S04]  /*39cb0*/  LDGSTS.E [R10+-0x7fe00], [R124.64], P4 ;  /* 0x802000007c0a7fae */ /* 0x0043e8000a121848 */
[----:B---3--:R2:W-:Y:S04]  /*39cc0*/  LDGSTS.E [R9+-0x7ee00], [R120.64], P4 ;  /* 0x8120000078097fae */ /* 0x0085e8000a121848 */
[----:B-1----:R-:W3:Y:S04]  /*39cd0*/  LDL.64 R124, [R1+0xa70] ;  /* 0x000a7000017c7983 */ /* 0x002ee80000100a00 */
[----:B--2---:R-:W2:Y:S01]  /*39ce0*/  LDL.64 R120, [R1+0xab0] ;  /* 0x000ab00001787983 */ /* 0x004ea20000100a00 */
[----:B------:R-:W-:-:S02]  /*39cf0*/  IADD3 R8, R45, 0x100000, RZ ;  /* 0x001000002d087810 */ /* 0x000fc40007ffe0ff */
[----:B------:R-:W-:-:S03]  /*39d00*/  IADD3 R11, R45, 0x100000, RZ ;  /* 0x001000002d0b7810 */ /* 0x000fc60007ffe0ff */
[----:B----4-:R1:W-:Y:S04]  /*39d10*/  LDGSTS.E [R8+-0x7de00], [R202.64], P4 ;  /* 0x82200000ca087fae */ /* 0x0103e8000a121848 */
[----:B------:R4:W-:Y:S04]  /*39d20*/  LDGSTS.E [R10+-0x7ce00], [R84.64], P4 ;  /* 0x83200000540a7fae */ /* 0x0009e8000a121848 */
[----:B------:R4:W-:Y:S04]  /*39d30*/  LDGSTS.E [R9+-0x7be00], [R92.64], P4 ;  /* 0x842000005c097fae */ /* 0x0009e8000a121848 */
[----:B------:R4:W-:Y:S04]  /*39d40*/  LDGSTS.E [R8+-0x7ae00], [R222.64], P4 ;  /* 0x85200000de087fae */ /* 0x0009e8000a121848 */
[----:B-1----:R-:W2:Y:S04]  /*39d50*/  LDL.LU.64 R202, [R1+0x18e0] ;  /* 0x0018e00001ca7983 */ /* 0x002ea80000300a00 */
[----:B----4-:R-:W4:Y:S04]  /*39d60*/  LDL.LU.64 R84, [R1+0x18d8] ;  /* 0x0018d80001547983 */ /* 0x010f280000300a00 */
[----:B------:R1:W-:Y:S04]  /*39d70*/  LDGSTS.E [R11+-0x79e00], [R100.64], P4 ;  /* 0x86200000640b7fae */ /* 0x0003e8000a121848 */
[----:B------:R1:W-:Y:S04]  /*39d80*/  LDGSTS.E [R10+-0x78e00], [R184.64], P4 ;  /* 0x87200000b80a7fae */ /* 0x0003e8000a121848 */
[----:B------:R-:W4:Y:S04]  /*39d90*/  LDL.LU.64 R92, [R1+0x18d0] ;  /* 0x0018d000015c7983 */ /* 0x000f280000300a00 */
[----:B------:R1:W-:Y:S04]  /*39da0*/  LDGSTS.E [R8+-0x77e00], [R182.64], P4 ;  /* 0x88200000b6087fae */ /* 0x0003e8000a121848 */
[----:B------:R1:W-:Y:S04]  /*39db0*/  LDGSTS.E [R11+-0x76e00], [R170.64], P4 ;  /* 0x89200000aa0b7fae */ /* 0x0003e8000a121848 */
[----:B------:R1:W-:Y:S04]  /*39dc0*/  LDGSTS.E [R10+-0x75e00], [R168.64], P4 ;  /* 0x8a200000a80a7fae */ /* 0x0003e8000a121848 */
[----:B------:R1:W-:Y:S04]  /*39dd0*/  LDGSTS.E [R9+-0x74e00], [R154.64], P4 ;  /* 0x8b2000009a097fae */ /* 0x0003e8000a121848 */
[----:B------:R1:W-:Y:S04]  /*39de0*/  LDGSTS.E [R8+-0x73e00], [R152.64], P4 ;  /* 0x8c20000098087fae */ /* 0x0003e8000a121848 */
[----:B------:R1:W-:Y:S04]  /*39df0*/  LDGSTS.E [R10+-0x72e00], [R140.64], P4 ;  /* 0x8d2000008c0a7fae */ /* 0x0003e8000a121848 */
[----:B------:R-:W4:Y:S04]  /*39e00*/  LDL.LU.64 R222, [R1+0x18c8] ;  /* 0x0018c80001de7983 */ /* 0x000f280000300a00 */
[----:B------:R2:W-:Y:S04]  /*39e10*/  LDGSTS.E [R9+-0x71e00], [R138.64], P4 ;  /* 0x8e2000008a097fae */ /* 0x0005e8000a121848 */
[----:B-1----:R-:W4:Y:S04]  /*39e20*/  LDL.LU.64 R100, [R1+0x18c0] ;  /* 0x0018c00001647983 */ /* 0x002f280000300a00 */
[----:B------:R1:W-:Y:S04]  /*39e30*/  LDGSTS.E [R8+-0x70e00], [R136.64], P4 ;  /* 0x8f20000088087fae */ /* 0x0003e8000a121848 */
[----:B---3--:R3:W-:Y:S04]  /*39e40*/  LDGSTS.E [R11+-0x6fe00], [R124.64], P4 ;  /* 0x902000007c0b7fae */ /* 0x0087e8000a121848 */
[----:B--2---:R2:W-:Y:S04]  /*39e50*/  LDGSTS.E [R10+-0x6ee00], [R120.64], P4 ;  /* 0x91200000780a7fae */ /* 0x0045e8000a121848 */
[----:B------:R1:W-:Y:S04]  /*39e60*/  LDGSTS.E [R8+-0x6de00], [R230.64], P4 ;  /* 0x92200000e6087fae */ /* 0x0003e8000a121848 */
[----:B------:R3:W-:Y:S04]  /*39e70*/  LDGSTS.E [R11+-0x6ce00], [R204.64], P4 ;  /* 0x93200000cc0b7fae */ /* 0x0007e8000a121848 */
[----:B------:R2:W-:Y:S04]  /*39e80*/  LDGSTS.E [R10+-0x6be00], [R248.64], P4 ;  /* 0x94200000f80a7fae */ /* 0x0005e8000a121848 */
[----:B-1----:R-:W4:Y:S04]  /*39e90*/  LDL.LU.64 R230, [R1+0x18b8] ;  /* 0x0018b80001e67983 */ /* 0x002f280000300a00 */
[----:B---3--:R-:W3:Y:S04]  /*39ea0*/  LDL.LU.64 R204, [R1+0x18b0] ;  /* 0x0018b00001cc7983 */ /* 0x008ee80000300a00 */
[----:B--2---:R-:W2:Y:S04]  /*39eb0*/  LDL.LU.64 R248, [R1+0x18a8] ;  /* 0x0018a80001f87983 */ /* 0x004ea80000300a00 */
[----:B------:R1:W-:Y:S04]  /*39ec0*/  LDGSTS.E [R9+-0x6ae00], [R250.64], P4 ;  /* 0x95200000fa097fae */ /* 0x0003e8000a121848 */
[----:B------:R1:W-:Y:S04]  /*39ed0*/  LDGSTS.E [R8+-0x69e00], [R240.64], P4 ;  /* 0x96200000f0087fae */ /* 0x0003e8000a121848 */
[----:B------:R1:W-:Y:S04]  /*39ee0*/  LDGSTS.E [R10+-0x68e00], [R98.64], P4 ;  /* 0x97200000620a7fae */ /* 0x0003e8000a121848 */
[----:B-1----:R-:W2:Y:S04]  /*39ef0*/  LDL.LU.64 R250, [R1+0x18a0] ;  /* 0x0018a00001fa7983 */ /* 0x002ea80000300a00 */
[----:B------:R-:W2:Y:S04]  /*39f00*/  LDL.LU.64 R240, [R1+0x1898] ;  /* 0x0018980001f07983 */ /* 0x000ea80000300a00 */
[----:B------:R-:W2:Y:S04]  /*39f10*/  LDL.64 R98, [R1+0x608] ;  /* 0x0006080001627983 */ /* 0x000ea80000100a00 */
[----:B------:R1:W-:Y:S04]  /*39f20*/  LDGSTS.E [R9+-0x67e00], [R214.64], P4 ;  /* 0x98200000d6097fae */ /* 0x0003e8000a121848 */
[----:B------:R1:W-:Y:S04]  /*39f30*/  LDGSTS.E [R8+-0x66e00], [R82.64], P4 ;  /* 0x9920000052087fae */ /* 0x0003e8000a121848 */
[----:B------:R1:W-:Y:S04]  /*39f40*/  LDGSTS.E [R11+-0x65e00], [R206.64], P4 ;  /* 0x9a200000ce0b7fae */ /* 0x0003e8000a121848 */
[----:B-1----:R-:W3:Y:S04]  /*39f50*/  LDL.LU.64 R214, [R1+0x1890] ;  /* 0x0018900001d67983 */ /* 0x002ee80000300a00 */
[----:B------:R-:W3:Y:S04]  /*39f60*/  LDL.LU.64 R82, [R1+0x1888] ;  /* 0x0018880001527983 */ /* 0x000ee80000300a00 */
[----:B------:R-:W3:Y:S04]  /*39f70*/  LDL.64 R184, [R1+0x6a0] ;  /* 0x0006a00001b87983 */ /* 0x000ee80000100a00 */
[----:B------:R-:W4:Y:S04]  /*39f80*/  LDL.LU.64 R206, [R1+0x1880] ;  /* 0x0018800001ce7983 */ /* 0x000f280000300a00 */
[----:B------:R-:W4:Y:S04]  /*39f90*/  LDL.64 R182, [R1+0x730] ;  /* 0x0007300001b67983 */ /* 0x000f280000100a00 */
[----:B------:R-:W4:Y:S04]  /*39fa0*/  LDL.64 R170, [R1+0x7b0] ;  /* 0x0007b00001aa7983 */ /* 0x000f280000100a00 */
[----:B------:R1:W-:Y:S04]  /*39fb0*/  LDGSTS.E [R10+-0x64e00], [R242.64], P4 ;  /* 0x9b200000f20a7fae */ /* 0x0003e8000a121848 */
[----:B------:R1:W-:Y:S04]  /*39fc0*/  LDGSTS.E [R8+-0x63e00], [R122.64], P4 ;  /* 0x9c2000007a087fae */ /* 0x0003e8000a121848 */
[----:B------:R1:W-:Y:S04]  /*39fd0*/  LDGSTS.E [R11+-0x62e00], [R78.64], P4 ;  /* 0x9d2000004e0b7fae */ /* 0x0003e8000a121848 */
[----:B-1----:R-:W4:Y:S04]  /*39fe0*/  LDL.LU.64 R242, [R1+0x1878] ;  /* 0x0018780001f27983 */ /* 0x002f280000300a00 */
        /* <DEDUP_REMOVED lines=9> */
[----:B------:R1:W-:Y:S04]  /*3a080*/  LDGSTS.E [R10+-0x61e00], [R74.64], P4 ;  /* 0x9e2000004a0a7fae */ /* 0x0003e8000a121848 */
[----:B------:R-:W4:Y:S04]  /*3a090*/  LDL.64 R78, [R1+0x9b8] ;  /* 0x0009b800014e7983 */ /* 0x000f280000100a00 */
[----:B------:R1:W-:Y:S04]  /*3a0a0*/  LDGSTS.E [R9+-0x60e00], [R72.64], P4 ;  /* 0x9f20000048097fae */ /* 0x0003e8000a121848 */
[----:B-1----:R-:W4:Y:S04]  /*3a0b0*/  LDL.64 R74, [R1+0x9f8] ;  /* 0x0009f800014a7983 */ /* 0x002f280000100a00 */
[----:B------:R-:W4:Y:S01]  /*3a0c0*/  LDL.64 R72, [R1+0xa38] ;  /* 0x000a380001487983 */ /* 0x000f220000100a00 */
[----:B------:R-:W-:-:S04]  /*3a0d0*/  LOP3.LUT R44, R252, 0x20, RZ, 0x3c, !PT ;  /* 0x00000020fc2c7812 */ /* 0x000fc800078e3cff */
[C---:B------:R-:W-:Y:S02]  /*3a0e0*/  IADD3 R8, R44.reuse, 0x100000, RZ ;  /* 0x001000002c087810 */ /* 0x040fe40007ffe0ff */
[C---:B------:R-:W-:Y:S02]  /*3a0f0*/  IADD3 R10, R44.reuse, 0x100000, RZ ;  /* 0x001000002c0a7810 */ /* 0x040fe40007ffe0ff */
[C---:B------:R-:W-:Y:S02]  /*3a100*/  IADD3 R9, R44.reuse, 0x100000, RZ ;  /* 0x001000002c097810 */ /* 0x040fe40007ffe0ff */
[----:B------:R-:W-:Y:S01]  /*3a110*/  IADD3 R11, R44, 0x100000, RZ ;  /* 0x001000002c0b7810 */ /* 0x000fe20007ffe0ff */
[----:B--2---:R1:W-:Y:S04]  /*3a120*/  LDGSTS.E [R8+-0x7fc00], [R98.64], P4 ;  /* 0x8040000062087fae */ /* 0x0043e8000a121848 */
[----:B-1----:R-:W2:Y:S04]  /*3a130*/  LDL.LU.64 R98, [R1+0x1870] ;  /* 0x0018700001627983 */ /* 0x002ea80000300a00 */
[----:B---3--:R1:W-:Y:S04]  /*3a140*/  LDGSTS.E [R10+-0x7ec00], [R184.64], P4 ;  /* 0x81400000b80a7fae */ /* 0x0083e8000a121848 */
[----:B----4-:R3:W-:Y:S04]  /*3a150*/  LDGSTS.E [R9+-0x7dc00], [R182.64], P4 ;  /* 0x82400000b6097fae */ /* 0x0107e8000a121848 */
[----:B------:R4:W-:Y:S04]  /*3a160*/  LDGSTS.E [R8+-0x7cc00], [R170.64], P4 ;  /* 0x83400000aa087fae */ /* 0x0009e8000a121848 */
        /* <DEDUP_REMOVED lines=15> */
[----:B-1----:R-:W2:Y:S04]  /*3a260*/  LDL.LU.64 R82, [R1+0x1868] ;  /* 0x0018680001527983 */ /* 0x002ea80000300a00 */
[----:B---3--:R-:W3:Y:S04]  /*3a270*/  LDL.LU.64 R230, [R1+0x1860] ;  /* 0x0018600001e67983 */ /* 0x008ee80000300a00 */
[----:B----4-:R-:W4:Y:S04]  /*3a280*/  LDL.LU.64 R208, [R1+0x1858] ;  /* 0x0018580001d07983 */ /* 0x010f280000300a00 */
[----:B------:R1:W-:Y:S04]  /*3a290*/  LDGSTS.E [R9+-0x6cc00], [R232.64], P4 ;  /* 0x93400000e8097fae */ /* 0x0003e8000a121848 */
[----:B------:R1:W-:Y:S04]  /*3a2a0*/  LDGSTS.E [R8+-0x6bc00], [R238.64], P4 ;  /* 0x94400000ee087fae */ /* 0x0003e8000a121848 */
[----:B------:R1:W-:Y:S04]  /*3a2b0*/  LDGSTS.E [R10+-0x6ac00], [R220.64], P4 ;  /* 0x95400000dc0a7fae */ /* 0x0003e8000a121848 */
[----:B-1----:R-:W2:Y:S04]  /*3a2c0*/  LDL.LU.64 R232, [R1+0x1850] ;  /* 0x0018500001e87983 */ /* 0x002ea80000300a00 */
[----:B------:R-:W2:Y:S04]  /*3a2d0*/  LDL.LU.64 R238, [R1+0x1848] ;  /* 0x0018480001ee7983 */ /* 0x000ea80000300a00 */
[----:B------:R-:W2:Y:S04]  /*3a2e0*/  LDL.LU.64 R220, [R1+0x1840] ;  /* 0x0018400001dc7983 */ /* 0x000ea80000300a00 */
[----:B------:R1:W-:Y:S04]  /*3a2f0*/  LDGSTS.E [R9+-0x69c00], [R104.64], P4 ;  /* 0x9640000068097fae */ /* 0x0003e8000a121848 */
[----:B------:R1:W-:Y:S04]  /*3a300*/  LDGSTS.E [R8+-0x68c00], [R210.64], P4 ;  /* 0x97400000d2087fae */ /* 0x0003e8000a121848 */
[----:B------:R1:W-:Y:S04]  /*3a310*/  LDGSTS.E [R11+-0x67c00], [R106.64], P4 ;  /* 0x984000006a0b7fae */ /* 0x0003e8000a121848 */
[----:B-1----:R-:W2:Y:S04]  /*3a320*/  LDL.LU.64 R104, [R1+0x1838] ;  /* 0x0018380001687983 */ /* 0x002ea80000300a00 */
[----:B------:R-:W2:Y:S04]  /*3a330*/  LDL.LU.64 R210, [R1+0x1830] ;  /* 0x0018300001d27983 */ /* 0x000ea80000300a00 */
[----:B------:R-:W2:Y:S04]  /*3a340*/  LDL.LU.64 R106, [R1+0x1828] ;  /* 0x00182800016a7983 */ /* 0x000ea80000300a00 */
[----:B------:R-:W2:Y:S04]  /*3a350*/  LDL.64 R140, [R1+0x620] ;  /* 0x00062000018c7983 */ /* 0x000ea80000100a00 */
[----:B------:R-:W3:Y:S04]  /*3a360*/  LDL.64 R138, [R1+0x6b0] ;  /* 0x0006b000018a7983 */ /* 0x000ee80000100a00 */
[----:B------:R-:W4:Y:S04]  /*3a370*/  LDL.64 R136, [R1+0x740] ;  /* 0x0007400001887983 */ /* 0x000f280000100a00 */
[----:B------:R-:W4:Y:S04]  /*3a380*/  LDL.64 R124, [R1+0x7c0] ;  /* 0x0007c000017c7983 */ /* 0x000f280000100a00 */
[----:B------:R1:W-:Y:S04]  /*3a390*/  LDGSTS.E [R10+-0x66c00], [R76.64], P4 ;  /* 0x994000004c0a7fae */ /* 0x0003e8000a121848 */
[----:B------:R-:W4:Y:S04]  /*3a3a0*/  LDL.64 R122, [R1+0x840] ;  /* 0x00084000017a7983 */ /* 0x000f280000100a00 */
[----:B------:R1:W-:Y:S04]  /*3a3b0*/  LDGSTS.E [R8+-0x65c00], [R22.64], P4 ;  /* 0x9a40000016087fae */ /* 0x0003e8000a121848 */
[----:B------:R-:W4:Y:S04]  /*3a3c0*/  LDL.64 R120, [R1+0x8c0] ;  /* 0x0008c00001787983 */ /* 0x000f280000100a00 */
[----:B------:R-:W4:Y:S04]  /*3a3d0*/  LDL.64 R78, [R1+0x918] ;  /* 0x00091800014e7983 */ /* 0x000f280000100a00 */
[----:B-1----:R-:W4:Y:S04]  /*3a3e0*/  LDL.64 R22, [R1+0x940] ;  /* 0x0009400001167983 */ /* 0x002f280000100a00 */
[----:B------:R-:W4:Y:S04]  /*3a3f0*/  LDL.64 R76, [R1+0x898] ;  /* 0x00089800014c7983 */ /* 0x000f280000100a00 */
[----:B------:R-:W4:Y:S04]  /*3a400*/  LDL.64 R74, [R1+0x818] ;  /* 0x00081800014a7983 */ /* 0x000f280000100a00 */
[----:B------:R1:W-:Y:S04]  /*3a410*/  LDGSTS.E [R11+-0x64c00], [R64.64], P4 ;  /* 0x9b400000400b7fae */ /* 0x0003e8000a121848 */
[----:B------:R-:W4:Y:S04]  /*3a420*/  LDL.64 R72, [R1+0x798] ;  /* 0x0007980001487983 */ /* 0x000f280000100a00 */
[----:B------:R1:W-:Y:S04]  /*3a430*/  LDGSTS.E [R10+-0x63c00], [R60.64], P4 ;  /* 0x9c4000003c0a7fae */ /* 0x0003e8000a121848 */
[----:B-1----:R-:W4:Y:S04]  /*3a440*/  LDL.64 R64, [R1+0x708] ;  /* 0x0007080001407983 */ /* 0x002f280000100a00 */
[----:B------:R1:W-:Y:S04]  /*3a450*/  LDGSTS.E [R9+-0x62c00], [R58.64], P4 ;  /* 0x9d4000003a097fae */ /* 0x0003e8000a121848 */
[----:B------:R-:W4:Y:S01]  /*3a460*/  LDL.64 R60, [R1+0x980] ;  /* 0x00098000013c7983 */ /* 0x000f220000100a00 */
[----:B------:R-:W-:-:S03]  /*3a470*/  LOP3.LUT R45, R252, 0x30, RZ, 0x3c, !PT ;  /* 0x00000030fc2d7812 */ /* 0x000fc600078e3cff */
[----:B------:R1:W-:Y:S04]  /*3a480*/  LDGSTS.E [R8+-0x61c00], [R156.64], P4 ;  /* 0x9e4000009c087fae */ /* 0x0003e8000a121848 */
[----:B-1----:R-:W4:Y:S01]  /*3a490*/  LDL.64 R58, [R1+0x9c0] ;  /* 0x0009c000013a7983 */ /* 0x002f220000100a00 */
[C---:B------:R-:W-:Y:S02]  /*3a4a0*/  IADD3 R9, R45.reuse, 0x100000, RZ ;  /* 0x001000002d097810 */ /* 0x040fe40007ffe0ff */
[C---:B------:R-:W-:Y:S01]  /*3a4b0*/  IADD3 R11, R45.reuse, 0x100000, RZ ;  /* 0x001000002d0b7810 */ /* 0x040fe20007ffe0ff */
[----:B------:R1:W-:Y:S01]  /*3a4c0*/  LDGSTS.E [R10+-0x60c00], [R172.64], P4 ;  /* 0x9f400000ac0a7fae */ /* 0x0003e2000a121848 */
[C---:B------:R-:W-:Y:S02]  /*3a4d0*/  IADD3 R8, R45.reuse, 0x100000, RZ ;  /* 0x001000002d087810 */ /* 0x040fe40007ffe0ff */
[----:B-1----:R-:W-:Y:S01]  /*3a4e0*/  IADD3 R10, R45, 0x100000, RZ ;  /* 0x001000002d0a7810 */ /* 0x002fe20007ffe0ff */
[----:B--2---:R1:W-:Y:S04]  /*3a4f0*/  LDGSTS.E [R9+-0x7fa00], [R140.64], P4 ;  /* 0x806000008c097fae */ /* 0x0043e8000a121848 */
        /* <DEDUP_REMOVED lines=16> */
[----:B-1----:R-:W4:Y:S04]  /*3a600*/  LDL.LU.64 R104, [R1+0x1820] ;  /* 0x0018200001687983 */ /* 0x002f280000300a00 */
[----:B--2---:R-:W2:Y:S04]  /*3a610*/  LDL.LU.64 R230, [R1+0x1818] ;  /* 0x0018180001e67983 */ /* 0x004ea80000300a00 */
[----:B---3--:R-:W3:Y:S04]  /*3a620*/  LDL.LU.64 R214, [R1+0x1810] ;  /* 0x0018100001d67983 */ /* 0x008ee80000300a00 */
        /* <DEDUP_REMOVED lines=26> */
[----:B------:R-:W4:Y:S04]  /*3a7d0*/  LDL.64 R56, [R1+0x808] ;  /* 0x0008080001387983 */ /* 0x000f280000100a00 */
[----:B------:R1:W-:Y:S01]  /*3a7e0*/  LDGSTS.E [R9+-0x64a00], [R48.64], P4 ;  /* 0x9b60000030097fae */ /* 0x0003e2000a121848 */
[----:B------:R-:W-:-:S03]  /*3a7f0*/  LOP3.LUT R44, R252, 0x40, RZ, 0x3c, !PT ;  /* 0x00000040fc2c7812 */ /* 0x000fc600078e3cff */
[----:B------:R1:W-:Y:S04]  /*3a800*/  LDGSTS.E [R8+-0x63a00], [R126.64], P4 ;  /* 0x9c6000007e087fae */ /* 0x0003e8000a121848 */
[----:B-1----:R-:W4:Y:S01]  /*3a810*/  LDL.64 R48, [R1+0x788] ;  /* 0x0007880001307983 */ /* 0x002f220000100a00 */
[----:B------:R-:W-:-:S03]  /*3a820*/  IADD3 R11, R44, 0x100000, RZ ;  /* 0x001000002c0b7810 */ /* 0x000fc60007ffe0ff */
[----:B------:R1:W-:Y:S04]  /*3a830*/  LDGSTS.E [R10+-0x62a00], [R142.64], P4 ;  /* 0x9d6000008e0a7fae */ /* 0x0003e8000a121848 */
[----:B------:R1:W-:Y:S04]  /*3a840*/  LDGSTS.E [R9+-0x61a00], [R158.64], P4 ;  /* 0x9e6000009e097fae */ /* 0x0003e8000a121848 */
[----:B------:R1:W-:Y:S02]  /*3a850*/  LDGSTS.E [R8+-0x60a00], [R174.64], P4 ;  /* 0x9f600000ae087fae */ /* 0x0003e4000a121848 */
[----:B-1----:R-:W-:-:S02]  /*3a860*/  IADD3 R10, R44, 0x100000, RZ ;  /* 0x001000002c0a7810 */ /* 0x002fc40007ffe0ff */
[C---:B------:R-:W-:Y:S02]  /*3a870*/  IADD3 R9, R44.reuse, 0x100000, RZ ;  /* 0x001000002c097810 */ /* 0x040fe40007ffe0ff */
[----:B------:R-:W-:Y:S01]  /*3a880*/  IADD3 R8, R44, 0x100000, RZ ;  /* 0x001000002c087810 */ /* 0x000fe20007ffe0ff */
        /* <DEDUP_REMOVED lines=33> */
[----:B------:R-:W2:Y:S04]  /*3aaa0*/  LDL.64 R64, [R1+0x648] ;  /* 0x0006480001407983 */ /* 0x000ea80000100a00 */
[----:B------:R-:W3:Y:S04]  /*3aab0*/  LDL.LU.64 R34, [R1+0x1780] ;  /* 0x0017800001227983 */ /* 0x000ee80000300a00 */
[----:B------:R-:W3:Y:S04]  /*3aac0*/  LDL.64 R62, [R1+0x6d8] ;  /* 0x0006d800013e7983 */ /* 0x000ee80000100a00 */
[----:B------:R-:W4:Y:S04]  /*3aad0*/  LDL.64 R60, [R1+0x760] ;  /* 0x00076000013c7983 */ /* 0x000f280000100a00 */
[----:B------:R-:W4:Y:S04]  /*3aae0*/  LDL.64 R58, [R1+0x7e0] ;  /* 0x0007e000013a7983 */ /* 0x000f280000100a00 */
[----:B------:R-:W4:Y:S04]  /*3aaf0*/  LDL.64 R56, [R1+0x860] ;  /* 0x0008600001387983 */ /* 0x000f280000100a00 */
[----:B------:R-:W4:Y:S04]  /*3ab00*/  LDL.LU.64 R246, [R1+0x1778] ;  /* 0x0017780001f67983 */ /* 0x000f280000300a00 */
[----:B------:R-:W4:Y:S04]  /*3ab10*/  LDL.64 R48, [R1+0x8e0] ;  /* 0x0008e00001307983 */ /* 0x000f280000100a00 */
[----:B------:R1:W-:Y:S01]  /*3ab20*/  LDGSTS.E [R11+-0x68800], [R46.64], P4 ;  /* 0x978000002e0b7fae */ /* 0x0003e2000a121848 */
[----:B------:R-:W-:-:S03]  /*3ab30*/  LOP3.LUT R45, R252, 0x50, RZ, 0x3c, !PT ;  /* 0x00000050fc2d7812 */ /* 0x000fc600078e3cff */
[----:B------:R1:W-:Y:S04]  /*3ab40*/  LDGSTS.E [R10+-0x67800], [R226.64], P4 ;  /* 0x98800000e20a7fae */ /* 0x0003e8000a121848 */
[----:B------:R1:W-:Y:S04]  /*3ab50*/  LDGSTS.E [R9+-0x66800], [R42.64], P4 ;  /* 0x998000002a097fae */ /* 0x0003e8000a121848 */
[----:B-1----:R-:W4:Y:S04]  /*3ab60*/  LDL.64 R46, [R1+0x960] ;  /* 0x00096000012e7983 */ /* 0x002f280000100a00 */
[----:B------:R1:W-:Y:S04]  /*3ab70*/  LDGSTS.E [R8+-0x65800], [R18.64], P4 ;  /* 0x9a80000012087fae */ /* 0x0003e8000a121848 */
[----:B------:R1:W-:Y:S04]  /*3ab80*/  LDGSTS.E [R10+-0x64800], [R112.64], P4 ;  /* 0x9b800000700a7fae */ /* 0x0003e8000a121848 */
[----:B------:R1:W-:Y:S04]  /*3ab90*/  LDGSTS.E [R9+-0x63800], [R128.64], P4 ;  /* 0x9c80000080097fae */ /* 0x0003e8000a121848 */
[----:B------:R1:W-:Y:S04]  /*3aba0*/  LDGSTS.E [R8+-0x62800], [R144.64], P4 ;  /* 0x9d80000090087fae */ /* 0x0003e8000a121848 */
[----:B------:R1:W-:Y:S04]  /*3abb0*/  LDGSTS.E [R11+-0x61800], [R160.64], P4 ;  /* 0x9e800000a00b7fae */ /* 0x0003e8000a121848 */
[----:B------:R1:W-:Y:S02]  /*3abc0*/  LDGSTS.E [R10+-0x60800], [R176.64], P4 ;  /* 0x9f800000b00a7fae */ /* 0x0003e4000a121848 */
[----:B-1----:R-:W-:-:S02]  /*3abd0*/  IADD3 R9, R45, 0x100000, RZ ;  /* 0x001000002d097810 */ /* 0x002fc40007ffe0ff */
[C---:B------:R-:W-:Y:S01]  /*3abe0*/  IADD3 R8, R45.reuse, 0x100000, RZ ;  /* 0x001000002d087810 */ /* 0x040fe20007ffe0ff */
[----:B------:R-:W4:Y:S01]  /*3abf0*/  LDL.LU.64 R226, [R1+0x1770] ;  /* 0x0017700001e27983 */ /* 0x000f220000300a00 */
        /* <DEDUP_REMOVED lines=37> */
[----:B------:R1:W-:Y:S04]  /*3ae50*/  LDGSTS.E [R10+-0x69600], [R80.64], P4 ;  /* 0x96a00000500a7fae */ /* 0x0003e8000a121848 */
[----:B------:R1:W-:Y:S04]  /*3ae60*/  LDGSTS.E [R9+-0x68600], [R50.64], P4 ;  /* 0x97a0000032097fae */ /* 0x0003e8000a121848 */
[----:B------:R1:W-:Y:S04]  /*3ae70*/  LDGSTS.E [R8+-0x67600], [R66.64], P4 ;  /* 0x98a0000042087fae */ /* 0x0003e8000a121848 */
[----:B------:R1:W-:Y:S04]  /*3ae80*/  LDGSTS.E [R10+-0x66600], [R40.64], P4 ;  /* 0x99a00000280a7fae */ /* 0x0003e8000a121848 */
[----:B------:R1:W-:Y:S04]  /*3ae90*/  LDGSTS.E [R9+-0x65600], [R16.64], P4 ;  /* 0x9aa0000010097fae */ /* 0x0003e8000a121848 */
[----:B------:R1:W-:Y:S04]  /*3aea0*/  LDGSTS.E [R8+-0x64600], [R114.64], P4 ;  /* 0x9ba0000072087fae */ /* 0x0003e8000a121848 */
[----:B------:R1:W-:Y:S04]  /*3aeb0*/  LDGSTS.E [R11+-0x63600], [R130.64], P4 ;  /* 0x9ca00000820b7fae */ /* 0x0003e8000a121848 */
[----:B------:R1:W-:Y:S02]  /*3aec0*/  LDGSTS.E [R10+-0x62600], [R146.64], P4 ;  /* 0x9da00000920a7fae */ /* 0x0003e4000a121848 */
[----:B-1----:R-:W-:-:S02]  /*3aed0*/  IADD3 R9, R212, 0x100000, RZ ;  /* 0x00100000d4097810 */ /* 0x002fc40007ffe0ff */
[----:B------:R1:W-:Y:S04]  /*3aee0*/  LDGSTS.E [R8+-0x61600], [R162.64], P4 ;  /* 0x9ea00000a2087fae */ /* 0x0003e8000a121848 */
[----:B------:R1:W-:Y:S01]  /*3aef0*/  LDGSTS.E [R11+-0x60600], [R178.64], P4 ;  /* 0x9fa00000b20b7fae */ /* 0x0003e2000a121848 */
[----:B------:R-:W-:-:S03]  /*3af00*/  IADD3 R10, R212, 0x100000, RZ ;  /* 0x00100000d40a7810 */ /* 0x000fc60007ffe0ff */
[----:B------:R2:W5:Y:S01]  /*3af10*/  LDL.LU.64 R32, [R1+0x1700] ;  /* 0x0017000001207983 */ /* 0x0005620000300a00 */
[----:B-1----:R-:W-:-:S03]  /*3af20*/  IADD3 R8, R212, 0x100000, RZ ;  /* 0x00100000d4087810 */ /* 0x002fc60007ffe0ff */
[----:B------:R1:W5:Y:S01]  /*3af30*/  LDL.LU.64 R36, [R1+0x16f8] ;  /* 0x0016f80001247983 */ /* 0x0003620000300a00 */
[----:B------:R-:W-:-:S03]  /*3af40*/  IADD3 R11, R212, 0x100000, RZ ;  /* 0x00100000d40b7810 */ /* 0x000fc60007ffe0ff */
[----:B------:R1:W5:Y:S01]  /*3af50*/  LDL.LU.64 R80, [R1+0x16f0] ;  /* 0x0016f00001507983 */ /* 0x0003620000300a00 */
[----:B------:R-:W-:Y:S01]  /*3af60*/  ISETP.GE.AND P0, PT, R213, 0x80, PT ;  /* 0x00000080d500780c */ /* 0x000fe20003f06270 */
[----:B------:R-:W-:Y:S01]  /*3af70*/  CS2R R128, SRZ ;  /* 0x0000000000807805 */ /* 0x000fe2000001ff00 */
        /* <DEDUP_REMOVED lines=48> */
[----:B--2---:R2:W-:Y:S04]  /*3b280*/  LDGSTS.E [R10+-0x7f400], [R86.64], P4 ;  /* 0x80c00000560a7fae */ /* 0x0045e8000a121848 */
[----:B------:R1:W-:Y:S04]  /*3b290*/  LDGSTS.E [R9+-0x7e400], [R92.64], P4 ;  /* 0x81c000005c097fae */ /* 0x0003e8000a121848 */
[----:B------:R1:W-:Y:S04]  /*3b2a0*/  LDGSTS.E [R8+-0x7d400], [R98.64], P4 ;  /* 0x82c0000062087fae */ /* 0x0003e8000a121848 */
[----:B------:R1:W-:Y:S04]  /*3b2b0*/  LDGSTS.E [R10+-0x7c400], [R104.64], P4 ;  /* 0x83c00000680a7fae */ /* 0x0003e8000a121848 */
[----:B------:R1:W-:Y:S04]  /*3b2c0*/  LDGSTS.E [R9+-0x7b400], [R110.64], P4 ;  /* 0x84c000006e097fae */ /* 0x0003e8000a121848 */
        /* <DEDUP_REMOVED lines=8> */
[----:B--2---:R2:W5:Y:S04]  /*3b350*/  LDL.LU.64 R86, [R1+0x16e8] ;  /* 0x0016e80001567983 */ /* 0x0045680000300a00 */
[----:B------:R2:W-:Y:S04]  /*3b360*/  LDGSTS.E [R10+-0x72400], [R106.64], P4 ;  /* 0x8dc000006a0a7fae */ /* 0x0005e8000a121848 */
[----:B-1----:R1:W5:Y:S04]  /*3b370*/  LDL.LU.64 R92, [R1+0x16e0] ;  /* 0x0016e000015c7983 */ /* 0x0023680000300a00 */
[----:B------:R1:W-:Y:S04]  /*3b380*/  LDGSTS.E [R9+-0x71400], [R232.64], P4 ;  /* 0x8ec00000e8097fae */ /* 0x0003e8000a121848 */
[----:B------:R1:W5:Y:S04]  /*3b390*/  LDL.LU.64 R98, [R1+0x16d8] ;  /* 0x0016d80001627983 */ /* 0x0003680000300a00 */
[----:B------:R1:W-:Y:S04]  /*3b3a0*/  LDGSTS.E [R8+-0x70400], [R242.64], P4 ;  /* 0x8fc00000f2087fae */ /* 0x0003e8000a121848 */
[----:B------:R1:W5:Y:S04]  /*3b3b0*/  LDL.LU.64 R104, [R1+0x16d0] ;  /* 0x0016d00001687983 */ /* 0x0003680000300a00 */
[----:B------:R1:W-:Y:S04]  /*3b3c0*/  LDGSTS.E [R11+-0x6f400], [R248.64], P4 ;  /* 0x90c00000f80b7fae */ /* 0x0003e8000a121848 */
[----:B------:R1:W5:Y:S04]  /*3b3d0*/  LDL.LU.64 R110, [R1+0x16c8] ;  /* 0x0016c800016e7983 */ /* 0x0003680000300a00 */
[----:B------:R1:W-:Y:S04]  /*3b3e0*/  LDGSTS.E [R10+-0x6e400], [R84.64], P4 ;  /* 0x91c00000540a7fae */ /* 0x0003e8000a121848 */
[----:B---3--:R3:W5:Y:S04]  /*3b3f0*/  LDL.LU.64 R240, [R1+0x16c0] ;  /* 0x0016c00001f07983 */ /* 0x0087680000300a00 */
[----:B------:R1:W-:Y:S04]  /*3b400*/  LDGSTS.E [R8+-0x6d400], [R90.64], P4 ;  /* 0x92c000005a087fae */ /* 0x0003e8000a121848 */
[----:B----4-:R3:W5:Y:S04]  /*3b410*/  LDL.LU.64 R246, [R1+0x16b8] ;  /* 0x0016b80001f67983 */ /* 0x0107680000300a00 */
[----:B------:R4:W-:Y:S04]  /*3b420*/  LDGSTS.E [R11+-0x6c400], [R96.64], P4 ;  /* 0x93c00000600b7fae */ /* 0x0009e8000a121848 */
[----:B------:R3:W5:Y:S04]  /*3b430*/  LDL.LU.64 R34, [R1+0x16b0] ;  /* 0x0016b00001227983 */ /* 0x0007680000300a00 */
        /* <DEDUP_REMOVED lines=11> */
[----:B--2---:R3:W5:Y:S04]  /*3b4f0*/  LDL.LU.64 R106, [R1+0x1680] ;  /* 0x00168000016a7983 */ /* 0x0047680000300a00 */
[----:B------:R2:W-:Y:S01]  /*3b500*/  LDGSTS.E [R11+-0x65400], [R14.64], P4 ;  /* 0x9ac000000e0b7fae */ /* 0x0005e2000a121848 */
[----:B-1----:R-:W-:-:S03]  /*3b510*/  LOP3.LUT R187, R252, 0x70, RZ, 0x3c, !PT ;  /* 0x00000070fcbb7812 */ /* 0x002fc600078e3cff */
[----:B------:R3:W5:Y:S04]  /*3b520*/  LDL.LU.64 R232, [R1+0x1678] ;  /* 0x0016780001e87983 */ /* 0x0007680000300a00 */
[----:B------:R1:W-:Y:S04]  /*3b530*/  LDGSTS.E [R10+-0x64400], [R116.64], P4 ;  /* 0x9bc00000740a7fae */ /* 0x0003e8000a121848 */
[----:B------:R3:W5:Y:S04]  /*3b540*/  LDL.LU.64 R242, [R1+0x1670] ;  /* 0x0016700001f27983 */ /* 0x0007680000300a00 */
[----:B------:R1:W-:Y:S04]  /*3b550*/  LDGSTS.E [R8+-0x63400], [R132.64], P4 ;  /* 0x9cc0000084087fae */ /* 0x0003e8000a121848 */
[----:B------:R3:W5:Y:S04]  /*3b560*/  LDL.LU.64 R248, [R1+0x1668] ;  /* 0x0016680001f87983 */ /* 0x0007680000300a00 */
[----:B------:R2:W-:Y:S04]  /*3b570*/  LDGSTS.E [R11+-0x62400], [R148.64], P4 ;  /* 0x9dc00000940b7fae */ /* 0x0005e8000a121848 */
[----:B------:R3:W5:Y:S01]  /*3b580*/  LDL.LU.64 R84, [R1+0x1660] ;  /* 0x0016600001547983 */ /* 0x0007620000300a00 */
[----:B-1----:R-:W-:-:S03]  /*3b590*/  IADD3 R8, R187, 0x100000, RZ ;  /* 0x00100000bb087810 */ /* 0x002fc60007ffe0ff */
[----:B------:R1:W-:Y:S04]  /*3b5a0*/  LDGSTS.E [R10+-0x61400], [R164.64], P4 ;  /* 0x9ec00000a40a7fae */ /* 0x0003e8000a121848 */
[----:B------:R3:W5:Y:S04]  /*3b5b0*/  LDL.LU.64 R90, [R1+0x1658] ;  /* 0x00165800015a7983 */ /* 0x0007680000300a00 */
[----:B----4-:R3:W5:Y:S01]  /*3b5c0*/  LDL.LU.64 R96, [R1+0x1650] ;  /* 0x0016500001607983 */ /* 0x0107620000300a00 */
[----:B-1----:R-:W-:-:S03]  /*3b5d0*/  IADD3 R10, R187, 0x100000, RZ ;  /* 0x00100000bb0a7810 */ /* 0x002fc60007ffe0ff */
[----:B------:R3:W5:Y:S04]  /*3b5e0*/  LDL.LU.64 R102, [R1+0x1648] ;  /* 0x0016480001667983 */ /* 0x0007680000300a00 */
[----:B------:R3:W5:Y:S04]  /*3b5f0*/  LDL.LU.64 R108, [R1+0x1640] ;  /* 0x00164000016c7983 */ /* 0x0007680000300a00 */
[----:B------:R1:W-:Y:S04]  /*3b600*/  LDGSTS.E [R9+-0x60400], [R180.64], P4 ;  /* 0x9fc00000b4097fae */ /* 0x0003e8000a121848 */
[----:B------:R3:W5:Y:S04]  /*3b610*/  LDL.LU.64 R234, [R1+0x1638] ;  /* 0x0016380001ea7983 */ /* 0x0007680000300a00 */
[----:B------:R4:W-:Y:S04]  /*3b620*/  LDGSTS.E [R8+-0x7f200], [R244.64], P4 ;  /* 0x80e00000f4087fae */ /* 0x0009e8000a121848 */
[----:B------:R1:W-:Y:S04]  /*3b630*/  LDGSTS.E [R10+-0x7e200], [R250.64], P4 ;  /* 0x81e00000fa0a7fae */ /* 0x0003e8000a121848 */
[----:B----4-:R3:W5:Y:S04]  /*3b640*/  LDL.LU.64 R244, [R1+0x1630] ;  /* 0x0016300001f47983 */ /* 0x0107680000300a00 */
[----:B-1----:R3:W5:Y:S04]  /*3b650*/  LDL.LU.64 R250, [R1+0x1628] ;  /* 0x0016280001fa7983 */ /* 0x0027680000300a00 */
[----:B------:R3:W-:Y:S04]  /*3b660*/  STL [R1+0x220], RZ ;  /* 0x000220ff01007387 */ /* 0x0007e80000100800 */
        /* <DEDUP_REMOVED lines=52> */
[----:B------:R3:W-:Y:S01]  /*3b9b0*/  STL [R1+0xb4], RZ ;  /* 0x0000b4ff01007387 */ /* 0x0007e20000100800 */
[----:B------:R-:W-:-:S03]  /*3b9c0*/  IADD3 R9, R187, 0x100000, RZ ;  /* 0x00100000bb097810 */ /* 0x000fc60007ffe0ff */
[----:B------:R3:W-:Y:S04]  /*3b9d0*/  STL [R1+0xb8], RZ ;  /* 0x0000b8ff01007387 */ /* 0x0007e80000100800 */
[----:B------:R3:W-:Y:S01]  /*3b9e0*/  STL [R1+0xbc], RZ ;  /* 0x0000bcff01007387 */ /* 0x0007e20000100800 */
[----:B--2---:R-:W-:-:S03]  /*3b9f0*/  IADD3 R11, R187, 0x100000, RZ ;  /* 0x00100000bb0b7810 */ /* 0x004fc60007ffe0ff */
[----:B------:R3:W-:Y:S04]  /*3ba00*/  STL [R1+0x80], RZ ;  /* 0x000080ff01007387 */ /* 0x0007e80000100800 */
[----:B------:R3:W-:Y:S04]  /*3ba10*/  STL [R1+0x84], RZ ;  /* 0x000084ff01007387 */ /* 0x0007e80000100800 */
[----:B------:R3:W-:Y:S04]  /*3ba20*/  STL [R1+0x88], RZ ;  /* 0x000088ff01007387 */ /* 0x0007e80000100800 */
[----:B------:R3:W-:Y:S04]  /*3ba30*/  STL [R1+0x8c], RZ ;  /* 0x00008cff01007387 */ /* 0x0007e80000100800 */
[----:B------:R3:W-:Y:S04]  /*3ba40*/  STL [R1+0x70], RZ ;  /* 0x000070ff01007387 */ /* 0x0007e80000100800 */
[----:B------:R3:W-:Y:S04]  /*3ba50*/  STL [R1+0x74], RZ ;  /* 0x000074ff01007387 */ /* 0x0007e80000100800 */
[----:B------:R1:W-:Y:S04]  /*3ba60*/  LDGSTS.E [R9+-0x7d200], [R238.64], P4 ;  /* 0x82e00000ee097fae */ /* 0x0003e8000a121848 */
        /* <DEDUP_REMOVED lines=42> */
[----:B------:R3:W-:Y:S01]  /*3bd10*/  LDGSTS.E [R10+-0x60200], [R12.64], P4 ;  /* 0x9fe000000c0a7fae */ /* 0x0007e2000a121848 */
[----:B------:R-:W-:-:S03]  /*3bd20*/  CS2R R132, SRZ ;  /* 0x0000000000847805 */ /* 0x000fc6000001ff00 */
[----:B------:R-:W0:Y:S01]  /*3bd30*/  LDGDEPBAR ;  /* 0x00000000000079af */ /* 0x000e220000000000 */
[----:B-1----:R-:W-:Y:S01]  /*3bd40*/  CS2R R134, SRZ ;  /* 0x0000000000867805 */ /* 0x002fe2000001ff00 */
[----:B------:R-:W-:Y:S01]  /*3bd50*/  CS2R R148, SRZ ;  /* 0x0000000000947805 */ /* 0x000fe2000001ff00 */
[----:B------:R-:W-:Y:S01]  /*3bd60*/  CS2R R150, SRZ ;  /* 0x0000000000967805 */ /* 0x000fe2000001ff00 */
[----:B------:R-:W-:Y:S01]  /*3bd70*/  CS2R R164, SRZ ;  /* 0x0000000000a47805 */ /* 0x000fe2000001ff00 */
[----:B--2---:R-:W-:Y:S01]  /*3bd80*/  CS2R R166, SRZ ;  /* 0x0000000000a67805 */ /* 0x004fe2000001ff00 */
        /* <DEDUP_REMOVED lines=9> */
[----:B----4-:R-:W-:Y:S01]  /*3be20*/  CS2R R202, SRZ ;  /* 0x0000000000ca7805 */ /* 0x010fe2000001ff00 */
[----:B------:R-:W-:Y:S01]  /*3be30*/  CS2R R8, SRZ ;  /* 0x0000000000087805 */ /* 0x000fe2000001ff00 */
[----:B---3--:R-:W-:Y:S01]  /*3be40*/  CS2R R10, SRZ ;  /* 0x00000000000a7805 */ /* 0x008fe2000001ff00 */
        /* <DEDUP_REMOVED lines=23> */
[----:B------:R-:W-:Y:S05]  /*3bfc0*/  @!P0 BRA `(.L_x_0) ;  /* 0x0002f20000008947 */ /* 0x000fea0003800000 */
[----:B------:R-:W2:Y:S04]  /*3bfd0*/  LDL.LU.64 R114, [R1+0x958] ;  /* 0x0009580001727983 */ /* 0x000ea80000300a00 */
[----:B------:R-:W3:Y:S04]  /*3bfe0*/  LDL.LU.64 R216, [R1+0x900] ;  /* 0x0009000001d87983 */ /* 0x000ee80000300a00 */
[----:B------:R-:W4:Y:S04]  /*3bff0*/  LDL.LU.64 R218, [R1+0x880] ;  /* 0x0008800001da7983 */ /* 0x000f280000300a00 */
[----:B------:R-:W2:Y:S04]  /*3c000*/  LDL.LU.64 R214, [R1+0x800] ;  /* 0x0008000001d67983 */ /* 0x000ea80000300a00 */
[----:B------:R-:W2:Y:S04]  /*3c010*/  LDL.LU.64 R112, [R1+0x780] ;  /* 0x0007800001707983 */ /* 0x000ea80000300a00 */
[----:B------:R-:W2:Y:S04]  /*3c020*/  LDL.LU.64 R212, [R1+0x6f0] ;  /* 0x0006f00001d47983 */ /* 0x000ea80000300a00 */
        /* <DEDUP_REMOVED lines=8> */
[----:B------:R-:W4:Y:S04]  /*3c0b0*/  LDL.LU.64 R72, [R1+0x258] ;  /* 0x0002580001487983 */ /* 0x000f280000300a00 */
[----:B------:R-:W4:Y:S04]  /*3c0c0*/  LDL.LU.64 R74, [R1+0x250] ;  /* 0x00025000014a7983 */ /* 0x000f280000300a00 */
[----:B--2---:R1:W-:Y:S04]  /*3c0d0*/  STL [R1+0xf9c], R204 ;  /* 0x000f9ccc01007387 */ /* 0x0043e80000100800 */
[----:B------:R-:W2:Y:S01]  /*3c0e0*/  LDL.LU.64 R76, [R1+0x318] ;  /* 0x00031800014c7983 */ /* 0x000ea20000300a00 */
[----:B------:R-:W-:-:S03]  /*3c0f0*/  IMAD.MOV.U32 R8, RZ, RZ, R205 ;  /* 0x000000ffff087224 */ /* 0x000fc600078e00cd */
[----:B-1----:R-:W2:Y:S04]  /*3c100*/  LDL.LU.64 R204, [R1+0x280] ;  /* 0x0002800001cc7983 */ /* 0x002ea80000300a00 */
[----:B------:R1:W-:Y:S04]  /*3c110*/  STL [R1+0xf94], R8 ;  /* 0x000f940801007387 */ /* 0x0003e80000100800 */
[----:B---3--:R-:W-:Y:S04]  /*3c120*/  STL [R1+0xf98], R124 ;  /* 0x000f987c01007387 */ /* 0x008fe80000100800 */
[----:B------:R-:W-:Y:S01]  /*3c130*/  STL [R1+0xf90], R78 ;  /* 0x000f904e01007387 */ /* 0x000fe20000100800 */
[----:B-1----:R-:W-:-:S05]  /*3c140*/  IMAD.MOV.U32 R8, RZ, RZ, R125 ;  /* 0x000000ffff087224 */ /* 0x002fca00078e007d */
[----:B------:R1:W-:Y:S04]  /*3c150*/  STL [R1+0xf8c], R8 ;  /* 0x000f8c0801007387 */ /* 0x0003e80000100800 */
[----:B------:R-:W3:Y:S01]  /*3c160*/  LDL.LU.64 R70, [R1+0x248] ;  /* 0x0002480001467983 */ /* 0x000ee20000300a00 */
[----:B-1----:R-:W-:-:S03]  /*3c170*/  IMAD.MOV.U32 R8, RZ, RZ, R79 ;  /* 0x000000ffff087224 */ /* 0x002fc600078e004f */
[----:B------:R-:W3:Y:S04]  /*3c180*/  LDL.LU.64 R78, [R1+0x240] ;  /* 0x00024000014e7983 */ /* 0x000ee80000300a00 */
[----:B------:R1:W-:Y:S04]  /*3c190*/  STL [R1+0xf84], R8 ;  /* 0x000f840801007387 */ /* 0x0003e80000100800 */
[----:B------:R-:W-:Y:S04]  /*3c1a0*/  STL [R1+0xf88], R126 ;  /* 0x000f887e01007387 */ /* 0x000fe80000100800 */
[----:B------:R-:W3:Y:S01]  /*3c1b0*/  LDL.LU.64 R124, [R1+0x310] ;  /* 0x00031000017c7983 */ /* 0x000ee20000300a00 */
[----:B-1----:R-:W-:-:S05]  /*3c1c0*/  IMAD.MOV.U32 R8, RZ, RZ, R127 ;  /* 0x000000ffff087224 */ /* 0x002fca00078e007f */
[----:B------:R1:W-:Y:S04]  /*3c1d0*/  STL [R1+0xf7c], R8 ;  /* 0x000f7c0801007387 */ /* 0x0003e80000100800 */
[----:B------:R4:W-:Y:S01]  /*3c1e0*/  STL [R1+0xf80], R206 ;  /* 0x000f80ce01007387 */ /* 0x0009e20000100800 */
[----:B-1----:R-:W-:-:S03]  /*3c1f0*/  IMAD.MOV.U32 R8, RZ, RZ, R207 ;  /* 0x000000ffff087224 */ /* 0x002fc600078e00cf */
[----:B------:R-:W-:Y:S04]  /*3c200*/  STL [R1+0xf78], R68 ;  /* 0x000f784401007387 */ /* 0x000fe80000100800 */
[----:B------:R1:W-:Y:S04]  /*3c210*/  STL [R1+0xf74], R8 ;  /* 0x000f740801007387 */ /* 0x0003e80000100800 */
[----:B----4-:R-:W3:Y:S04]  /*3c220*/  LDL.LU.64 R206, [R1+0x278] ;  /* 0x0002780001ce7983 */ /* 0x010ee80000300a00 */
[----:B------:R-:W3:Y:S01]  /*3c230*/  LDL.LU.64 R126, [R1+0x238] ;  /* 0x00023800017e7983 */ /* 0x000ee20000300a00 */
[----:B-1----:R-:W-:-:S03]  /*3c240*/  MOV R8, R69 ;  /* 0x0000004500087202 */ /* 0x002fc60000000f00 */
[----:B------:R-:W-:Y:S04]  /*3c250*/  STL [R1+0xf70], R72 ;  /* 0x000f704801007387 */ /* 0x000fe80000100800 */
[----:B------:R1:W-:Y:S04]  /*3c260*/  STL [R1+0xf6c], R8 ;  /* 0x000f6c0801007387 */ /* 0x0003e80000100800 */
[----:B------:R-:W-:Y:S01]  /*3c270*/  STL [R1+0xf68], R74 ;  /* 0x000f684a01007387 */ /* 0x000fe20000100800 */
[----:B-1----:R-:W-:-:S05]  /*3c280*/  IMAD.MOV.U32 R8, RZ, RZ, R73 ;  /* 0x000000ffff087224 */ /* 0x002fca00078e0049 */
[----:B------:R1:W-:Y:S04]  /*3c290*/  STL [R1+0xf64], R8 ;  /* 0x000f640801007387 */ /* 0x0003e80000100800 */
[----:B------:R-:W3:Y:S01]  /*3c2a0*/  LDL.LU.64 R72, [R1+0x230] ;  /* 0x0002300001487983 */ /* 0x000ee20000300a00 */
[----:B-1----:R-:W-:-:S05]  /*3c2b0*/  IMAD.MOV.U32 R8, RZ, RZ, R75 ;  /* 0x000000ffff087224 */ /* 0x002fca00078e004b */
[----:B------:R1:W-:Y:S04]  /*3c2c0*/  STL [R1+0xf5c], R8 ;  /* 0x000f5c0801007387 */ /* 0x0003e80000100800 */
[----:B--2---:R2:W-:Y:S01]  /*3c2d0*/  STL [R1+0xf60], R76 ;  /* 0x000f604c01007387 */ /* 0x0045e20000100800 */
[----:B-1----:R-:W-:-:S03]  /*3c2e0*/  IMAD.MOV.U32 R8, RZ, RZ, R77 ;  /* 0x000000ffff087224 */ /* 0x002fc600078e004d */
[----:B------:R-:W4:Y:S04]  /*3c2f0*/  LDL.LU.64 R74, [R1+0x308] ;  /* 0x00030800014a7983 */ /* 0x000f280000300a00 */
[----:B------:R-:W-:Y:S04]  /*3c300*/  STL [R1+0xf58], R204 ;  /* 0x000f58cc01007387 */ /* 0x000fe80000100800 */
[----:B------:R1:W-:Y:S04]  /*3c310*/  STL [R1+0xf54], R8 ;  /* 0x000f540801007387 */ /* 0x0003e80000100800 */
[----:B--2---:R-:W2:Y:S01]  /*3c320*/  LDL.LU.64 R76, [R1+0x270] ;  /* 0x00027000014c7983 */ /* 0x004ea20000300a00 */
[----:B-1----:R-:W-:-:S03]  /*3c330*/  IMAD.MOV.U32 R8, RZ, RZ, R205 ;  /* 0x000000ffff087224 */ /* 0x002fc600078e00cd */
[----:B---3--:R-:W-:Y:S04]  /*3c340*/  STL [R1+0xf50], R70 ;  /* 0x000f504601007387 */ /* 0x008fe80000100800 */
[----:B------:R1:W-:Y:S04]  /*3c350*/  STL [R1+0xf4c], R8 ;  /* 0x000f4c0801007387 */ /* 0x0003e80000100800 */
[----:B------:R-:W3:Y:S01]  /*3c360*/  LDL.LU.64 R204, [R1+0x1e8] ;  /* 0x0001e80001cc7983 */ /* 0x000ee20000300a00 */
[----:B-1----:R-:W-:-:S03]  /*3c370*/  IMAD.MOV.U32 R8, RZ, RZ, R71 ;  /* 0x000000ffff087224 */ /* 0x002fc600078e0047 */
[----:B------:R-:W-:Y:S04]  /*3c380*/  STL [R1+0xf48], R78 ;  /* 0x000f484e01007387 */ /* 0x000fe80000100800 */
[----:B------:R1:W-:Y:S04]  /*3c390*/  STL [R1+0xf44], R8 ;  /* 0x000f440801007387 */ /* 0x0003e80000100800 */
[----:B------:R-:W3:Y:S01]  /*3c3a0*/  LDL.LU.64 R70, [R1+0x1e0] ;  /* 0x0001e00001467983 */ /* 0x000ee20000300a00 */
[----:B-1----:R-:W-:-:S03]  /*3c3b0*/  IMAD.MOV.U32 R8, RZ, RZ, R79 ;  /* 0x000000ffff087224 */ /* 0x002fc600078e004f */
[----:B------:R-:W-:Y:S04]  /*3c3c0*/  STL [R1+0xf40], R124 ;  /* 0x000f407c01007387 */ /* 0x000fe80000100800 */
[----:B------:R1:W-:Y:S04]  /*3c3d0*/  STL [R1+0xf3c], R8 ;  /* 0x000f3c0801007387 */ /* 0x0003e80000100800 */
[----:B------:R-:W3:Y:S01]  /*3c3e0*/  LDL.LU.64 R78, [R1+0x300] ;  /* 0x00030000014e7983 */ /* 0x000ee20000300a00 */
[----:B-1----:R-:W-:-:S05]  /*3c3f0*/  IMAD.MOV.U32 R8, RZ, RZ, R125 ;  /* 0x000000ffff087224 */ /* 0x002fca00078e007d */
[----:B------:R1:W-:Y:S04]  /*3c400*/  STL [R1+0xf34], R8 ;  /* 0x000f340801007387 */ /* 0x0003e80000100800 */
[----:B------:R1:W-:Y:S04]  /*3c410*/  STL [R1+0xf38], R206 ;  /* 0x000f38ce01007387 */ /* 0x0003e80000100800 */
[----:B------:R-:W3:Y:S01]  /*3c420*/  LDL.LU.64 R124, [R1+0x1d8] ;  /* 0x0001d800017c7983 */ /* 0x000ee20000300a00 */
[----:B-1----:R-:W-:-:S05]  /*3c430*/  IMAD.MOV.U32 R8, RZ, RZ, R207 ;  /* 0x000000ffff087224 */ /* 0x002fca00078e00cf */
[----:B------:R1:W-:Y:S04]  /*3c440*/  STL [R1+0xf2c], R8 ;  /* 0x000f2c0801007387 */ /* 0x0003e80000100800 */
[----:B------:R1:W-:Y:S04]  /*3c450*/  STL [R1+0xf30], R126 ;  /* 0x000f307e01007387 */ /* 0x0003e80000100800 */
[----:B------:R-:W3:Y:S01]  /*3c460*/  LDL.LU.64 R206, [R1+0x1d0] ;  /* 0x0001d00001ce7983 */ /* 0x000ee20000300a00 */
[----:B-1----:R-:W-:-:S03]  /*3c470*/  IMAD.MOV.U32 R8, RZ, RZ, R127 ;  /* 0x000000ffff087224 */ /* 0x002fc600078e007f */
[----:B------:R-:W3:Y:S04]  /*3c480*/  LDL.LU.64 R126, [R1+0x1c8] ;  /* 0x0001c800017e7983 */ /* 0x000ee80000300a00 */
[----:B------:R1:W-:Y:S04]  /*3c490*/  STL [R1+0xf24], R8 ;  /* 0x000f240801007387 */ /* 0x0003e80000100800 */
[----:B------:R4:W-:Y:S01]  /*3c4a0*/  STL [R1+0xf28], R72 ;  /* 0x000f284801007387 */ /* 0x0009e20000100800 */
[----:B-1----:R-:W-:-:S03]  /*3c4b0*/  MOV R8, R73 ;  /* 0x0000004900087202 */ /* 0x002fc60000000f00 */
[----:B----4-:R-:W-:Y:S04]  /*3c4c0*/  STL [R1+0xf20], R74 ;  /* 0x000f204a01007387 */ /* 0x010fe80000100800 */
[----:B------:R1:W-:Y:S04]  /*3c4d0*/  STL [R1+0xf1c], R8 ;  /* 0x000f1c0801007387 */ /* 0x0003e80000100800 */
[----:B------:R-:W4:Y:S01]  /*3c4e0*/  LDL.LU.64 R72, [R1+0x2f8] ;  /* 0x0002f80001487983 */ /* 0x000f220000300a00 */
[----:B-1----:R-:W-:-:S05]  /*3c4f0*/  IMAD.MOV.U32 R8, RZ, RZ, R75 ;  /* 0x000000ffff087224 */ /* 0x002fca00078e004b */
[----:B------:R1:W-:Y:S04]  /*3c500*/  STL [R1+0xf14], R8 ;  /* 0x000f140801007387 */ /* 0x0003e80000100800 */
[----:B--2---:R2:W-:Y:S04]  /*3c510*/  STL [R1+0xf18], R76 ;  /* 0x000f184c01007387 */ /* 0x0045e80000100800 */
[----:B------:R-:W4:Y:S01]  /*3c520*/  LDL.LU.64 R74, [R1+0x1c0] ;  /* 0x0001c000014a7983 */ /* 0x000f220000300a00 */
[----:B-1----:R-:W-:-:S03]  /*3c530*/  IMAD.MOV.U32 R8, RZ, RZ, R77 ;  /* 0x000000ffff087224 */ /* 0x002fc600078e004d */
[----:B---3--:R-:W-:Y:S04]  /*3c540*/  STL [R1+0xf10], R204 ;  /* 0x000f10cc01007387 */ /* 0x008fe80000100800 */
[----:B------:R1:W-:Y:S04]  /*3c550*/  STL [R1+0xf0c], R8 ;  /* 0x000f0c0801007387 */ /* 0x0003e80000100800 */
[----:B--2---:R-:W2:Y:S01]  /*3c560*/  LDL.LU.64 R76, [R1+0x1b8] ;  /* 0x0001b800014c7983 */ /* 0x004ea20000300a00 */
[----:B-1----:R-:W-:-:S05]  /*3c570*/  IMAD.MOV.U32 R8, RZ, RZ, R205 ;  /* 0x000000ffff087224 */ /* 0x002fca00078e00cd */
[----:B------:R1:W-:Y:S04]  /*3c580*/  STL [R1+0xf04], R8 ;  /* 0x000f040801007387 */ /* 0x0003e80000100800 */
[----:B------:R3:W-:Y:S04]  /*3c590*/  STL [R1+0xf08], R70 ;  /* 0x000f084601007387 */ /* 0x0007e80000100800 */
[----:B------:R-:W2:Y:S01]  /*3c5a0*/  LDL.LU.64 R204, [R1+0x1b0] ;  /* 0x0001b00001cc7983 */ /* 0x000ea20000300a00 */
[----:B-1----:R-:W-:-:S03]  /*3c5b0*/  IMAD.MOV.U32 R8, RZ, RZ, R71 ;  /* 0x000000ffff087224 */ /* 0x002fc600078e0047 */
[----:B---3--:R-:W3:Y:S04]  /*3c5c0*/  LDL.LU.64 R70, [R1+0x2f0] ;  /* 0x0002f00001467983 */ /* 0x008ee80000300a00 */
[----:B------:R1:W-:Y:S04]  /*3c5d0*/  STL [R1+0xefc], R8 ;  /* 0x000efc0801007387 */ /* 0x0003e80000100800 */
[----:B------:R1:W-:Y:S02]  /*3c5e0*/  STL [R1+0xf00], R78 ;  /* 0x000f004e01007387 */ /* 0x0003e40000100800 */
[----:B-1----:R-:W-:-:S02]  /*3c5f0*/  IMAD.MOV.U32 R8, RZ, RZ, R79 ;  /* 0x000000ffff087224 */ /* 0x002fc400078e004f */
[----:B------:R-:W3:Y:S04]  /*3c600*/  LDL.LU.64 R78, [R1+0x1a8] ;  /* 0x0001a800014e7983 */ /* 0x000ee80000300a00 */
[----:B------:R1:W-:Y:S04]  /*3c610*/  STL [R1+0xef4], R8 ;  /* 0x000ef40801007387 */ /* 0x0003e80000100800 */
[----:B------:R1:W-:Y:S02]  /*3c620*/  STL [R1+0xef8], R124 ;  /* 0x000ef87c01007387 */ /* 0x0003e40000100800 */
[----:B-1----:R-:W-:-:S05]  /*3c630*/  IMAD.MOV.U32 R8, RZ, RZ, R125 ;  /* 0x000000ffff087224 */ /* 0x002fca00078e007d */
[----:B------:R1:W-:Y:S04]  /*3c640*/  STL [R1+0xeec], R8 ;  /* 0x000eec0801007387 */ /* 0x0003e80000100800 */
[----:B------:R-:W3:Y:S01]  /*3c650*/  LDL.LU.64 R124, [R1+0x1a0] ;  /* 0x0001a000017c7983 */ /* 0x000ee20000300a00 */
[----:B-1----:R-:W-:-:S03]  /*3c660*/  IMAD.MOV.U32 R8, RZ, RZ, R207 ;  /* 0x000000ffff087224 */ /* 0x002fc600078e00cf */
[----:B------:R1:W-:Y:S04]  /*3c670*/  STL [R1+0xef0], R206 ;  /* 0x000ef0ce01007387 */ /* 0x0003e80000100800 */
[----:B------:R-:W-:Y:S04]  /*3c680*/  STL [R1+0xee8], R126 ;  /* 0x000ee87e01007387 */ /* 0x000fe80000100800 */
[----:B------:R1:W-:Y:S04]  /*3c690*/  STL [R1+0xee4], R8 ;  /* 0x000ee40801007387 */ /* 0x0003e80000100800 */
[----:B-1----:R-:W3:Y:S01]  /*3c6a0*/  LDL.LU.64 R206, [R1+0x198] ;  /* 0x0001980001ce7983 */ /* 0x002ee20000300a00 */
[----:B------:R-:W-:-:S03]  /*3c6b0*/  IMAD.MOV.U32 R8, RZ, RZ, R127 ;  /* 0x000000ffff087224 */ /* 0x000fc600078e007f */
[----:B------:R-:W3:Y:S04]  /*3c6c0*/  LDL.LU.64 R126, [R1+0x2e8] ;  /* 0x0002e800017e7983 */ /* 0x000ee80000300a00 */
[----:B------:R4:W-:Y:S02]  /*3c6d0*/  STL [R1+0xedc], R8 ;  /* 0x000edc0801007387 */ /* 0x0009e40000100800 */
[----:B----4-:R-:W-:Y:S02]  /*3c6e0*/  IMAD.MOV.U32 R8, RZ, RZ, R73 ;  /* 0x000000ffff087224 */ /* 0x010fe400078e0049 */
[----:B------:R-:W-:Y:S04]  /*3c6f0*/  STL [R1+0xee0], R72 ;  /* 0x000ee04801007387 */ /* 0x000fe80000100800 */
[----:B------:R-:W-:Y:S04]  /*3c700*/  STL [R1+0xed8], R74 ;  /* 0x000ed84a01007387 */ /* 0x000fe80000100800 */
[----:B------:R1:W-:Y:S04]  /*3c710*/  STL [R1+0xed4], R8 ;  /* 0x000ed40801007387 */ /* 0x0003e80000100800 */
[----:B------:R-:W4:Y:S01]  /*3c720*/  LDL.LU.64 R68, [R1+0x190] ;  /* 0x0001900001447983 */ /* 0x000f220000300a00 */
[----:B-1----:R-:W-:-:S05]  /*3c730*/  MOV R8, R75 ;  /* 0x0000004b00087202 */ /* 0x002fca0000000f00 */
[----:B------:R1:W-:Y:S04]  /*3c740*/  STL [R1+0xecc], R8 ;  /* 0x000ecc0801007387 */ /* 0x0003e80000100800 */
[----:B--2---:R2:W-:Y:S01]  /*3c750*/  STL [R1+0xed0], R76 ;  /* 0x000ed04c01007387 */ /* 0x0045e20000100800 */
[----:B-1----:R-:W-:-:S03]  /*3c760*/  IMAD.MOV.U32 R8, RZ, RZ, R77 ;  /* 0x000000ffff087224 */ /* 0x002fc600078e004d */
[----:B--2---:R-:W2:Y:S04]  /*3c770*/  LDL.LU.64 R76, [R1+0x188] ;  /* 0x00018800014c7983 */ /* 0x004ea80000300a00 */
[----:B------:R1:W-:Y:S04]  /*3c780*/  STL [R1+0xec4], R8 ;  /* 0x000ec40801007387 */ /* 0x0003e80000100800 */
[----:B------:R-:W-:Y:S04]  /*3c790*/  STL [R1+0xec8], R204 ;  /* 0x000ec8cc01007387 */ /* 0x000fe80000100800 */
[----:B------:R-:W2:Y:S01]  /*3c7a0*/  LDL.LU.64 R72, [R1+0x180] ;  /* 0x0001800001487983 */ /* 0x000ea20000300a00 */
[----:B-1----:R-:W-:-:S05]  /*3c7b0*/  IMAD.MOV.U32 R8, RZ, RZ, R205 ;  /* 0x000000ffff087224 */ /* 0x002fca00078e00cd */
[----:B------:R1:W-:Y:S04]  /*3c7c0*/  STL [R1+0xebc], R8 ;  /* 0x000ebc0801007387 */ /* 0x0003e80000100800 */
[----:B---3--:R-:W-:Y:S04]  /*3c7d0*/  STL [R1+0xec0], R70 ;  /* 0x000ec04601007387 */ /* 0x008fe80000100800 */
[----:B------:R-:W3:Y:S01]  /*3c7e0*/  LDL.LU.64 R74, [R1+0x2e0] ;  /* 0x0002e000014a7983 */ /* 0x000ee20000300a00 */
[----:B-1----:R-:W-:-:S03]  /*3c7f0*/  IMAD.MOV.U32 R8, RZ, RZ, R71 ;  /* 0x000000ffff087224 */ /* 0x002fc600078e0047 */
[----:B------:R-:W3:Y:S04]  /*3c800*/  LDL.LU.64 R204, [R1+0x178] ;  /* 0x0001780001cc7983 */ /* 0x000ee80000300a00 */
[----:B------:R-:W-:Y:S04]  /*3c810*/  STL [R1+0xeb8], R78 ;  /* 0x000eb84e01007387 */ /* 0x000fe80000100800 */
[----:B------:R1:W-:Y:S02]  /*3c820*/  STL [R1+0xeb4], R8 ;  /* 0x000eb40801007387 */ /* 0x0003e40000100800 */
[----:B-1----:R-:W-:-:S02]  /*3c830*/  IMAD.MOV.U32 R8, RZ, RZ, R79 ;  /* 0x000000ffff087224 */ /* 0x002fc400078e004f */
[----:B------:R-:W-:Y:S04]  /*3c840*/  STL [R1+0xeb0], R124 ;  /* 0x000eb07c01007387 */ /* 0x000fe80000100800 */
[----:B------:R1:W-:Y:S04]  /*3c850*/  STL [R1+0xeac], R8 ;  /* 0x000eac0801007387 */ /* 0x0003e80000100800 */
[----:B------:R-:W3:Y:S01]  /*3c860*/  LDL.LU.64 R78, [R1+0x170] ;  /* 0x00017000014e7983 */ /* 0x000ee20000300a00 */
[----:B-1----:R-:W-:-:S05]  /*3c870*/  IMAD.MOV.U32 R8, RZ, RZ, R125 ;  /* 0x000000ffff087224 */ /* 0x002fca00078e007d */
[----:B------:R1:W-:Y:S04]  /*3c880*/  STL [R1+0xea4], R8 ;  /* 0x000ea40801007387 */ /* 0x0003e80000100800 */
[----:B------:R1:W-:Y:S04]  /*3c890*/  STL [R1+0xea8], R206 ;  /* 0x000ea8ce01007387 */ /* 0x0003e80000100800 */
[----:B------:R-:W3:Y:S01]  /*3c8a0*/  LDL.LU.64 R70, [R1+0x168] ;  /* 0x0001680001467983 */ /* 0x000ee20000300a00 */
[----:B-1----:R-:W-:-:S03]  /*3c8b0*/  IMAD.MOV.U32 R8, RZ, RZ, R207 ;  /* 0x000000ffff087224 */ /* 0x002fc600078e00cf */
[----:B------:R-:W-:Y:S04]  /*3c8c0*/  STL [R1+0xea0], R126 ;  /* 0x000ea07e01007387 */ /* 0x000fe80000100800 */
[----:B------:R1:W-:Y:S04]  /*3c8d0*/  STL [R1+0xe9c], R8 ;  /* 0x000e9c0801007387 */ /* 0x0003e80000100800 */
[----:B------:R-:W3:Y:S04]  /*3c8e0*/  LDL.LU.64 R206, [R1+0x2d8] ;  /* 0x0002d80001ce7983 */ /* 0x000ee80000300a00 */
[----:B------:R-:W3:Y:S01]  /*3c8f0*/  LDL.LU.64 R124, [R1+0x160] ;  /* 0x00016000017c7983 */ /* 0x000ee20000300a00 */
[----:B-1----:R-:W-:-:S05]  /*3c900*/  IMAD.MOV.U32 R8, RZ, RZ, R127 ;  /* 0x000000ffff087224 */ /* 0x002fca00078e007f */
[----:B------:R1:W-:Y:S04]  /*3c910*/  STL [R1+0xe94], R8 ;  /* 0x000e940801007387 */ /* 0x0003e80000100800 */
[----:B----4-:R-:W-:Y:S04]  /*3c920*/  STL [R1+0xe98], R68 ;  /* 0x000e984401007387 */ /* 0x010fe80000100800 */
[----:B------:R-:W4:Y:S01]  /*3c930*/  LDL.LU.64 R126, [R1+0x158] ;  /* 0x00015800017e7983 */ /* 0x000f220000300a00 */
[----:B-1----:R-:W-:-:S05]  /*3c940*/  IMAD.MOV.U32 R8, RZ, RZ, R69 ;  /* 0x000000ffff087224 */ /* 0x002fca00078e0045 */
[----:B------:R1:W-:Y:S04]  /*3c950*/  STL [R1+0xe8c], R8 ;  /* 0x000e8c0801007387 */ /* 0x0003e80000100800 */
[----:B--2---:R2:W-:Y:S01]  /*3c960*/  STL [R1+0xe90], R76 ;  /* 0x000e904c01007387 */ /* 0x0045e20000100800 */
[----:B-1----:R-:W-:-:S03]  /*3c970*/  IMAD.MOV.U32 R8, RZ, RZ, R77 ;  /* 0x000000ffff087224 */ /* 0x002fc600078e004d */
[----:B--2---:R-:W2:Y:S04]  /*3c980*/  LDL.LU.64 R76, [R1+0x150] ;  /* 0x00015000014c7983 */ /* 0x004ea80000300a00 */
[----:B------:R1:W-:Y:S04]  /*3c990*/  STL [R1+0xe84], R8 ;  /* 0x000e840801007387 */ /* 0x0003e80000100800 */
[----:B------:R3:W-:Y:S01]  /*3c9a0*/  STL [R1+0xe88], R72 ;  /* 0x000e884801007387 */ /* 0x0007e20000100800 */
[----:B-1----:R-:W-:-:S05]  /*3c9b0*/  MOV R8, R73 ;  /* 0x0000004900087202 */ /* 0x002fca0000000f00 */
[----:B------:R1:W-:Y:S04]  /*3c9c0*/  STL [R1+0xe7c], R8 ;  /* 0x000e7c0801007387 */ /* 0x0003e80000100800 */
[----:B---3--:R3:W-:Y:S04]  /*3c9d0*/  STL [R1+0xe80], R74 ;  /* 0x000e804a01007387 */ /* 0x0087e80000100800 */
[----:B------:R-:W2:Y:S01]  /*3c9e0*/  LDL.LU.64 R72, [R1+0x2d0] ;  /* 0x0002d00001487983 */ /* 0x000ea20000300a00 */
[----:B-1----:R-:W-:-:S05]  /*3c9f0*/  IMAD.MOV.U32 R8, RZ, RZ, R75 ;  /* 0x000000ffff087224 */ /* 0x002fca00078e004b */
[----:B------:R1:W-:Y:S04]  /*3ca00*/  STL [R1+0xe74], R8 ;  /* 0x000e740801007387 */ /* 0x0003e80000100800 */
[----:B------:R3:W-:Y:S04]  /*3ca10*/  STL [R1+0xe78], R204 ;  /* 0x000e78cc01007387 */ /* 0x0007e80000100800 */
[----:B---3--:R-:W3:Y:S01]  /*3ca20*/  LDL.LU.64 R74, [R1+0xd8] ;  /* 0x0000d800014a7983 */ /* 0x008ee20000300a00 */
[----:B-1----:R-:W-:-:S03]  /*3ca30*/  IMAD.MOV.U32 R8, RZ, RZ, R205 ;  /* 0x000000ffff087224 */ /* 0x002fc600078e00cd */
[----:B------:R-:W3:Y:S04]  /*3ca40*/  LDL.LU.64 R204, [R1+0xd0] ;  /* 0x0000d00001cc7983 */ /* 0x000ee80000300a00 */
[----:B------:R1:W-:Y:S04]  /*3ca50*/  STL [R1+0xe6c], R8 ;  /* 0x000e6c0801007387 */ /* 0x0003e80000100800 */
[----:B------:R1:W-:Y:S02]  /*3ca60*/  STL [R1+0xe70], R78 ;  /* 0x000e704e01007387 */ /* 0x0003e40000100800 */
[----:B-1----:R-:W-:-:S02]  /*3ca70*/  IMAD.MOV.U32 R8, RZ, RZ, R79 ;  /* 0x000000ffff087224 */ /* 0x002fc400078e004f */
[----:B------:R-:W-:Y:S04]  /*3ca80*/  STL [R1+0xe68], R70 ;  /* 0x000e684601007387 */ /* 0x000fe80000100800 */
[----:B------:R1:W-:Y:S04]  /*3ca90*/  STL [R1+0xe64], R8 ;  /* 0x000e640801007387 */ /* 0x0003e80000100800 */
[----:B------:R-:W3:Y:S01]  /*3caa0*/  LDL.LU.64 R78, [R1+0xa8] ;  /* 0x0000a800014e7983 */ /* 0x000ee20000300a00 */
[----:B-1----:R-:W-:-:S05]  /*3cab0*/  IMAD.MOV.U32 R8, RZ, RZ, R71 ;  /* 0x000000ffff087224 */ /* 0x002fca00078e0047 */
[----:B------:R1:W-:Y:S04]  /*3cac0*/  STL [R1+0xe5c], R8 ;  /* 0x000e5c0801007387 */ /* 0x0003e80000100800 */
[----:B------:R1:W-:Y:S02]  /*3cad0*/  STL [R1+0xe60], R206 ;  /* 0x000e60ce01007387 */ /* 0x0003e40000100800 */
[----:B-1----:R-:W-:Y:S02]  /*3cae0*/  IMAD.MOV.U32 R8, RZ, RZ, R207 ;  /* 0x000000ffff087224 */ /* 0x002fe400078e00cf */
[----:B------:R-:W-:Y:S04]  /*3caf0*/  STL [R1+0xe58], R124 ;  /* 0x000e587c01007387 */ /* 0x000fe80000100800 */
[----:B------:R1:W-:Y:S04]  /*3cb00*/  STL [R1+0xe54], R8 ;  /* 0x000e540801007387 */ /* 0x0003e80000100800 */
[----:B------:R-:W3:Y:S01]  /*3cb10*/  LDL.LU.64 R206, [R1+0x2c8] ;  /* 0x0002c80001ce7983 */ /* 0x000ee20000300a00 */
[----:B-1----:R-:W-:-:S03]  /*3cb20*/  IMAD.MOV.U32 R8, RZ, RZ, R125 ;  /* 0x000000ffff087224 */ /* 0x002fc600078e007d */
[----:B----4-:R-:W-:Y:S04]  /*3cb30*/  STL [R1+0xe50], R126 ;  /* 0x000e507e01007387 */ /* 0x010fe80000100800 */
[----:B------:R1:W-:Y:S04]  /*3cb40*/  STL [R1+0xe4c], R8 ;  /* 0x000e4c0801007387 */ /* 0x0003e80000100800 */
[----:B------:R-:W4:Y:S01]  /*3cb50*/  LDL.LU.64 R120, [R1+0xa0] ;  /* 0x0000a00001787983 */ /* 0x000f220000300a00 */
[----:B-1----:R-:W-:-:S03]  /*3cb60*/  IMAD.MOV.U32 R8, RZ, RZ, R127 ;  /* 0x000000ffff087224 */ /* 0x002fc600078e007f */
[----:B--2---:R-:W-:Y:S04]  /*3cb70*/  STL [R1+0xe48], R76 ;  /* 0x000e484c01007387 */ /* 0x004fe80000100800 */
[----:B------:R1:W-:Y:S04]  /*3cb80*/  STL [R1+0xe44], R8 ;  /* 0x000e440801007387 */ /* 0x0003e80000100800 */
[----:B------:R-:W2:Y:S01]  /*3cb90*/  LDL.LU.64 R122, [R1+0x98] ;  /* 0x00009800017a7983 */ /* 0x000ea20000300a00 */
[----:B-1----:R-:W-:-:S05]  /*3cba0*/  IMAD.MOV.U32 R8, RZ, RZ, R77 ;  /* 0x000000ffff087224 */ /* 0x002fca00078e004d */
[----:B------:R1:W-:Y:S04]  /*3cbb0*/  STL [R1+0xe3c], R8 ;  /* 0x000e3c0801007387 */ /* 0x0003e80000100800 */
[----:B------:R-:W2:Y:S04]  /*3cbc0*/  LDL.LU.64 R68, [R1+0x90] ;  /* 0x0000900001447983 */ /* 0x000ea80000300a00 */
[----:B------:R-:W2:Y:S01]  /*3cbd0*/  LDL.LU.64 R76, [R1+0x2c0] ;  /* 0x0002c000014c7983 */ /* 0x000ea20000300a00 */
[----:B-1----:R-:W-:-:S03]  /*3cbe0*/  IMAD.MOV.U32 R8, RZ, RZ, R73 ;  /* 0x000000ffff087224 */ /* 0x002fc600078e0049 */
[----:B------:R-:W-:Y:S04]  /*3cbf0*/  STL [R1+0xe40], R72 ;  /* 0x000e404801007387 */ /* 0x000fe80000100800 */
[----:B------:R3:W-:Y:S04]  /*3cc00*/  STL [R1+0xe34], R8 ;  /* 0x000e340801007387 */ /* 0x0007e80000100800 */
[----:B------:R-:W2:Y:S01]  /*3cc10*/  LDL.LU.64 R70, [R1+0x68] ;  /* 0x0000680001467983 */ /* 0x000ea20000300a00 */
[----:B---3--:R-:W-:-:S03]  /*3cc20*/  MOV R8, R75 ;  /* 0x0000004b00087202 */ /* 0x008fc60000000f00 */
[----:B------:R-:W-:Y:S04]  /*3cc30*/  STL [R1+0xe38], R74 ;  /* 0x000e384a01007387 */ /* 0x000fe80000100800 */
[----:B------:R-:W-:Y:S04]  /*3cc40*/  STL [R1+0xe30], R204 ;  /* 0x000e30cc01007387 */ /* 0x000fe80000100800 */
[----:B------:R1:W-:Y:S04]  /*3cc50*/  STL [R1+0xe2c], R8 ;  /* 0x000e2c0801007387 */ /* 0x0003e80000100800 */
[----:B------:R-:W3:Y:S04]  /*3cc60*/  LDL.LU.64 R124, [R1+0x60] ;  /* 0x00006000017c7983 */ /* 0x000ee80000300a00 */
[----:B------:R-:W3:Y:S01]  /*3cc70*/  LDL.LU.64 R126, [R1+0x58] ;  /* 0x00005800017e7983 */ /* 0x000ee20000300a00 */
[----:B-1----:R-:W-:-:S05]  /*3cc80*/  IMAD.MOV.U32 R8, RZ, RZ, R205 ;  /* 0x000000ffff087224 */ /* 0x002fca00078e00cd */
[----:B------:R1:W-:Y:S04]  /*3cc90*/  STL [R1+0xe24], R8 ;  /* 0x000e240801007387 */ /* 0x0003e80000100800 */
[----:B------:R1:W-:Y:S04]  /*3cca0*/  STL [R1+0xe28], R78 ;  /* 0x000e284e01007387 */ /* 0x0003e80000100800 */
[----:B------:R-:W3:Y:S01]  /*3ccb0*/  LDL.LU.64 R72, [R1+0x2b8] ;  /* 0x0002b80001487983 */ /* 0x000ee20000300a00 */
[----:B-1----:R-:W-:-:S03]  /*3ccc0*/  IMAD.MOV.U32 R8, RZ, RZ, R79 ;  /* 0x000000ffff087224 */ /* 0x002fc600078e004f */
[----:B------:R-:W3:Y:S04]  /*3ccd0*/  LDL.LU.64 R78, [R1+0x50] ;  /* 0x00005000014e7983 */ /* 0x000ee80000300a00 */
[----:B------:R1:W-:Y:S02]  /*3cce0*/  STL [R1+0xe1c], R8 ;  /* 0x000e1c0801007387 */ /* 0x0003e40000100800 */
[----:B-1----:R-:W-:Y:S02]  /*3ccf0*/  IMAD.MOV.U32 R8, RZ, RZ, R207 ;  /* 0x000000ffff087224 */ /* 0x002fe400078e00cf */
[----:B------:R1:W-:Y:S04]  /*3cd00*/  STL [R1+0xe20], R206 ;  /* 0x000e20ce01007387 */ /* 0x0003e80000100800 */
[----:B------:R-:W3:Y:S04]  /*3cd10*/  LDL.LU.64 R74, [R1+0x8] ;  /* 0x00000800014a7983 */ /* 0x000ee80000300a00 */
[----:B------:R1:W-:Y:S04]  /*3cd20*/  STL [R1+0xe14], R8 ;  /* 0x000e140801007387 */ /* 0x0003e80000100800 */
[----:B----4-:R-:W-:Y:S04]  /*3cd30*/  STL [R1+0xe18], R120 ;  /* 0x000e187801007387 */ /* 0x010fe80000100800 */
[----:B------:R-:W4:Y:S04]  /*3cd40*/  LDL.LU.64 R204, [R1] ;  /* 0x0000000001cc7983 */ /* 0x000f280000300a00 */
[----:B-1----:R-:W4:Y:S01]  /*3cd50*/  LDL.LU.64 R206, [R1+0x2b0] ;  /* 0x0002b00001ce7983 */ /* 0x002f220000300a00 */
[----:B------:R-:W-:-:S05]  /*3cd60*/  IMAD.MOV.U32 R8, RZ, RZ, R121 ;  /* 0x000000ffff087224 */ /* 0x000fca00078e0079 */
[----:B------:R2:W-:Y:S02]  /*3cd70*/  STL [R1+0xe0c], R8 ;  /* 0x000e0c0801007387 */ /* 0x0005e40000100800 */
[----:B--2---:R-:W-:Y:S02]  /*3cd80*/  IMAD.MOV.U32 R8, RZ, RZ, R123 ;  /* 0x000000ffff087224 */ /* 0x004fe400078e007b */
[----:B------:R-:W-:Y:S04]  /*3cd90*/  STL [R1+0xe10], R122 ;  /* 0x000e107a01007387 */ /* 0x000fe80000100800 */
[----:B------:R-:W-:Y:S04]  /*3cda0*/  STL [R1+0xe08], R68 ;  /* 0x000e084401007387 */ /* 0x000fe80000100800 */
[----:B------:R1:W-:Y:S04]  /*3cdb0*/  STL [R1+0xe04], R8 ;  /* 0x000e040801007387 */ /* 0x0003e80000100800 */
[----:B------:R-:W-:Y:S01]  /*3cdc0*/  STL [R1+0xe00], R76 ;  /* 0x000e004c01007387 */ /* 0x000fe20000100800 */
[----:B-1----:R-:W-:-:S05]  /*3cdd0*/  IMAD.MOV.U32 R8, RZ, RZ, R69 ;  /* 0x000000ffff087224 */ /* 0x002fca00078e0045 */
[----:B------:R1:W-:Y:S04]  /*3cde0*/  STL [R1+0xdfc], R8 ;  /* 0x000dfc0801007387 */ /* 0x0003e80000100800 */
[----:B------:R-:W-:Y:S01]  /*3cdf0*/  STL [R1+0xdf8], R70 ;  /* 0x000df84601007387 */ /* 0x000fe20000100800 */
[----:B-1----:R-:W-:-:S05]  /*3ce00*/  IMAD.MOV.U32 R8, RZ, RZ, R77 ;  /* 0x000000ffff087224 */ /* 0x002fca00078e004d */
[----:B------:R1:W-:Y:S04]  /*3ce10*/  STL [R1+0xdf4], R8 ;  /* 0x000df40801007387 */ /* 0x0003e80000100800 */
[----:B------:R-:W2:Y:S01]  /*3ce20*/  LDL.LU.64 R76, [R1+0x2a8] ;  /* 0x0002a800014c7983 */ /* 0x000ea20000300a00 */
[----:B-1----:R-:W-:-:S05]  /*3ce30*/  IMAD.MOV.U32 R8, RZ, RZ, R71 ;  /* 0x000000ffff087224 */ /* 0x002fca00078e0047 */
[----:B------:R1:W-:Y:S04]  /*3ce40*/  STL [R1+0xdec], R8 ;  /* 0x000dec0801007387 */ /* 0x0003e80000100800 */
[----:B---3--:R-:W-:Y:S01]  /*3ce50*/  STL [R1+0xdf0], R124 ;  /* 0x000df07c01007387 */ /* 0x008fe20000100800 */
[----:B-1----:R-:W-:-:S03]  /*3ce60*/  IMAD.MOV.U32 R8, RZ, RZ, R125 ;  /* 0x000000ffff087224 */ /* 0x002fc600078e007d */
[----:B------:R-:W-:Y:S04]  /*3ce70*/  STL [R1+0xde8], R126 ;  /* 0x000de87e01007387 */ /* 0x000fe80000100800 */
[----:B------:R1:W-:Y:S02]  /*3ce80*/  STL [R1+0xde4], R8 ;  /* 0x000de40801007387 */ /* 0x0003e40000100800 */
[----:B-1----:R-:W-:-:S05]  /*3ce90*/  MOV R8, R127 ;  /* 0x0000007f00087202 */ /* 0x002fca0000000f00 */
[----:B------:R1:W-:Y:S04]  /*3cea0*/  STL [R1+0xddc], R8 ;  /* 0x000ddc0801007387 */ /* 0x0003e80000100800 */
[----:B------:R-:W-:Y:S01]  /*3ceb0*/  STL [R1+0xde0], R72 ;  /* 0x000de04801007387 */ /* 0x000fe20000100800 */
[----:B-1----:R-:W-:-:S03]  /*3cec0*/  IMAD.MOV.U32 R8, RZ, RZ, R73 ;  /* 0x000000ffff087224 */ /* 0x002fc600078e0049 */
[----:B------:R-:W-:Y:S04]  /*3ced0*/  STL [R1+0xdd8], R78 ;  /* 0x000dd84e01007387 */ /* 0x000fe80000100800 */
[----:B------:R1:W-:Y:S02]  /*3cee0*/  STL [R1+0xdd4], R8 ;  /* 0x000dd40801007387 */ /* 0x0003e40000100800 */
[----:B-1----:R-:W-:Y:S02]  /*3cef0*/  IMAD.MOV.U32 R8, RZ, RZ, R79 ;  /* 0x000000ffff087224 */ /* 0x002fe400078e004f */
[----:B------:R-:W3:Y:S04]  /*3cf00*/  LDL.LU.64 R78, [R1+0x2a0] ;  /* 0x0002a000014e7983 */ /* 0x000ee80000300a00 */
[----:B------:R1:W-:Y:S04]  /*3cf10*/  STL [R1+0xdcc], R8 ;  /* 0x000dcc0801007387 */ /* 0x0003e80000100800 */
[----:B------:R-:W-:Y:S01]  /*3cf20*/  STL [R1+0xdd0], R74 ;  /* 0x000dd04a01007387 */ /* 0x000fe20000100800 */
[----:B-1----:R-:W-:-:S03]  /*3cf30*/  IMAD.MOV.U32 R8, RZ, RZ, R75 ;  /* 0x000000ffff087224 */ /* 0x002fc600078e004b */
[----:B----4-:R-:W-:Y:S04]  /*3cf40*/  STL [R1+0xdc8], R204 ;  /* 0x000dc8cc01007387 */ /* 0x010fe80000100800 */
[----:B------:R1:W-:Y:S04]  /*3cf50*/  STL [R1+0xdc4], R8 ;  /* 0x000dc40801007387 */ /* 0x0003e80000100800 */
[----:B------:R-:W-:Y:S01]  /*3cf60*/  STL [R1+0xdc0], R206 ;  /* 0x000dc0ce01007387 */ /* 0x000fe20000100800 */
[----:B-1----:R-:W-:-:S05]  /*3cf70*/  IMAD.MOV.U32 R8, RZ, RZ, R205 ;  /* 0x000000ffff087224 */ /* 0x002fca00078e00cd */
[----:B------:R1:W-:Y:S04]  /*3cf80*/  STL [R1+0xdbc], R8 ;  /* 0x000dbc0801007387 */ /* 0x0003e80000100800 */
[----:B-----5:R-:W-:Y:S01]  /*3cf90*/  STL [R1+0xdb8], R250 ;  /* 0x000db8fa01007387 */ /* 0x020fe20000100800 */
[----:B-1----:R-:W-:-:S05]  /*3cfa0*/  IMAD.MOV.U32 R8, RZ, RZ, R207 ;  /* 0x000000ffff087224 */ /* 0x002fca00078e00cf */
[----:B------:R2:W-:Y:S04]  /*3cfb0*/  STL [R1+0xdb4], R8 ;  /* 0x000db40801007387 */ /* 0x0005e80000100800 */
[----:B------:R-:W-:Y:S04]  /*3cfc0*/  STL [R1+0xdac], R251 ;  /* 0x000dacfb01007387 */ /* 0x000fe80000100800 */
[----:B------:R-:W4:Y:S04]  /*3cfd0*/  LDL.LU.64 R206, [R1+0x298] ;  /* 0x0002980001ce7983 */ /* 0x000f280000300a00 */
[----:B------:R-:W-:Y:S04]  /*3cfe0*/  STL [R1+0xdb0], R248 ;  /* 0x000db0f801007387 */ /* 0x000fe80000100800 */
[----:B------:R-:W-:Y:S04]  /*3cff0*/  STL [R1+0xda4], R249 ;  /* 0x000da4f901007387 */ /* 0x000fe80000100800 */
[----:B------:R-:W-:Y:S04]  /*3d000*/  STL [R1+0xda8], R246 ;  /* 0x000da8f601007387 */ /* 0x000fe80000100800 */
[----:B------:R-:W-:Y:S01]  /*3d010*/  STL [R1+0xd9c], R247 ;  /* 0x000d9cf701007387 */ /* 0x000fe20000100800 */
[----:B--2---:R-:W-:-:S03]  /*3d020*/  IMAD.MOV.U32 R8, RZ, RZ, R77 ;  /* 0x000000ffff087224 */ /* 0x004fc600078e004d */
[----:B------:R1:W-:Y:S04]  /*3d030*/  STL [R1+0xda0], R76 ;  /* 0x000da04c01007387 */ /* 0x0003e80000100800 */
[----:B------:R-:W-:Y:S04]  /*3d040*/  STL [R1+0xd98], R244 ;  /* 0x000d98f401007387 */ /* 0x000fe80000100800 */
[----:B------:R3:W-:Y:S04]  /*3d050*/  STL [R1+0xd94], R8 ;  /* 0x000d940801007387 */ /* 0x0007e80000100800 */
[----:B-1----:R-:W2:Y:S04]  /*3d060*/  LDL.LU.64 R76, [R1+0x4a8] ;  /* 0x0004a800014c7983 */ /* 0x002ea80000300a00 */
[----:B------:R-:W-:Y:S04]  /*3d070*/  STL [R1+0xd8c], R245 ;  /* 0x000d8cf501007387 */ /* 0x000fe80000100800 */
[----:B------:R-:W-:Y:S04]  /*3d080*/  STL [R1+0xd90], R242 ;  /* 0x000d90f201007387 */ /* 0x000fe80000100800 */
[----:B------:R-:W-:Y:S04]  /*3d090*/  STL [R1+0xd84], R243 ;  /* 0x000d84f301007387 */ /* 0x000fe80000100800 */
[----:B------:R-:W-:Y:S04]  /*3d0a0*/  STL [R1+0xd88], R240 ;  /* 0x000d88f001007387 */ /* 0x000fe80000100800 */
[----:B------:R-:W-:Y:S01]  /*3d0b0*/  STL [R1+0xd7c], R241 ;  /* 0x000d7cf101007387 */ /* 0x000fe20000100800 */
[----:B---3--:R-:W-:-:S03]  /*3d0c0*/  IMAD.MOV.U32 R8, RZ, RZ, R79 ;  /* 0x000000ffff087224 */ /* 0x008fc600078e004f */
[----:B------:R1:W-:Y:S04]  /*3d0d0*/  STL [R1+0xd80], R78 ;  /* 0x000d804e01007387 */ /* 0x0003e80000100800 */
[----:B------:R4:W-:Y:S04]  /*3d0e0*/  STL [R1+0xd74], R8 ;  /* 0x000d740801007387 */ /* 0x0009e80000100800 */
[----:B------:R-:W-:Y:S04]  /*3d0f0*/  STL [R1+0xd78], R234 ;  /* 0x000d78ea01007387 */ /* 0x000fe80000100800 */
[----:B------:R-:W-:Y:S04]  /*3d100*/  STL [R1+0xd6c], R235 ;  /* 0x000d6ceb01007387 */ /* 0x000fe80000100800 */
[----:B-1----:R-:W3:Y:S04]  /*3d110*/  LDL.LU.64 R78, [R1+0x4d0] ;  /* 0x0004d000014e7983 */ /* 0x002ee80000300a00 */
[----:B------:R-:W-:Y:S04]  /*3d120*/  STL [R1+0xd70], R232 ;  /* 0x000d70e801007387 */ /* 0x000fe80000100800 */
[----:B------:R-:W-:Y:S04]  /*3d130*/  STL [R1+0xd64], R233 ;  /* 0x000d64e901007387 */ /* 0x000fe80000100800 */
[----:B------:R-:W-:Y:S04]  /*3d140*/  STL [R1+0xd68], R110 ;  /* 0x000d686e01007387 */ /* 0x000fe80000100800 */
[----:B------:R-:W-:Y:S01]  /*3d150*/  STL [R1+0xd5c], R111 ;  /* 0x000d5c6f01007387 */ /* 0x000fe20000100800 */
[----:B----4-:R-:W-:-:S03]  /*3d160*/  IMAD.MOV.U32 R8, RZ, RZ, R207 ;  /* 0x000000ffff087224 */ /* 0x010fc600078e00cf */
[----:B------:R1:W-:Y:S04]  /*3d170*/  STL [R1+0xd60], R206 ;  /* 0x000d60ce01007387 */ /* 0x0003e80000100800 */
[----:B------:R2:W-:Y:S04]  /*3d180*/  STL [R1+0xd54], R8 ;  /* 0x000d540801007387 */ /* 0x0005e80000100800 */
[----:B------:R-:W-:Y:S04]  /*3d190*/  STL [R1+0xd58], R108 ;  /* 0x000d586c01007387 */ /* 0x000fe80000100800 */
[----:B------:R-:W-:Y:S04]  /*3d1a0*/  STL [R1+0xd4c], R109 ;  /* 0x000d4c6d01007387 */ /* 0x000fe80000100800 */
[----:B-1----:R-:W4:Y:S04]  /*3d1b0*/  LDL.LU.64 R206, [R1+0x500] ;  /* 0x0005000001ce7983 */ /* 0x002f280000300a00 */
        /* <DEDUP_REMOVED lines=8> */
[----:B------:R-:W-:Y:S04]  /*3d240*/  STL [R1+0xd2c], R103 ;  /* 0x000d2c6701007387 */ /* 0x000fe80000100800 */
[----:B------:R-:W-:Y:S04]  /*3d250*/  STL [R1+0xd30], R100 ;  /* 0x000d306401007387 */ /* 0x000fe80000100800 */
[----:B-1----:R-:W2:Y:S04]  /*3d260*/  LDL.LU.64 R76, [R1+0x528] ;  /* 0x00052800014c7983 */ /* 0x002ea80000300a00 */
[----:B------:R-:W-:Y:S04]  /*3d270*/  STL [R1+0xd24], R101 ;  /* 0x000d246501007387 */ /* 0x000fe80000100800 */
[----:B------:R-:W-:Y:S04]  /*3d280*/  STL [R1+0xd28], R98 ;  /* 0x000d286201007387 */ /* 0x000fe80000100800 */
[----:B------:R-:W-:Y:S01]  /*3d290*/  STL [R1+0xd14], R99 ;  /* 0x000d146301007387 */ /* 0x000fe20000100800 */
[----:B---3--:R-:W-:-:S03]  /*3d2a0*/  MOV R8, R79 ;  /* 0x0000004f00087202 */ /* 0x008fc60000000f00 */
[----:B------:R1:W-:Y:S04]  /*3d2b0*/  STL [R1+0xd1c], R78 ;  /* 0x000d1c4e01007387 */ /* 0x0003e80000100800 */
[----:B------:R4:W-:Y:S04]  /*3d2c0*/  STL [R1+0xd18], R8 ;  /* 0x000d180801007387 */ /* 0x0009e80000100800 */
[----:B------:R-:W-:Y:S04]  /*3d2d0*/  STL [R1+0xd20], R96 ;  /* 0x000d206001007387 */ /* 0x000fe80000100800 */
[----:B------:R-:W3:Y:S04]  /*3d2e0*/  LDL.LU.64 R74, [R1+0x560] ;  /* 0x00056000014a7983 */ /* 0x000ee80000300a00 */
[----:B------:R-:W-:Y:S01]  /*3d2f0*/  STL [R1+0xd0c], R97 ;  /* 0x000d0c6101007387 */ /* 0x000fe20000100800 */
[----:B-1----:R-:W-:-:S03]  /*3d300*/  IMAD.MOV.U32 R78, RZ, RZ, R212 ;  /* 0x000000ffff4e7224 */ /* 0x002fc600078e00d4 */
[----:B------:R-:W-:Y:S01]  /*3d310*/  STL [R1+0xd10], R94 ;  /* 0x000d105e01007387 */ /* 0x000fe20000100800 */
[----:B------:R-:W-:-:S03]  /*3d320*/  IMAD.MOV.U32 R79, RZ, RZ, R213 ;  /* 0x000000ffff4f7224 */ /* 0x000fc600078e00d5 */
[----:B------:R-:W-:Y:S04]  /*3d330*/  STL [R1+0xd04], R95 ;  /* 0x000d045f01007387 */ /* 0x000fe80000100800 */
[----:B------:R-:W-:Y:S04]  /*3d340*/  STL [R1+0xd08], R92 ;  /* 0x000d085c01007387 */ /* 0x000fe80000100800 */
[----:B------:R-:W-:Y:S04]  /*3d350*/  STL [R1+0xcf4], R93 ;  /* 0x000cf45d01007387 */ /* 0x000fe80000100800 */
[----:B------:R-:W3:Y:S01]  /*3d360*/  LDL.LU.64 R212, [R1+0x490] ;  /* 0x0004900001d47983 */ /* 0x000ee20000300a00 */
[----:B----4-:R-:W-:-:S03]  /*3d370*/  IMAD.MOV.U32 R8, RZ, RZ, R207 ;  /* 0x000000ffff087224 */ /* 0x010fc600078e00cf */
[----:B------:R1:W-:Y:S04]  /*3d380*/  STL [R1+0xcfc], R206 ;  /* 0x000cfcce01007387 */ /* 0x0003e80000100800 */
[----:B------:R-:W-:Y:S04]  /*3d390*/  STL [R1+0xd00], R90 ;  /* 0x000d005a01007387 */ /* 0x000fe80000100800 */
[----:B------:R2:W-:Y:S04]  /*3d3a0*/  STL [R1+0xcf8], R8 ;  /* 0x000cf80801007387 */ /* 0x0005e80000100800 */
[----:B------:R-:W-:Y:S04]  /*3d3b0*/  STL [R1+0xcec], R91 ;  /* 0x000cec5b01007387 */ /* 0x000fe80000100800 */
[----:B------:R-:W-:Y:S04]  /*3d3c0*/  STL [R1+0xcf0], R88 ;  /* 0x000cf05801007387 */ /* 0x000fe80000100800 */
[----:B------:R-:W-:Y:S04]  /*3d3d0*/  STL [R1+0xce4], R89 ;  /* 0x000ce45901007387 */ /* 0x000fe80000100800 */
[----:B------:R-:W-:Y:S04]  /*3d3e0*/  STL [R1+0xce8], R86 ;  /* 0x000ce85601007387 */ /* 0x000fe80000100800 */
[----:B------:R-:W4:Y:S04]  /*3d3f0*/  LDL.LU.64 R204, [R1+0x588] ;  /* 0x0005880001cc7983 */ /* 0x000f280000300a00 */
[----:B------:R-:W-:Y:S04]  /*3d400*/  STL [R1+0xcd4], R87 ;  /* 0x000cd45701007387 */ /* 0x000fe80000100800 */
[----:B-1----:R-:W4:Y:S01]  /*3d410*/  LDL.LU.64 R206, [R1+0x4c0] ;  /* 0x0004c00001ce7983 */ /* 0x002f220000300a00 */
[----:B--2---:R-:W-:-:S03]  /*3d420*/  IMAD.MOV.U32 R8, RZ, RZ, R77 ;  /* 0x000000ffff087224 */ /* 0x004fc600078e004d */
[----:B------:R1:W-:Y:S04]  /*3d430*/  STL [R1+0xcdc], R76 ;  /* 0x000cdc4c01007387 */ /* 0x0003e80000100800 */
[----:B------:R-:W-:Y:S04]  /*3d440*/  STL [R1+0xce0], R84 ;  /* 0x000ce05401007387 */ /* 0x000fe80000100800 */
[----:B------:R2:W-:Y:S04]  /*3d450*/  STL [R1+0xcd8], R8 ;  /* 0x000cd80801007387 */ /* 0x0005e80000100800 */
[----:B------:R-:W-:Y:S04]  /*3d460*/  STL [R1+0xccc], R85 ;  /* 0x000ccc5501007387 */ /* 0x000fe80000100800 */
[----:B------:R-:W-:Y:S04]  /*3d470*/  STL [R1+0xcd0], R82 ;  /* 0x000cd05201007387 */ /* 0x000fe80000100800 */
[----:B------:R-:W-:Y:S04]  /*3d480*/  STL [R1+0xcc4], R83 ;  /* 0x000cc45301007387 */ /* 0x000fe80000100800 */
[----:B------:R-:W-:Y:S04]  /*3d490*/  STL [R1+0xcc8], R80 ;  /* 0x000cc85001007387 */ /* 0x000fe80000100800 */
[----:B------:R-:W-:Y:S04]  /*3d4a0*/  STL [R1+0xcac], R81 ;  /* 0x000cac5101007387 */ /* 0x000fe80000100800 */
[----:B---3--:R-:W-:Y:S04]  /*3d4b0*/  STL [R1+0xcb4], R74 ;  /* 0x000cb44a01007387 */ /* 0x008fe80000100800 */
[----:B-1----:R-:W3:Y:S01]  /*3d4c0*/  LDL.LU.64 R76, [R1+0x5b8] ;  /* 0x0005b800014c7983 */ /* 0x002ee20000300a00 */
[----:B--2---:R-:W-:-:S03]  /*3d4d0*/  IMAD.MOV.U32 R8, RZ, RZ, R75 ;  /* 0x000000ffff087224 */ /* 0x004fc600078e004b */
[----:B------:R-:W2:Y:S04]  /*3d4e0*/  LDL.LU.64 R124, [R1+0x4e8] ;  /* 0x0004e800017c7983 */ /* 0x000ea80000300a00 */
[----:B------:R1:W-:Y:S04]  /*3d4f0*/  STL [R1+0xcb0], R8 ;  /* 0x000cb00801007387 */ /* 0x0003e80000100800 */
[----:B------:R1:W-:Y:S02]  /*3d500*/  STL [R1+0xcbc], R212 ;  /* 0x000cbcd401007387 */ /* 0x0003e40000100800 */
[----:B-1----:R-:W-:-:S02]  /*3d510*/  IMAD.MOV.U32 R8, RZ, RZ, R213 ;  /* 0x000000ffff087224 */ /* 0x002fc400078e00d5 */
[----:B------:R-:W2:Y:S04]  /*3d520*/  LDL.LU.64 R212, [R1+0x378] ;  /* 0x0003780001d47983 */ /* 0x000ea80000300a00 */
[----:B------:R1:W-:Y:S04]  /*3d530*/  STL [R1+0xcb8], R8 ;  /* 0x000cb80801007387 */ /* 0x0003e80000100800 */
[----:B------:R-:W-:Y:S04]  /*3d540*/  STL [R1+0xcc0], R38 ;  /* 0x000cc02601007387 */ /* 0x000fe80000100800 */
[----:B------:R-:W-:Y:S04]  /*3d550*/  STL [R1+0xca4], R39 ;  /* 0x000ca42701007387 */ /* 0x000fe80000100800 */
[----:B------:R-:W-:Y:S04]  /*3d560*/  STL [R1+0xca8], R36 ;  /* 0x000ca82401007387 */ /* 0x000fe80000100800 */
[----:B------:R-:W-:Y:S04]  /*3d570*/  STL [R1+0xc8c], R37 ;  /* 0x000c8c2501007387 */ /* 0x000fe80000100800 */
[----:B------:R-:W2:Y:S04]  /*3d580*/  LDL.LU.64 R126, [R1+0x600] ;  /* 0x00060000017e7983 */ /* 0x000ea80000300a00 */
[----:B----4-:R-:W-:Y:S04]  /*3d590*/  STL [R1+0xc94], R204 ;  /* 0x000c94cc01007387 */ /* 0x010fe80000100800 */
[----:B------:R-:W4:Y:S01]  /*3d5a0*/  LDL.LU.64 R72, [R1+0x518] ;  /* 0x0005180001487983 */ /* 0x000f220000300a00 */
[----:B-1----:R-:W-:-:S05]  /*3d5b0*/  IMAD.MOV.U32 R8, RZ, RZ, R205 ;  /* 0x000000ffff087224 */ /* 0x002fca00078e00cd */
[----:B------:R1:W-:Y:S04]  /*3d5c0*/  STL [R1+0xc90], R8 ;  /* 0x000c900801007387 */ /* 0x0003e80000100800 */
[----:B------:R1:W-:Y:S04]  /*3d5d0*/  STL [R1+0xc9c], R206 ;  /* 0x000c9cce01007387 */ /* 0x0003e80000100800 */
[----:B------:R-:W4:Y:S01]  /*3d5e0*/  LDL.LU.64 R74, [R1+0x398] ;  /* 0x00039800014a7983 */ /* 0x000f220000300a00 */
[----:B-1----:R-:W-:-:S05]  /*3d5f0*/  IMAD.MOV.U32 R8, RZ, RZ, R207 ;  /* 0x000000ffff087224 */ /* 0x002fca00078e00cf */
[----:B------:R3:W-:Y:S04]  /*3d600*/  STL [R1+0xc98], R8 ;  /* 0x000c980801007387 */ /* 0x0007e80000100800 */
[----:B------:R-:W-:Y:S04]  /*3d610*/  STL [R1+0xca0], R34 ;  /* 0x000ca02201007387 */ /* 0x000fe80000100800 */
[----:B------:R-:W-:Y:S04]  /*3d620*/  STL [R1+0xc84], R35 ;  /* 0x000c842301007387 */ /* 0x000fe80000100800 */
[----:B------:R-:W-:Y:S04]  /*3d630*/  STL [R1+0xc88], R32 ;  /* 0x000c882001007387 */ /* 0x000fe80000100800 */
[----:B------:R-:W-:Y:S04]  /*3d640*/  STL [R1+0xc64], R33 ;  /* 0x000c642101007387 */ /* 0x000fe80000100800 */
[----:B------:R-:W4:Y:S04]  /*3d650*/  LDL.LU.64 R206, [R1+0x638] ;  /* 0x0006380001ce7983 */ /* 0x000f280000300a00 */
[----:B------:R-:W4:Y:S01]  /*3d660*/  LDL.LU.64 R204, [R1+0x548] ;  /* 0x0005480001cc7983 */ /* 0x000f220000300a00 */
[----:B---3--:R-:W-:-:S03]  /*3d670*/  IMAD.MOV.U32 R8, RZ, RZ, R77 ;  /* 0x000000ffff087224 */ /* 0x008fc600078e004d */
[----:B------:R-:W-:Y:S04]  /*3d680*/  STL [R1+0xc6c], R76 ;  /* 0x000c6c4c01007387 */ /* 0x000fe80000100800 */
[----:B------:R1:W-:Y:S04]  /*3d690*/  STL [R1+0xc68], R8 ;  /* 0x000c680801007387 */ /* 0x0003e80000100800 */
[----:B--2---:R-:W-:Y:S01]  /*3d6a0*/  STL [R1+0xc74], R124 ;  /* 0x000c747c01007387 */ /* 0x004fe20000100800 */
[----:B-1----:R-:W-:Y:S01]  /*3d6b0*/  IMAD.MOV.U32 R8, RZ, RZ, R125 ;  /* 0x000000ffff087224 */ /* 0x002fe200078e007d */
[----:B------:R-:W-:Y:S01]  /*3d6c0*/  MOV R76, R78 ;  /* 0x0000004e004c7202 */ /* 0x000fe20000000f00 */
[----:B------:R-:W-:-:S02]  /*3d6d0*/  IMAD.MOV.U32 R77, RZ, RZ, R79 ;  /* 0x000000ffff4d7224 */ /* 0x000fc400078e004f */
[----:B------:R-:W2:Y:S04]  /*3d6e0*/  LDL.LU.64 R78, [R1+0x3b0] ;  /* 0x0003b000014e7983 */ /* 0x000ea80000300a00 */
[----:B------:R1:W-:Y:S02]  /*3d6f0*/  STL [R1+0xc70], R8 ;  /* 0x000c700801007387 */ /* 0x0003e40000100800 */
[----:B-1----:R-:W-:Y:S02]  /*3d700*/  IMAD.MOV.U32 R8, RZ, RZ, R213 ;  /* 0x000000ffff087224 */ /* 0x002fe400078e00d5 */
[----:B------:R1:W-:Y:S04]  /*3d710*/  STL [R1+0xc7c], R212 ;  /* 0x000c7cd401007387 */ /* 0x0003e80000100800 */
[----:B------:R-:W-:Y:S04]  /*3d720*/  STL [R1+0xc80], R30 ;  /* 0x000c801e01007387 */ /* 0x000fe80000100800 */
[----:B------:R3:W-:Y:S04]  /*3d730*/  STL [R1+0xc78], R8 ;  /* 0x000c780801007387 */ /* 0x0007e80000100800 */
[----:B------:R-:W-:Y:S04]  /*3d740*/  STL [R1+0xc44], R31 ;  /* 0x000c441f01007387 */ /* 0x000fe80000100800 */
[----:B-1----:R-:W2:Y:S04]  /*3d750*/  LDL.LU.64 R212, [R1+0x680] ;  /* 0x0006800001d47983 */ /* 0x002ea80000300a00 */
[----:B------:R-:W-:Y:S01]  /*3d760*/  STL [R1+0xc4c], R126 ;  /* 0x000c4c7e01007387 */ /* 0x000fe20000100800 */
[----:B---3--:R-:W-:-:S03]  /*3d770*/  IMAD.MOV.U32 R8, RZ, RZ, R127 ;  /* 0x000000ffff087224 */ /* 0x008fc600078e007f */
[----:B------:R-:W3:Y:S04]  /*3d780*/  LDL.LU.64 R124, [R1+0x578] ;  /* 0x00057800017c7983 */ /* 0x000ee80000300a00 */
[----:B------:R1:W-:Y:S04]  /*3d790*/  STL [R1+0xc48], R8 ;  /* 0x000c480801007387 */ /* 0x0003e80000100800 */
[----:B----4-:R4:W-:Y:S01]  /*3d7a0*/  STL [R1+0xc54], R72 ;  /* 0x000c544801007387 */ /* 0x0109e20000100800 */
[----:B-1----:R-:W-:-:S03]  /*3d7b0*/  IMAD.MOV.U32 R8, RZ, RZ, R73 ;  /* 0x000000ffff087224 */ /* 0x002fc600078e0049 */
[----:B----4-:R-:W4:Y:S04]  /*3d7c0*/  LDL.LU.64 R72, [R1+0x3d0] ;  /* 0x0003d00001487983 */ /* 0x010f280000300a00 */
[----:B------:R1:W-:Y:S04]  /*3d7d0*/  STL [R1+0xc50], R8 ;  /* 0x000c500801007387 */ /* 0x0003e80000100800 */
[----:B------:R-:W-:Y:S01]  /*3d7e0*/  STL [R1+0xc5c], R74 ;  /* 0x000c5c4a01007387 */ /* 0x000fe20000100800 */
[----:B-1----:R-:W-:-:S03]  /*3d7f0*/  IMAD.MOV.U32 R8, RZ, RZ, R75 ;  /* 0x000000ffff087224 */ /* 0x002fc600078e004b */
[----:B------:R-:W-:Y:S04]  /*3d800*/  STL [R1+0xc60], R28 ;  /* 0x000c601c01007387 */ /* 0x000fe80000100800 */
[----:B------:R1:W-:Y:S04]  /*3d810*/  STL [R1+0xc58], R8 ;  /* 0x000c580801007387 */ /* 0x0003e80000100800 */
[----:B------:R-:W-:Y:S04]  /*3d820*/  STL [R1+0xc24], R29 ;  /* 0x000c241d01007387 */ /* 0x000fe80000100800 */
[----:B------:R-:W4:Y:S04]  /*3d830*/  LDL.LU.64 R126, [R1+0x6b8] ;  /* 0x0006b800017e7983 */ /* 0x000f280000300a00 */
[----:B------:R1:W-:Y:S02]  /*3d840*/  STL [R1+0xc2c], R206 ;  /* 0x000c2cce01007387 */ /* 0x0003e40000100800 */
[----:B-1----:R-:W-:-:S02]  /*3d850*/  IMAD.MOV.U32 R8, RZ, RZ, R207 ;  /* 0x000000ffff087224 */ /* 0x002fc400078e00cf */
[----:B------:R-:W4:Y:S04]  /*3d860*/  LDL.LU.64 R74, [R1+0x5a8] ;  /* 0x0005a800014a7983 */ /* 0x000f280000300a00 */
[----:B------:R1:W-:Y:S04]  /*3d870*/  STL [R1+0xc28], R8 ;  /* 0x000c280801007387 */ /* 0x0003e80000100800 */
[----:B------:R-:W-:Y:S01]  /*3d880*/  STL [R1+0xc34], R204 ;  /* 0x000c34cc01007387 */ /* 0x000fe20000100800 */
[----:B------:R-:W-:Y:S02]  /*3d890*/  IMAD.MOV.U32 R206, RZ, RZ, R76 ;  /* 0x000000ffffce7224 */ /* 0x000fe400078e004c */
[----:B------:R-:W-:-:S02]  /*3d8a0*/  IMAD.MOV.U32 R207, RZ, RZ, R77 ;  /* 0x000000ffffcf7224 */ /* 0x000fc400078e004d */
[----:B------:R-:W4:Y:S01]  /*3d8b0*/  LDL.LU.64 R76, [R1+0x3e8] ;  /* 0x0003e800014c7983 */ /* 0x000f220000300a00 */
[----:B-1----:R-:W-:-:S05]  /*3d8c0*/  MOV R8, R205 ;  /* 0x000000cd00087202 */ /* 0x002fca0000000f00 */
[----:B------:R2:W-:Y:S02]  /*3d8d0*/  STL [R1+0xc30], R8 ;  /* 0x000c300801007387 */ /* 0x0005e40000100800 */
[----:B--2---:R-:W-:Y:S02]  /*3d8e0*/  IMAD.MOV.U32 R8, RZ, RZ, R79 ;  /* 0x000000ffff087224 */ /* 0x004fe400078e004f */
[----:B------:R1:W-:Y:S04]  /*3d8f0*/  STL [R1+0xc3c], R78 ;  /* 0x000c3c4e01007387 */ /* 0x0003e80000100800 */
[----:B------:R-:W-:Y:S04]  /*3d900*/  STL [R1+0xc40], R26 ;  /* 0x000c401a01007387 */ /* 0x000fe80000100800 */
[----:B------:R2:W-:Y:S04]  /*3d910*/  STL [R1+0xc38], R8 ;  /* 0x000c380801007387 */ /* 0x0005e80000100800 */
[----:B------:R-:W4:Y:S04]  /*3d920*/  LDL.LU.64 R204, [R1+0x6f8] ;  /* 0x0006f80001cc7983 */ /* 0x000f280000300a00 */
[----:B------:R-:W-:Y:S04]  /*3d930*/  STL [R1+0xc04], R27 ;  /* 0x000c041b01007387 */ /* 0x000fe80000100800 */
[----:B------:R3:W-:Y:S04]  /*3d940*/  STL [R1+0xc0c], R212 ;  /* 0x000c0cd401007387 */ /* 0x0007e80000100800 */
[----:B-1----:R-:W4:Y:S01]  /*3d950*/  LDL.LU.64 R78, [R1+0x5e8] ;  /* 0x0005e800014e7983 */ /* 0x002f220000300a00 */
[----:B--2---:R-:W-:-:S03]  /*3d960*/  IMAD.MOV.U32 R8, RZ, RZ, R213 ;  /* 0x000000ffff087224 */ /* 0x004fc600078e00d5 */
[----:B---3--:R-:W-:Y:S04]  /*3d970*/  STL [R1+0xc14], R124 ;  /* 0x000c147c01007387 */ /* 0x008fe80000100800 */
[----:B------:R1:W-:Y:S04]  /*3d980*/  STL [R1+0xc08], R8 ;  /* 0x000c080801007387 */ /* 0x0003e80000100800 */
[----:B------:R-:W2:Y:S01]  /*3d990*/  LDL.LU.64 R212, [R1+0x400] ;  /* 0x0004000001d47983 */ /* 0x000ea20000300a00 */
[----:B-1----:R-:W-:-:S05]  /*3d9a0*/  IMAD.MOV.U32 R8, RZ, RZ, R125 ;  /* 0x000000ffff087224 */ /* 0x002fca00078e007d */
[----:B------:R4:W-:Y:S02]  /*3d9b0*/  STL [R1+0xc10], R8 ;  /* 0x000c100801007387 */ /* 0x0009e40000100800 */
[----:B----4-:R-:W-:Y:S02]  /*3d9c0*/  IMAD.MOV.U32 R8, RZ, RZ, R73 ;  /* 0x000000ffff087224 */ /* 0x010fe400078e0049 */
[----:B------:R1:W-:Y:S04]  /*3d9d0*/  STL [R1+0xc1c], R72 ;  /* 0x000c1c4801007387 */ /* 0x0003e80000100800 */
[----:B------:R-:W-:Y:S04]  /*3d9e0*/  STL [R1+0xc20], R24 ;  /* 0x000c201801007387 */ /* 0x000fe80000100800 */
[----:B------:R3:W-:Y:S04]  /*3d9f0*/  STL [R1+0xc18], R8 ;  /* 0x000c180801007387 */ /* 0x0007e80000100800 */
[----:B------:R-:W-:Y:S04]  /*3da00*/  STL [R1+0xbe4], R25 ;  /* 0x000be41901007387 */ /* 0x000fe80000100800 */
[----:B------:R-:W4:Y:S04]  /*3da10*/  LDL.LU.64 R124, [R1+0x738] ;  /* 0x00073800017c7983 */ /* 0x000f280000300a00 */
[----:B------:R-:W-:Y:S04]  /*3da20*/  STL [R1+0xbec], R126 ;  /* 0x000bec7e01007387 */ /* 0x000fe80000100800 */
[----:B-1----:R-:W4:Y:S01]  /*3da30*/  LDL.LU.64 R72, [R1+0x628] ;  /* 0x0006280001487983 */ /* 0x002f220000300a00 */
[----:B---3--:R-:W-:-:S05]  /*3da40*/  IMAD.MOV.U32 R8, RZ, RZ, R127 ;  /* 0x000000ffff087224 */ /* 0x008fca00078e007f */
[----:B------:R1:W-:Y:S04]  /*3da50*/  STL [R1+0xbe8], R8 ;  /* 0x000be80801007387 */ /* 0x0003e80000100800 */
[----:B------:R-:W-:Y:S01]  /*3da60*/  STL [R1+0xbf4], R74 ;  /* 0x000bf44a01007387 */ /* 0x000fe20000100800 */
[----:B-1----:R-:W-:-:S05]  /*3da70*/  IMAD.MOV.U32 R8, RZ, RZ, R75 ;  /* 0x000000ffff087224 */ /* 0x002fca00078e004b */
[----:B------:R1:W-:Y:S04]  /*3da80*/  STL [R1+0xbf0], R8 ;  /* 0x000bf00801007387 */ /* 0x0003e80000100800 */
[----:B------:R-:W3:Y:S01]  /*3da90*/  LDL.LU.64 R126, [R1+0x5c8] ;  /* 0x0005c800017e7983 */ /* 0x000ee20000300a00 */
[----:B-1----:R-:W-:-:S03]  /*3daa0*/  IMAD.MOV.U32 R8, RZ, RZ, R77 ;  /* 0x000000ffff087224 */ /* 0x002fc600078e004d */
[----:B------:R1:W-:Y:S04]  /*3dab0*/  STL [R1+0xbfc], R76 ;  /* 0x000bfc4c01007387 */ /* 0x0003e80000100800 */
[----:B------:R-:W-:Y:S04]  /*3dac0*/  STL [R1+0xbf8], R8 ;  /* 0x000bf80801007387 */ /* 0x000fe80000100800 */
[----:B------:R1:W-:Y:S02]  /*3dad0*/  STL [R1+0xc00], R6 ;  /* 0x000c000601007387 */ /* 0x0003e40000100800 */
[----:B-1----:R-:W-:-:S02]  /*3dae0*/  IMAD.MOV.U32 R76, RZ, RZ, R238 ;  /* 0x000000ffff4c7224 */ /* 0x002fc400078e00ee */
[----:B------:R-:W-:Y:S01]  /*3daf0*/  STL [R1+0xbc4], R7 ;  /* 0x000bc40701007387 */ /* 0x000fe20000100800 */
[----:B------:R-:W-:-:S03]  /*3db00*/  IMAD.MOV.U32 R77, RZ, RZ, R239 ;  /* 0x000000ffff4d7224 */ /* 0x000fc600078e00ef */
[----:B------:R-:W3:Y:S01]  /*3db10*/  LDL.LU.64 R238, [R1+0x5e0] ;  /* 0x0005e00001ee7983 */ /* 0x000ee20000300a00 */
[----:B------:R-:W-:-:S03]  /*3db20*/  MOV R6, R205 ;  /* 0x000000cd00067202 */ /* 0x000fc60000000f00 */
[----:B------:R1:W-:Y:S04]  /*3db30*/  STL [R1+0xbcc], R204 ;  /* 0x000bcccc01007387 */ /* 0x0003e80000100800 */
[----:B------:R-:W-:Y:S04]  /*3db40*/  STL [R1+0xbd4], R78 ;  /* 0x000bd44e01007387 */ /* 0x000fe80000100800 */
[----:B------:R2:W-:Y:S04]  /*3db50*/  STL [R1+0xbc8], R6 ;  /* 0x000bc80601007387 */ /* 0x0005e80000100800 */
[----:B-1----:R-:W3:Y:S04]  /*3db60*/  LDL.LU.64 R204, [R1+0x5f0] ;  /* 0x0005f00001cc7983 */ /* 0x002ee80000300a00 */
[----:B------:R-:W3:Y:S01]  /*3db70*/  LDL.LU.64 R74, [R1+0x608] ;  /* 0x00060800014a7983 */ /* 0x000ee20000300a00 */
[----:B--2---:R-:W-:-:S05]  /*3db80*/  IMAD.MOV.U32 R6, RZ, RZ, R79 ;  /* 0x000000ffff067224 */ /* 0x004fca00078e004f */
[----:B------:R1:W-:Y:S04]  /*3db90*/  STL [R1+0xbd0], R6 ;  /* 0x000bd00601007387 */ /* 0x0003e80000100800 */
[----:B------:R2:W-:Y:S01]  /*3dba0*/  STL [R1+0xbdc], R212 ;  /* 0x000bdcd401007387 */ /* 0x0005e20000100800 */
[----:B-1----:R-:W-:-:S03]  /*3dbb0*/  IMAD.MOV.U32 R6, RZ, RZ, R213 ;  /* 0x000000ffff067224 */ /* 0x002fc600078e00d5 */
[----:B------:R1:W-:Y:S04]  /*3dbc0*/  STL [R1+0xbe0], R4 ;  /* 0x000be00401007387 */ /* 0x0003e80000100800 */
[----:B------:R-:W-:Y:S04]  /*3dbd0*/  STL [R1+0xbd8], R6 ;  /* 0x000bd80601007387 */ /* 0x000fe80000100800 */
[----:B------:R-:W3:Y:S04]  /*3dbe0*/  LDL.LU.64 R78, [R1+0x620] ;  /* 0x00062000014e7983 */ /* 0x000ee80000300a00 */
[----:B------:R-:W-:Y:S04]  /*3dbf0*/  STL [R1+0xba4], R5 ;  /* 0x000ba40501007387 */ /* 0x000fe80000100800 */
[----:B----4-:R-:W-:Y:S04]  /*3dc00*/  STL [R1+0xbac], R124 ;  /* 0x000bac7c01007387 */ /* 0x010fe80000100800 */
[----:B--2---:R-:W2:Y:S01]  /*3dc10*/  LDL.LU.64 R212, [R1+0x630] ;  /* 0x0006300001d47983 */ /* 0x004ea20000300a00 */
[----:B-1----:R-:W-:-:S03]  /*3dc20*/  IMAD.MOV.U32 R4, RZ, RZ, R125 ;  /* 0x000000ffff047224 */ /* 0x002fc600078e007d */
[----:B------:R-:W-:Y:S04]  /*3dc30*/  STL [R1+0xbb4], R72 ;  /* 0x000bb44801007387 */ /* 0x000fe80000100800 */
[----:B------:R1:W-:Y:S04]  /*3dc40*/  STL [R1+0xba8], R4 ;  /* 0x000ba80401007387 */ /* 0x0003e80000100800 */
[----:B------:R-:W4:Y:S01]  /*3dc50*/  LDL.LU.64 R70, [R1+0x648] ;  /* 0x0006480001467983 */ /* 0x000f220000300a00 */
[----:B-1----:R-:W-:Y:S02]  /*3dc60*/  IMAD.MOV.U32 R4, RZ, RZ, R73 ;  /* 0x000000ffff047224 */ /* 0x002fe400078e0049 */
[----:B------:R-:W-:-:S02]  /*3dc70*/  IMAD.MOV.U32 R72, RZ, RZ, R206 ;  /* 0x000000ffff487224 */ /* 0x000fc400078e00ce */
[----:B------:R-:W-:Y:S01]  /*3dc80*/  IMAD.MOV.U32 R73, RZ, RZ, R207 ;  /* 0x000000ffff497224 */ /* 0x000fe200078e00cf */
[----:B------:R3:W-:Y:S01]  /*3dc90*/  STL [R1+0xbb0], R4 ;  /* 0x000bb00401007387 */ /* 0x0007e20000100800 */
[----:B------:R-:W-:Y:S02]  /*3dca0*/  IMAD.MOV.U32 R206, RZ, RZ, R112 ;  /* 0x000000ffffce7224 */ /* 0x000fe400078e0070 */
[----:B------:R-:W-:Y:S02]  /*3dcb0*/  IMAD.MOV.U32 R207, RZ, RZ, R113 ;  /* 0x000000ffffcf7224 */ /* 0x000fe400078e0071 */
[----:B------:R-:W4:Y:S01]  /*3dcc0*/  LDL.LU.64 R112, [R1+0x658] ;  /* 0x0006580001707983 */ /* 0x000f220000300a00 */
[----:B---3--:R-:W-:-:S03]  /*3dcd0*/  IMAD.MOV.U32 R4, RZ, RZ, R127 ;  /* 0x000000ffff047224 */ /* 0x008fc600078e007f */
[----:B------:R1:W-:Y:S04]  /*3dce0*/  STL [R1+0xbbc], R126 ;  /* 0x000bbc7e01007387 */ /* 0x0003e80000100800 */
[----:B------:R-:W-:Y:S04]  /*3dcf0*/  STL [R1+0xbb8], R4 ;  /* 0x000bb80401007387 */ /* 0x000fe80000100800 */
[----:B------:R3:W-:Y:S04]  /*3dd00*/  STL [R1+0xbc0], R2 ;  /* 0x000bc00201007387 */ /* 0x0007e80000100800 */
[----:B------:R-:W-:Y:S04]  /*3dd10*/  STL [R1+0x39c], R3 ;  /* 0x00039c0301007387 */ /* 0x000fe80000100800 */
[----:B-1----:R-:W4:Y:S04]  /*3dd20*/  LDL.LU.64 R126, [R1+0x678] ;  /* 0x00067800017e7983 */ /* 0x002f280000300a00 */
[----:B------:R1:W-:Y:S01]  /*3dd30*/  STL [R1+0x3a4], R238 ;  /* 0x0003a4ee01007387 */ /* 0x0003e20000100800 */
[----:B---3--:R-:W-:-:S03]  /*3dd40*/  MOV R2, R239 ;  /* 0x000000ef00027202 */ /* 0x008fc60000000f00 */
[----:B-1----:R-:W4:Y:S04]  /*3dd50*/  LDL.LU.64 R238, [R1+0x690] ;  /* 0x0006900001ee7983 */ /* 0x002f280000300a00 */
[----:B------:R1:W-:Y:S02]  /*3dd60*/  STL [R1+0x3a0], R2 ;  /* 0x0003a00201007387 */ /* 0x0003e40000100800 */
[----:B-1----:R-:W-:Y:S02]  /*3dd70*/  IMAD.MOV.U32 R2, RZ, RZ, R205 ;  /* 0x000000ffff027224 */ /* 0x002fe400078e00cd */
[----:B------:R1:W-:Y:S04]  /*3dd80*/  STL [R1+0x3ac], R204 ;  /* 0x0003accc01007387 */ /* 0x0003e80000100800 */
[----:B-1----:R-:W4:Y:S04]  /*3dd90*/  LDL.LU.64 R204, [R1+0x6a0] ;  /* 0x0006a00001cc7983 */ /* 0x002f280000300a00 */
[----:B------:R1:W-:Y:S04]  /*3dda0*/  STL [R1+0x3a8], R2 ;  /* 0x0003a80201007387 */ /* 0x0003e80000100800 */
[----:B------:R1:W-:Y:S02]  /*3ddb0*/  STL [R1+0x3b4], R74 ;  /* 0x0003b44a01007387 */ /* 0x0003e40000100800 */
[----:B-1----:R-:W-:-:S02]  /*3ddc0*/  IMAD.MOV.U32 R2, RZ, RZ, R75 ;  /* 0x000000ffff027224 */ /* 0x002fc400078e004b */
[----:B------:R-:W4:Y:S04]  /*3ddd0*/  LDL.LU.64 R74, [R1+0x6b0] ;  /* 0x0006b000014a7983 */ /* 0x000f280000300a00 */
[----:B------:R1:W-:Y:S04]  /*3dde0*/  STL [R1+0x3b0], R2 ;  /* 0x0003b00201007387 */ /* 0x0003e80000100800 */
[----:B------:R1:W-:Y:S02]  /*3ddf0*/  STL [R1+0x3bc], R78 ;  /* 0x0003bc4e01007387 */ /* 0x0003e40000100800 */
[----:B-1----:R-:W-:-:S02]  /*3de00*/  IMAD.MOV.U32 R2, RZ, RZ, R79 ;  /* 0x000000ffff027224 */ /* 0x002fc400078e004f */
[----:B------:R-:W4:Y:S04]  /*3de10*/  LDL.LU.64 R78, [R1+0x6c0] ;  /* 0x0006c000014e7983 */ /* 0x000f280000300a00 */
[----:B------:R1:W-:Y:S04]  /*3de20*/  STL [R1+0x3b8], R2 ;  /* 0x0003b80201007387 */ /* 0x0003e80000100800 */
[----:B--2---:R2:W-:Y:S04]  /*3de30*/  STL [R1+0x3c4], R212 ;  /* 0x0003c4d401007387 */ /* 0x0045e80000100800 */
[----:B------:R-:W3:Y:S01]  /*3de40*/  LDL.LU.64 R124, [R1+0x6d8] ;  /* 0x0006d800017c7983 */ /* 0x000ee20000300a00 */
[----:B-1----:R-:W-:-:S05]  /*3de50*/  IMAD.MOV.U32 R2, RZ, RZ, R213 ;  /* 0x000000ffff027224 */ /* 0x002fca00078e00d5 */
[----:B------:R1:W-:Y:S01]  /*3de60*/  STL [R1+0x3c0], R2 ;  /* 0x0003c00201007387 */ /* 0x0003e20000100800 */
[----:B--2---:R-:W-:Y:S02]  /*3de70*/  IMAD.MOV.U32 R212, RZ, RZ, R214 ;  /* 0x000000ffffd47224 */ /* 0x004fe400078e00d6 */
[----:B------:R-:W-:Y:S01]  /*3de80*/  IMAD.MOV.U32 R213, RZ, RZ, R215 ;  /* 0x000000ffffd57224 */ /* 0x000fe200078e00d7 */
[----:B----4-:R-:W-:Y:S01]  /*3de90*/  STL [R1+0x3cc], R70 ;  /* 0x0003cc4601007387 */ /* 0x010fe20000100800 */
[----:B-1----:R-:W-:-:S03]  /*3dea0*/  IMAD.MOV.U32 R2, RZ, RZ, R71 ;  /* 0x000000ffff027224 */ /* 0x002fc600078e0047 */
[----:B------:R-:W2:Y:S04]  /*3deb0*/  LDL.LU.64 R214, [R1+0x6e0] ;  /* 0x0006e00001d67983 */ /* 0x000ea80000300a00 */
[----:B------:R1:W-:Y:S02]  /*3dec0*/  STL [R1+0x3c8], R2 ;  /* 0x0003c80201007387 */ /* 0x0003e40000100800 */
[----:B-1----:R-:W-:Y:S02]  /*3ded0*/  IMAD.MOV.U32 R2, RZ, RZ, R113 ;  /* 0x000000ffff027224 */ /* 0x002fe400078e0071 */
[----:B------:R1:W-:Y:S04]  /*3dee0*/  STL [R1+0x3d4], R112 ;  /* 0x0003d47001007387 */ /* 0x0003e80000100800 */
[----:B------:R-:W-:Y:S04]  /*3def0*/  STL [R1+0x3dc], R76 ;  /* 0x0003dc4c01007387 */ /* 0x000fe80000100800 */
[----:B------:R4:W-:Y:S04]  /*3df00*/  STL [R1+0x3d0], R2 ;  /* 0x0003d00201007387 */ /* 0x0009e80000100800 */
[----:B-1----:R-:W2:Y:S01]  /*3df10*/  LDL.LU.64 R112, [R1+0x710] ;  /* 0x0007100001707983 */ /* 0x002ea20000300a00 */
[----:B----4-:R-:W-:-:S03]  /*3df20*/  IMAD.MOV.U32 R2, RZ, RZ, R77 ;  /* 0x000000ffff027224 */ /* 0x010fc600078e004d */
[----:B------:R-:W4:Y:S04]  /*3df30*/  LDL.LU.64 R76, [R1+0x718] ;  /* 0x00071800014c7983 */ /* 0x000f280000300a00 */
[----:B------:R1:W-:Y:S04]  /*3df40*/  STL [R1+0x3d8], R2 ;  /* 0x0003d80201007387 */ /* 0x0003e80000100800 */
[----:B------:R1:W-:Y:S02]  /*3df50*/  STL [R1+0x3e4], R126 ;  /* 0x0003e47e01007387 */ /* 0x0003e40000100800 */
[----:B-1----:R-:W-:-:S02]  /*3df60*/  MOV R2, R127 ;  /* 0x0000007f00027202 */ /* 0x002fc40000000f00 */
[----:B------:R-:W-:Y:S04]  /*3df70*/  STL [R1+0x3ec], R238 ;  /* 0x0003ecee01007387 */ /* 0x000fe80000100800 */
[----:B------:R1:W-:Y:S04]  /*3df80*/  STL [R1+0x3e0], R2 ;  /* 0x0003e00201007387 */ /* 0x0003e80000100800 */
[----:B------:R-:W4:Y:S01]  /*3df90*/  LDL.LU.64 R126, [R1+0x730] ;  /* 0x00073000017e7983 */ /* 0x000f220000300a00 */
[----:B-1----:R-:W-:-:S03]  /*3dfa0*/  IMAD.MOV.U32 R2, RZ, RZ, R239 ;  /* 0x000000ffff027224 */ /* 0x002fc600078e00ef */
[----:B------:R-:W4:Y:S04]  /*3dfb0*/  LDL.LU.64 R238, [R1+0x740] ;  /* 0x0007400001ee7983 */ /* 0x000f280000300a00 */
[----:B------:R1:W-:Y:S02]  /*3dfc0*/  STL [R1+0x3e8], R2 ;  /* 0x0003e80201007387 */ /* 0x0003e40000100800 */
[----:B-1----:R-:W-:Y:S02]  /*3dfd0*/  IMAD.MOV.U32 R2, RZ, RZ, R205 ;  /* 0x000000ffff027224 */ /* 0x002fe400078e00cd */
[----:B------:R1:W-:Y:S04]  /*3dfe0*/  STL [R1+0x3f4], R204 ;  /* 0x0003f4cc01007387 */ /* 0x0003e80000100800 */
[----:B------:R-:W-:Y:S04]  /*3dff0*/  STL [R1+0x3fc], R74 ;  /* 0x0003fc4a01007387 */ /* 0x000fe80000100800 */
[----:B------:R1:W-:Y:S04]  /*3e000*/  STL [R1+0x3f0], R2 ;  /* 0x0003f00201007387 */ /* 0x0003e80000100800 */
[----:B-1----:R-:W4:Y:S01]  /*3e010*/  LDL.LU.64 R204, [R1+0x750] ;  /* 0x0007500001cc7983 */ /* 0x002f220000300a00 */
[----:B------:R-:W-:-:S05]  /*3e020*/  IMAD.MOV.U32 R2, RZ, RZ, R75 ;  /* 0x000000ffff027224 */ /* 0x000fca00078e004b */
[----:B------:R1:W-:Y:S04]  /*3e030*/  STL [R1+0x3f8], R2 ;  /* 0x0003f80201007387 */ /* 0x0003e80000100800 */
[----:B------:R1:W-:Y:S04]  /*3e040*/  STL [R1+0x404], R78 ;  /* 0x0004044e01007387 */ /* 0x0003e80000100800 */
[----:B------:R-:W4:Y:S01]  /*3e050*/  LDL.LU.64 R74, [R1+0x760] ;  /* 0x00076000014a7983 */ /* 0x000f220000300a00 */
[----:B-1----:R-:W-:-:S05]  /*3e060*/  IMAD.MOV.U32 R2, RZ, RZ, R79 ;  /* 0x000000ffff027224 */ /* 0x002fca00078e004f */
[----:B------:R1:W-:Y:S01]  /*3e070*/  STL [R1+0x400], R2 ;  /* 0x0004000201007387 */ /* 0x0003e20000100800 */
[----:B------:R-:W-:Y:S02]  /*3e080*/  IMAD.MOV.U32 R78, RZ, RZ, R212 ;  /* 0x000000ffff4e7224 */ /* 0x000fe400078e00d4 */
[----:B------:R-:W-:Y:S01]  /*3e090*/  IMAD.MOV.U32 R79, RZ, RZ, R213 ;  /* 0x000000ffff4f7224 */ /* 0x000fe200078e00d5 */
[----:B---3--:R-:W-:Y:S04]  /*3e0a0*/  STL [R1+0x40c], R124 ;  /* 0x00040c7c01007387 */ /* 0x008fe80000100800 */
[----:B------:R-:W3:Y:S01]  /*3e0b0*/  LDL.LU.64 R212, [R1+0x770] ;  /* 0x0007700001d47983 */ /* 0x000ee20000300a00 */
[----:B-1----:R-:W-:-:S03]  /*3e0c0*/  IMAD.MOV.U32 R2, RZ, RZ, R125 ;  /* 0x000000ffff027224 */ /* 0x002fc600078e007d */
[----:B--2---:R-:W-:Y:S04]  /*3e0d0*/  STL [R1+0x414], R214 ;  /* 0x000414d601007387 */ /* 0x004fe80000100800 */
[----:B------:R1:W-:Y:S04]  /*3e0e0*/  STL [R1+0x408], R2 ;  /* 0x0004080201007387 */ /* 0x0003e80000100800 */
[----:B------:R-:W-:Y:S01]  /*3e0f0*/  STL [R1+0x41c], R72 ;  /* 0x00041c4801007387 */ /* 0x000fe20000100800 */
[----:B-1----:R-:W-:-:S05]  /*3e100*/  IMAD.MOV.U32 R2, RZ, RZ, R215 ;  /* 0x000000ffff027224 */ /* 0x002fca00078e00d7 */
[----:B------:R1:W-:Y:S04]  /*3e110*/  STL [R1+0x410], R2 ;  /* 0x0004100201007387 */ /* 0x0003e80000100800 */
[----:B------:R-:W2:Y:S01]  /*3e120*/  LDL.LU.64 R214, [R1+0x790] ;  /* 0x0007900001d67983 */ /* 0x000ea20000300a00 */
[----:B-1----:R-:W-:-:S03]  /*3e130*/  IMAD.MOV.U32 R2, RZ, RZ, R73 ;  /* 0x000000ffff027224 */ /* 0x002fc600078e0049 */
[----:B------:R-:W-:Y:S04]  /*3e140*/  STL [R1+0x424], R112 ;  /* 0x0004247001007387 */ /* 0x000fe80000100800 */
[----:B------:R1:W-:Y:S04]  /*3e150*/  STL [R1+0x418], R2 ;  /* 0x0004180201007387 */ /* 0x0003e80000100800 */
[----:B------:R-:W2:Y:S01]  /*3e160*/  LDL.LU.64 R72, [R1+0x7a0] ;  /* 0x0007a00001487983 */ /* 0x000ea20000300a00 */
[----:B-1----:R-:W-:-:S03]  /*3e170*/  MOV R2, R113 ;  /* 0x0000007100027202 */ /* 0x002fc60000000f00 */
[----:B----4-:R-:W-:Y:S01]  /*3e180*/  STL [R1+0x42c], R76 ;  /* 0x00042c4c01007387 */ /* 0x010fe20000100800 */
[----:B------:R-:W-:Y:S02]  /*3e190*/  IMAD.MOV.U32 R112, RZ, RZ, R114 ;  /* 0x000000ffff707224 */ /* 0x000fe400078e0072 */
[----:B------:R-:W-:Y:S01]  /*3e1a0*/  IMAD.MOV.U32 R113, RZ, RZ, R115 ;  /* 0x000000ffff717224 */ /* 0x000fe200078e0073 */
[----:B------:R1:W-:Y:S04]  /*3e1b0*/  STL [R1+0x420], R2 ;  /* 0x0004200201007387 */ /* 0x0003e80000100800 */
[----:B------:R-:W2:Y:S01]  /*3e1c0*/  LDL.LU.64 R114, [R1+0x7b0] ;  /* 0x0007b00001727983 */ /* 0x000ea20000300a00 */
[----:B-1----:R-:W-:-:S03]  /*3e1d0*/  IMAD.MOV.U32 R2, RZ, RZ, R77 ;  /* 0x000000ffff027224 */ /* 0x002fc600078e004d */
[----:B------:R-:W-:Y:S04]  /*3e1e0*/  STL [R1+0x434], R126 ;  /* 0x0004347e01007387 */ /* 0x000fe80000100800 */
[----:B------:R1:W-:Y:S04]  /*3e1f0*/  STL [R1+0x428], R2 ;  /* 0x0004280201007387 */ /* 0x0003e80000100800 */
[----:B------:R-:W2:Y:S01]  /*3e200*/  LDL.LU.64 R76, [R1+0x7c0] ;  /* 0x0007c000014c7983 */ /* 0x000ea20000300a00 */
[----:B-1----:R-:W-:-:S03]  /*3e210*/  IMAD.MOV.U32 R2, RZ, RZ, R127 ;  /* 0x000000ffff027224 */ /* 0x002fc600078e007f */
[----:B------:R-:W-:Y:S04]  /*3e220*/  STL [R1+0x43c], R238 ;  /* 0x00043cee01007387 */ /* 0x000fe80000100800 */
[----:B------:R1:W-:Y:S04]  /*3e230*/  STL [R1+0x430], R2 ;  /* 0x0004300201007387 */ /* 0x0003e80000100800 */
[----:B------:R-:W2:Y:S01]  /*3e240*/  LDL.LU.64 R126, [R1+0x7d0] ;  /* 0x0007d000017e7983 */ /* 0x000ea20000300a00 */
[----:B-1----:R-:W-:-:S03]  /*3e250*/  IMAD.MOV.U32 R2, RZ, RZ, R239 ;  /* 0x000000ffff027224 */ /* 0x002fc600078e00ef */
[----:B------:R-:W2:Y:S04]  /*3e260*/  LDL.LU.64 R238, [R1+0x7e0] ;  /* 0x0007e00001ee7983 */ /* 0x000ea80000300a00 */
[----:B------:R1:W-:Y:S04]  /*3e270*/  STL [R1+0x438], R2 ;  /* 0x0004380201007387 */ /* 0x0003e80000100800 */
[----:B------:R1:W-:Y:S02]  /*3e280*/  STL [R1+0x444], R204 ;  /* 0x000444cc01007387 */ /* 0x0003e40000100800 */
[----:B-1----:R-:W-:-:S02]  /*3e290*/  IMAD.MOV.U32 R2, RZ, RZ, R205 ;  /* 0x000000ffff027224 */ /* 0x002fc400078e00cd */
[----:B------:R-:W2:Y:S04]  /*3e2a0*/  LDL.LU.64 R204, [R1+0x7f0] ;  /* 0x0007f00001cc7983 */ /* 0x000ea80000300a00 */
[----:B------:R1:W-:Y:S04]  /*3e2b0*/  STL [R1+0x440], R2 ;  /* 0x0004400201007387 */ /* 0x0003e80000100800 */
[----:B------:R3:W-:Y:S01]  /*3e2c0*/  STL [R1+0x44c], R74 ;  /* 0x00044c4a01007387 */ /* 0x0007e20000100800 */
[----:B-1----:R-:W-:-:S05]  /*3e2d0*/  IMAD.MOV.U32 R2, RZ, RZ, R75 ;  /* 0x000000ffff027224 */ /* 0x002fca00078e004b */
[----:B------:R1:W-:Y:S04]  /*3e2e0*/  STL [R1+0x448], R2 ;  /* 0x0004480201007387 */ /* 0x0003e80000100800 */
[----:B---3--:R3:W-:Y:S04]  /*3e2f0*/  STL [R1+0x454], R212 ;  /* 0x000454d401007387 */ /* 0x0087e80000100800 */
[----:B------:R-:W4:Y:S01]  /*3e300*/  LDL.LU.64 R74, [R1+0x810] ;  /* 0x00081000014a7983 */ /* 0x000f220000300a00 */
[----:B-1----:R-:W-:-:S05]  /*3e310*/  IMAD.MOV.U32 R2, RZ, RZ, R213 ;  /* 0x000000ffff027224 */ /* 0x002fca00078e00d5 */
[----:B------:R1:W-:Y:S04]  /*3e320*/  STL [R1+0x450], R2 ;  /* 0x0004500201007387 */ /* 0x0003e80000100800 */
[----:B------:R-:W-:Y:S04]  /*3e330*/  STL [R1+0x45c], R206 ;  /* 0x00045cce01007387 */ /* 0x000fe80000100800 */
[----:B---3--:R-:W3:Y:S01]  /*3e340*/  LDL.LU.64 R212, [R1+0x820] ;  /* 0x0008200001d47983 */ /* 0x008ee20000300a00 */
[----:B-1----:R-:W-:-:S05]  /*3e350*/  IMAD.MOV.U32 R2, RZ, RZ, R207 ;  /* 0x000000ffff027224 */ /* 0x002fca00078e00cf */
[----:B------:R2:W-:Y:S02]  /*3e360*/  STL [R1+0x458], R2 ;  /* 0x0004580201007387 */ /* 0x0005e40000100800 */
[----:B--2---:R-:W-:Y:S02]  /*3e370*/  MOV R2, R215 ;  /* 0x000000d700027202 */ /* 0x004fe40000000f00 */
[----:B------:R1:W-:Y:S04]  /*3e380*/  STL [R1+0x464], R214 ;  /* 0x000464d601007387 */ /* 0x0003e80000100800 */
[----:B-1----:R-:W2:Y:S04]  /*3e390*/  LDL.LU.64 R214, [R1+0x830] ;  /* 0x0008300001d67983 */ /* 0x002ea80000300a00 */
[----:B------:R1:W-:Y:S04]  /*3e3a0*/  STL [R1+0x460], R2 ;  /* 0x0004600201007387 */ /* 0x0003e80000100800 */
[----:B------:R1:W-:Y:S04]  /*3e3b0*/  STL [R1+0x46c], R72 ;  /* 0x00046c4801007387 */ /* 0x0003e80000100800 */
[----:B------:R-:W2:Y:S01]  /*3e3c0*/  LDL.LU.64 R206, [R1+0x840] ;  /* 0x0008400001ce7983 */ /* 0x000ea20000300a00 */
[----:B-1----:R-:W-:-:S05]  /*3e3d0*/  IMAD.MOV.U32 R2, RZ, RZ, R73 ;  /* 0x000000ffff027224 */ /* 0x002fca00078e0049 */
        /* <DEDUP_REMOVED lines=8> */
[----:B------:R1:W-:Y:S01]  /*3e460*/  STL [R1+0x478], R2 ;  /* 0x0004780201007387 */ /* 0x0003e20000100800 */
[----:B------:R-:W-:Y:S02]  /*3e470*/  IMAD.MOV.U32 R76, RZ, RZ, R216 ;  /* 0x000000ffff4c7224 */ /* 0x000fe400078e00d8 */
[----:B------:R-:W-:Y:S01]  /*3e480*/  IMAD.MOV.U32 R77, RZ, RZ, R217 ;  /* 0x000000ffff4d7224 */ /* 0x000fe200078e00d9 */
[----:B------:R-:W-:Y:S04]  /*3e490*/  STL [R1+0x484], R126 ;  /* 0x0004847e01007387 */ /* 0x000fe80000100800 */
[----:B------:R-:W2:Y:S01]  /*3e4a0*/  LDL.LU.64 R216, [R1+0x870] ;  /* 0x0008700001d87983 */ /* 0x000ea20000300a00 */
[----:B-1----:R-:W-:-:S03]  /*3e4b0*/  IMAD.MOV.U32 R2, RZ, RZ, R127 ;  /* 0x000000ffff027224 */ /* 0x002fc600078e007f */
[----:B------:R-:W-:Y:S04]  /*3e4c0*/  STL [R1+0x48c], R238 ;  /* 0x00048cee01007387 */ /* 0x000fe80000100800 */
[----:B------:R1:W-:Y:S02]  /*3e4d0*/  STL [R1+0x480], R2 ;  /* 0x0004800201007387 */ /* 0x0003e40000100800 */
[----:B-1----:R-:W-:Y:S02]  /*3e4e0*/  IMAD.MOV.U32 R2, RZ, RZ, R239 ;  /* 0x000000ffff027224 */ /* 0x002fe400078e00ef */
        /* <DEDUP_REMOVED lines=8> */
[----:B----4-:R-:W-:Y:S04]  /*3e570*/  STL [R1+0x4a4], R74 ;  /* 0x0004a44a01007387 */ /* 0x010fe80000100800 */
[----:B------:R1:W-:Y:S04]  /*3e580*/  STL [R1+0x498], R2 ;  /* 0x0004980201007387 */ /* 0x0003e80000100800 */
[----:B------:R-:W4:Y:S01]  /*3e590*/  LDL.LU.64 R78, [R1+0x8b0] ;  /* 0x0008b000014e7983 */ /* 0x000f220000300a00 */
[----:B-1----:R-:W-:-:S03]  /*3e5a0*/  MOV R2, R75 ;  /* 0x0000004b00027202 */ /* 0x002fc60000000f00 */
[----:B---3--:R-:W-:Y:S04]  /*3e5b0*/  STL [R1+0x4ac], R212 ;  /* 0x0004acd401007387 */ /* 0x008fe80000100800 */
[----:B------:R1:W-:Y:S02]  /*3e5c0*/  STL [R1+0x4a0], R2 ;  /* 0x0004a00201007387 */ /* 0x0003e40000100800 */
[----:B-1----:R-:W-:Y:S02]  /*3e5d0*/  IMAD.MOV.U32 R2, RZ, RZ, R213 ;  /* 0x000000ffff027224 */ /* 0x002fe400078e00d5 */
[----:B------:R-:W3:Y:S04]  /*3e5e0*/  LDL.LU.64 R212, [R1+0x8c0] ;  /* 0x0008c00001d47983 */ /* 0x000ee80000300a00 */
[----:B------:R1:W-:Y:S04]  /*3e5f0*/  STL [R1+0x4a8], R2 ;  /* 0x0004a80201007387 */ /* 0x0003e80000100800 */
[----:B--2---:R2:W-:Y:S01]  /*3e600*/  STL [R1+0x4b4], R214 ;  /* 0x0004b4d601007387 */ /* 0x0045e20000100800 */
[----:B-1----:R-:W-:-:S03]  /*3e610*/  IMAD.MOV.U32 R2, RZ, RZ, R215 ;  /* 0x000000ffff027224 */ /* 0x002fc600078e00d7 */
[----:B------:R-:W3:Y:S04]  /*3e620*/  LDL.LU.64 R74, [R1+0x8d0] ;  /* 0x0008d000014a7983 */ /* 0x000ee80000300a00 */
[----:B------:R1:W-:Y:S04]  /*3e630*/  STL [R1+0x4b0], R2 ;  /* 0x0004b00201007387 */ /* 0x0003e80000100800 */
[----:B------:R2:W-:Y:S02]  /*3e640*/  STL [R1+0x4bc], R206 ;  /* 0x0004bcce01007387 */ /* 0x0005e40000100800 */
[----:B--2---:R-:W-:-:S02]  /*3e650*/  IMAD.MOV.U32 R214, RZ, RZ, R112 ;  /* 0x000000ffffd67224 */ /* 0x004fc400078e0070 */
[----:B------:R-:W-:Y:S02]  /*3e660*/  IMAD.MOV.U32 R215, RZ, RZ, R113 ;  /* 0x000000ffffd77224 */ /* 0x000fe400078e0071 */
[----:B------:R-:W2:Y:S01]  /*3e670*/  LDL.LU.64 R112, [R1+0x8e0] ;  /* 0x0008e00001707983 */ /* 0x000ea20000300a00 */
[----:B-1----:R-:W-:-:S03]  /*3e680*/  IMAD.MOV.U32 R2, RZ, RZ, R207 ;  /* 0x000000ffff027224 */ /* 0x002fc600078e00cf */
[----:B------:R-:W-:Y:S04]  /*3e690*/  STL [R1+0x4c4], R72 ;  /* 0x0004c44801007387 */ /* 0x000fe80000100800 */
[----:B------:R1:W-:Y:S04]  /*3e6a0*/  STL [R1+0x4b8], R2 ;  /* 0x0004b80201007387 */ /* 0x0003e80000100800 */
        /* <DEDUP_REMOVED lines=16> */
[----:B-1----:R-:W-:-:S03]  /*3e7b0*/  MOV R2, R239 ;  /* 0x000000ef00027202 */ /* 0x002fc60000000f00 */
[----:B------:R-:W-:Y:S04]  /*3e7c0*/  STL [R1+0x4ec], R204 ;  /* 0x0004eccc01007387 */ /* 0x000fe80000100800 */
[----:B------:R1:W-:Y:S04]  /*3e7d0*/  STL [R1+0x4e0], R2 ;  /* 0x0004e00201007387 */ /* 0x0003e80000100800 */
[----:B------:R-:W2:Y:S01]  /*3e7e0*/  LDL.LU.64 R238, [R1+0x940] ;  /* 0x0009400001ee7983 */ /* 0x000ea20000300a00 */
[----:B-1----:R-:W-:-:S03]  /*3e7f0*/  IMAD.MOV.U32 R2, RZ, RZ, R205 ;  /* 0x000000ffff027224 */ /* 0x002fc600078e00cd */
[----:B----4-:R1:W-:Y:S04]  /*3e800*/  STL [R1+0x4f4], R78 ;  /* 0x0004f44e01007387 */ /* 0x0103e80000100800 */
[----:B------:R4:W-:Y:S04]  /*3e810*/  STL [R1+0x4e8], R2 ;  /* 0x0004e80201007387 */ /* 0x0009e80000100800 */
[----:B------:R-:W2:Y:S01]  /*3e820*/  LDL.LU.64 R204, [R1+0x950] ;  /* 0x0009500001cc7983 */ /* 0x000ea20000300a00 */
[----:B-1----:R-:W-:Y:S02]  /*3e830*/  IMAD.MOV.U32 R78, RZ, RZ, R236 ;  /* 0x000000ffff4e7224 */ /* 0x002fe400078e00ec */
[----:B----4-:R-:W-:-:S02]  /*3e840*/  IMAD.MOV.U32 R2, RZ, RZ, R79 ;  /* 0x000000ffff027224 */ /* 0x010fc400078e004f */
[----:B------:R-:W-:Y:S02]  /*3e850*/  IMAD.MOV.U32 R79, RZ, RZ, R237 ;  /* 0x000000ffff4f7224 */ /* 0x000fe400078e00ed */
[----:B------:R-:W4:Y:S04]  /*3e860*/  LDL.LU.64 R236, [R1+0x960] ;  /* 0x0009600001ec7983 */ /* 0x000f280000300a00 */
[----:B------:R1:W-:Y:S04]  /*3e870*/  STL [R1+0x4f0], R2 ;  /* 0x0004f00201007387 */ /* 0x0003e80000100800 */
[----:B---3--:R3:W-:Y:S01]  /*3e880*/  STL [R1+0x4fc], R212 ;  /* 0x0004fcd401007387 */ /* 0x0087e20000100800 */
[----:B-1----:R-:W-:-:S03]  /*3e890*/  IMAD.MOV.U32 R2, RZ, RZ, R213 ;  /* 0x000000ffff027224 */ /* 0x002fc600078e00d5 */
[----:B---3--:R-:W3:Y:S04]  /*3e8a0*/  LDL.LU.64 R212, [R1+0x968] ;  /* 0x0009680001d47983 */ /* 0x008ee80000300a00 */
[----:B------:R1:W-:Y:S04]  /*3e8b0*/  STL [R1+0x4f8], R2 ;  /* 0x0004f80201007387 */ /* 0x0003e80000100800 */
[----:B------:R-:W-:Y:S01]  /*3e8c0*/  STL [R1+0x504], R74 ;  /* 0x0005044a01007387 */ /* 0x000fe20000100800 */
[----:B-1----:R-:W-:-:S05]  /*3e8d0*/  IMAD.MOV.U32 R2, RZ, RZ, R75 ;  /* 0x000000ffff027224 */ /* 0x002fca00078e004b */
[----:B------:R1:W-:Y:S04]  /*3e8e0*/  STL [R1+0x500], R2 ;  /* 0x0005000201007387 */ /* 0x0003e80000100800 */
[----:B--2---:R2:W-:Y:S01]  /*3e8f0*/  STL [R1+0x50c], R112 ;  /* 0x00050c7001007387 */ /* 0x0045e20000100800 */
[----:B-1----:R-:W-:-:S03]  /*3e900*/  IMAD.MOV.U32 R2, RZ, RZ, R113 ;  /* 0x000000ffff027224 */ /* 0x002fc600078e0071 */
[----:B--2---:R-:W2:Y:S04]  /*3e910*/  LDL.LU.64 R112, [R1+0x948] ;  /* 0x0009480001707983 */ /* 0x004ea80000300a00 */
[----:B------:R1:W-:Y:S04]  /*3e920*/  STL [R1+0x508], R2 ;  /* 0x0005080201007387 */ /* 0x0003e80000100800 */
[----:B------:R1:W-:Y:S02]  /*3e930*/  STL [R1+0x514], R206 ;  /* 0x000514ce01007387 */ /* 0x0003e40000100800 */
[----:B-1----:R-:W-:-:S02]  /*3e940*/  IMAD.MOV.U32 R2, RZ, RZ, R207 ;  /* 0x000000ffff027224 */ /* 0x002fc400078e00cf */
[----:B------:R-:W2:Y:S04]  /*3e950*/  LDL.LU.64 R206, [R1+0x938] ;  /* 0x0009380001ce7983 */ /* 0x000ea80000300a00 */
[----:B------:R1:W-:Y:S04]  /*3e960*/  STL [R1+0x510], R2 ;  /* 0x0005100201007387 */ /* 0x0003e80000100800 */
[----:B------:R1:W-:Y:S02]  /*3e970*/  STL [R1+0x51c], R76 ;  /* 0x00051c4c01007387 */ /* 0x0003e40000100800 */
[----:B-1----:R-:W-:-:S02]  /*3e980*/  IMAD.MOV.U32 R2, RZ, RZ, R77 ;  /* 0x000000ffff027224 */ /* 0x002fc400078e004d */
[----:B------:R-:W2:Y:S04]  /*3e990*/  LDL.LU.64 R76, [R1+0x928] ;  /* 0x00092800014c7983 */ /* 0x000ea80000300a00 */
[----:B------:R1:W-:Y:S04]  /*3e9a0*/  STL [R1+0x518], R2 ;  /* 0x0005180201007387 */ /* 0x0003e80000100800 */
[----:B------:R1:W-:Y:S02]  /*3e9b0*/  STL [R1+0x524], R114 ;  /* 0x0005247201007387 */ /* 0x0003e40000100800 */
[----:B-1----:R-:W-:-:S02]  /*3e9c0*/  MOV R2, R115 ;  /* 0x0000007300027202 */ /* 0x002fc40000000f00 */
[----:B------:R-:W2:Y:S04]  /*3e9d0*/  LDL.LU.64 R114, [R1+0x918] ;  /* 0x0009180001727983 */ /* 0x000ea80000300a00 */
        /* <DEDUP_REMOVED lines=12> */
[----:B------:R1:W-:Y:S02]  /*3eaa0*/  STL [R1+0x538], R2 ;  /* 0x0005380201007387 */ /* 0x0003e40000100800 */
[----:B-1----:R-:W-:Y:S02]  /*3eab0*/  IMAD.MOV.U32 R2, RZ, RZ, R205 ;  /* 0x000000ffff027224 */ /* 0x002fe400078e00cd */
[----:B------:R-:W-:Y:S04]  /*3eac0*/  STL [R1+0x544], R204 ;  /* 0x000544cc01007387 */ /* 0x000fe80000100800 */
[----:B------:R1:W-:Y:S04]  /*3ead0*/  STL [R1+0x540], R2 ;  /* 0x0005400201007387 */ /* 0x0003e80000100800 */
[----:B----4-:R4:W-:Y:S01]  /*3eae0*/  STL [R1+0x54c], R236 ;  /* 0x00054cec01007387 */ /* 0x0109e20000100800 */
[----:B-1----:R-:W-:-:S03]  /*3eaf0*/  IMAD.MOV.U32 R2, RZ, RZ, R237 ;  /* 0x000000ffff027224 */ /* 0x002fc600078e00ed */
[----:B----4-:R-:W4:Y:S04]  /*3eb00*/  LDL.LU.64 R236, [R1+0x8c8] ;  /* 0x0008c80001ec7983 */ /* 0x010f280000300a00 */
[----:B------:R1:W-:Y:S04]  /*3eb10*/  STL [R1+0x548], R2 ;  /* 0x0005480201007387 */ /* 0x0003e80000100800 */
[----:B---3--:R3:W-:Y:S01]  /*3eb20*/  STL [R1+0x558], R212 ;  /* 0x000558d401007387 */ /* 0x0087e20000100800 */
[----:B-1----:R-:W-:-:S03]  /*3eb30*/  IMAD.MOV.U32 R2, RZ, RZ, R213 ;  /* 0x000000ffff027224 */ /* 0x002fc600078e00d5 */
[----:B---3--:R-:W3:Y:S04]  /*3eb40*/  LDL.LU.64 R212, [R1+0x8b8] ;  /* 0x0008b80001d47983 */ /* 0x008ee80000300a00 */
[----:B------:R1:W-:Y:S04]  /*3eb50*/  STL [R1+0x554], R2 ;  /* 0x0005540201007387 */ /* 0x0003e80000100800 */
[----:B------:R1:W-:Y:S02]  /*3eb60*/  STL [R1+0x560], R214 ;  /* 0x000560d601007387 */ /* 0x0003e40000100800 */
[----:B-1----:R-:W-:-:S02]  /*3eb70*/  IMAD.MOV.U32 R2, RZ, RZ, R215 ;  /* 0x000000ffff027224 */ /* 0x002fc400078e00d7 */
[----:B------:R-:W3:Y:S04]  /*3eb80*/  LDL.LU.64 R214, [R1+0x8a8] ;  /* 0x0008a80001d67983 */ /* 0x000ee80000300a00 */
        /* <DEDUP_REMOVED lines=90> */
[----:B-1----:R-:W-:-:S03]  /*3f130*/  MOV R2, R113 ;  /* 0x0000007100027202 */ /* 0x002fc60000000f00 */
        /* <DEDUP_REMOVED lines=39> */
[----:B-1----:R-:W-:-:S02]  /*3f3b0*/  MOV R2, R215 ;  /* 0x000000d700027202 */ /* 0x002fc40000000f00 */
        /* <DEDUP_REMOVED lines=39> */
[----:B-1----:R-:W-:-:S03]  /*3f630*/  MOV R2, R213 ;  /* 0x000000d500027202 */ /* 0x002fc60000000f00 */
        /* <DEDUP_REMOVED lines=39> */
[----:B-1----:R-:W-:-:S03]  /*3f8b0*/  MOV R2, R237 ;  /* 0x000000ed00027202 */ /* 0x002fc60000000f00 */
        /* <DEDUP_REMOVED lines=236> */
[----:B------:R-:W2:Y:S04]  /*40780*/  LDL.64 R206, [R1+0xfa8] ;  /* 0x000fa80001ce7983 */ /* 0x000ea80000100a00 */
[----:B------:R1:W-:Y:S04]  /*40790*/  STL [R1+0x8dc], R2 ;  /* 0x0008dc0201007387 */ /* 0x0003e80000100800 */
[----:B------:R1:W-:Y:S02]  /*407a0*/  STL [R1+0x8e8], R76 ;  /* 0x0008e84c01007387 */ /* 0x0003e40000100800 */
[----:B-1----:R-:W-:-:S02]  /*407b0*/  MOV R2, R77 ;  /* 0x0000004d00027202 */ /* 0x002fc40000000f00 */
[----:B------:R-:W2:Y:S04]  /*407c0*/  LDL.64 R76, [R1+0xfb0] ;  /* 0x000fb000014c7983 */ /* 0x000ea80000100a00 */
[----:B------:R1:W-:Y:S04]  /*407d0*/  STL [R1+0x8e4], R2 ;  /* 0x0008e40201007387 */ /* 0x0003e80000100800 */
[----:B------:R1:W-:Y:S02]  /*407e0*/  STL [R1+0x8f0], R114 ;  /* 0x0008f07201007387 */ /* 0x0003e40000100800 */
[----:B-1----:R-:W-:-:S02]  /*407f0*/  IMAD.MOV.U32 R2, RZ, RZ, R115 ;  /* 0x000000ffff027224 */ /* 0x002fc400078e0073 */
        /* <DEDUP_REMOVED lines=82> */
[----:B------:R-:W-:Y:S04]  /*40d20*/  STL [R1+0x998], R76 ;  /* 0x0009984c01007387 */ /* 0x000fe80000100800 */
[----:B------:R-:W2:Y:S01]  /*40d30*/  LDL.LU.64 R204, [R1+0x1060] ;  /* 0x0010600001cc7983 */ /* 0x000ea20000300a00 */
[----:B-1----:R-:W-:-:S05]  /*40d40*/  IMAD.MOV.U32 R2, RZ, RZ, R77 ;  /* 0x000000ffff027224 */ /* 0x002fca00078e004d */
[----:B------:R1:W-:Y:S04]  /*40d50*/  STL [R1+0x994], R2 ;  /* 0x0009940201007387 */ /* 0x0003e80000100800 */
[----:B------:R1:W-:Y:S02]  /*40d60*/  STL [R1+0x9a0], R114 ;  /* 0x0009a07201007387 */ /* 0x0003e40000100800 */
[----:B-1----:R-:W-:Y:S02]  /*40d70*/  IMAD.MOV.U32 R2, RZ, RZ, R115 ;  /* 0x000000ffff027224 */ /* 0x002fe400078e0073 */
        /* <DEDUP_REMOVED lines=17> */
[----:B------:R4:W-:Y:S02]  /*40e90*/  STL [R1+0x9bc], R2 ;  /* 0x0009bc0201007387 */ /* 0x0009e40000100800 */
[----:B----4-:R-:W-:Y:S02]  /*40ea0*/  IMAD.MOV.U32 R2, RZ, RZ, R237 ;  /* 0x000000ffff027224 */ /* 0x010fe400078e00ed */
[----:B------:R1:W-:Y:S04]  /*40eb0*/  STL [R1+0x9c8], R236 ;  /* 0x0009c8ec01007387 */ /* 0x0003e80000100800 */
[----:B-1----:R-:W4:Y:S04]  /*40ec0*/  LDL.LU.64 R236, [R1+0x1090] ;  /* 0x0010900001ec7983 */ /* 0x002f280000300a00 */
[----:B------:R1:W-:Y:S04]  /*40ed0*/  STL [R1+0x9c4], R2 ;  /* 0x0009c40201007387 */ /* 0x0003e80000100800 */
[----:B---3--:R3:W-:Y:S04]  /*40ee0*/  STL [R1+0x9d0], R212 ;  /* 0x0009d0d401007387 */ /* 0x0087e80000100800 */
[----:B------:R-:W4:Y:S01]  /*40ef0*/  LDL.LU.64 R78, [R1+0x1098] ;  /* 0x00109800014e7983 */ /* 0x000f220000300a00 */
[----:B-1----:R-:W-:-:S03]  /*40f00*/  IMAD.MOV.U32 R2, RZ, RZ, R213 ;  /* 0x000000ffff027224 */ /* 0x002fc600078e00d5 */
[----:B------:R-:W-:Y:S04]  /*40f10*/  STL [R1+0x9d8], R214 ;  /* 0x0009d8d601007387 */ /* 0x000fe80000100800 */
[----:B------:R1:W-:Y:S04]  /*40f20*/  STL [R1+0x9cc], R2 ;  /* 0x0009cc0201007387 */ /* 0x0003e80000100800 */
[----:B---3--:R-:W3:Y:S01]  /*40f30*/  LDL.LU.64 R212, [R1+0x10a0] ;  /* 0x0010a00001d47983 */ /* 0x008ee20000300a00 */
[----:B-1----:R-:W-:-:S03]  /*40f40*/  MOV R2, R215 ;  /* 0x000000d700027202 */ /* 0x002fc60000000f00 */
[----:B--2---:R-:W-:Y:S04]  /*40f50*/  STL [R1+0x9e0], R112 ;  /* 0x0009e07001007387 */ /* 0x004fe80000100800 */
        /* <DEDUP_REMOVED lines=32> */
[----:B----4-:R-:W-:Y:S02]  /*41160*/  IMAD.MOV.U32 R2, RZ, RZ, R237 ;  /* 0x000000ffff027224 */ /* 0x010fe400078e00ed */
[----:B------:R1:W-:Y:S04]  /*41170*/  STL [R1+0xa20], R236 ;  /* 0x000a20ec01007387 */ /* 0x0003e80000100800 */
[----:B------:R-:W-:Y:S04]  /*41180*/  STL [R1+0xa28], R78 ;  /* 0x000a284e01007387 */ /* 0x000fe80000100800 */
[----:B------:R4:W-:Y:S04]  /*41190*/  STL [R1+0xa1c], R2 ;  /* 0x000a1c0201007387 */ /* 0x0009e80000100800 */
[----:B-1----:R-:W2:Y:S01]  /*411a0*/  LDL.LU.64 R236, [R1+0x10e8] ;  /* 0x0010e80001ec7983 */ /* 0x002ea20000300a00 */
[----:B----4-:R-:W-:-:S03]  /*411b0*/  MOV R2, R79 ;  /* 0x0000004f00027202 */ /* 0x010fc60000000f00 */
[----:B---3--:R-:W-:Y:S04]  /*411c0*/  STL [R1+0xa30], R212 ;  /* 0x000a30d401007387 */ /* 0x008fe80000100800 */
[----:B------:R1:W-:Y:S04]  /*411d0*/  STL [R1+0xa24], R2 ;  /* 0x000a240201007387 */ /* 0x0003e80000100800 */
[----:B------:R-:W3:Y:S01]  /*411e0*/  LDL.LU.64 R78, [R1+0x10f0] ;  /* 0x0010f000014e7983 */ /* 0x000ee20000300a00 */
[----:B-1----:R-:W-:-:S03]  /*411f0*/  IMAD.MOV.U32 R2, RZ, RZ, R213 ;  /* 0x000000ffff027224 */ /* 0x002fc600078e00d5 */
[----:B--2---:R-:W-:Y:S04]  /*41200*/  STL [R1+0xa38], R214 ;  /* 0x000a38d601007387 */ /* 0x004fe80000100800 */
[----:B------:R1:W-:Y:S04]  /*41210*/  STL [R1+0xa2c], R2 ;  /* 0x000a2c0201007387 */ /* 0x0003e80000100800 */
[----:B------:R-:W2:Y:S01]  /*41220*/  LDL.LU.64 R212, [R1+0x10f8] ;  /* 0x0010f80001d47983 */ /* 0x000ea20000300a00 */
[----:B-1----:R-:W-:-:S03]  /*41230*/  IMAD.MOV.U32 R2, RZ, RZ, R215 ;  /* 0x000000ffff027224 */ /* 0x002fc600078e00d7 */
[----:B------:R-:W-:Y:S04]  /*41240*/  STL [R1+0xa40], R112 ;  /* 0x000a407001007387 */ /* 0x000fe80000100800 */
[----:B------:R1:W-:Y:S04]  /*41250*/  STL [R1+0xa34], R2 ;  /* 0x000a340201007387 */ /* 0x0003e80000100800 */
[----:B------:R-:W4:Y:S01]  /*41260*/  LDL.LU.64 R214, [R1+0x1100] ;  /* 0x0011000001d67983 */ /* 0x000f220000300a00 */
[----:B-1----:R-:W-:-:S03]  /*41270*/  IMAD.MOV.U32 R2, RZ, RZ, R113 ;  /* 0x000000ffff027224 */ /* 0x002fc600078e0071 */
[----:B------:R-:W-:Y:S04]  /*41280*/  STL [R1+0xa48], R206 ;  /* 0x000a48ce01007387 */ /* 0x000fe80000100800 */
[----:B------:R1:W-:Y:S04]  /*41290*/  STL [R1+0xa3c], R2 ;  /* 0x000a3c0201007387 */ /* 0x0003e80000100800 */
[----:B------:R-:W4:Y:S04]  /*412a0*/  LDL.LU.64 R112, [R1+0x1108] ;  /* 0x0011080001707983 */ /* 0x000f280000300a00 */
[----:B------:R-:W4:Y:S01]  /*412b0*/  LDL.LU.64 R204, [R1+0x1110] ;  /* 0x0011100001cc7983 */ /* 0x000f220000300a00 */
[----:B-1----:R-:W-:-:S05]  /*412c0*/  IMAD.MOV.U32 R2, RZ, RZ, R207 ;  /* 0x000000ffff027224 */ /* 0x002fca00078e00cf */
[----:B------:R1:W-:Y:S04]  /*412d0*/  STL [R1+0xa44], R2 ;  /* 0x000a440201007387 */ /* 0x0003e80000100800 */
[----:B------:R1:W-:Y:S02]  /*412e0*/  STL [R1+0xa50], R114 ;  /* 0x000a507201007387 */ /* 0x0003e40000100800 */
[----:B-1----:R-:W-:Y:S02]  /*412f0*/  IMAD.MOV.U32 R2, RZ, RZ, R115 ;  /* 0x000000ffff027224 */ /* 0x002fe400078e0073 */
[----:B------:R-:W4:Y:S04]  /*41300*/  LDL.LU.64 R114, [R1+0x1118] ;  /* 0x0011180001727983 */ /* 0x000f280000300a00 */
[----:B------:R1:W-:Y:S04]  /*41310*/  STL [R1+0xa4c], R2 ;  /* 0x000a4c0201007387 */ /* 0x0003e80000100800 */
[----:B------:R1:W-:Y:S02]  /*41320*/  STL [R1+0xa58], R216 ;  /* 0x000a58d801007387 */ /* 0x0003e40000100800 */
[----:B-1----:R-:W-:-:S02]  /*41330*/  IMAD.MOV.U32 R2, RZ, RZ, R217 ;  /* 0x000000ffff027224 */ /* 0x002fc400078e00d9 */
[----:B------:R-:W4:Y:S04]  /*41340*/  LDL.LU.64 R216, [R1+0x1120] ;  /* 0x0011200001d87983 */ /* 0x000f280000300a00 */
[----:B------:R1:W-:Y:S04]  /*41350*/  STL [R1+0xa54], R2 ;  /* 0x000a540201007387 */ /* 0x0003e80000100800 */
[----:B------:R1:W-:Y:S04]  /*41360*/  STL [R1+0xa60], R218 ;  /* 0x000a60da01007387 */ /* 0x0003e80000100800 */
[----:B------:R-:W4:Y:S01]  /*41370*/  LDL.LU.64 R206, [R1+0x1128] ;  /* 0x0011280001ce7983 */ /* 0x000f220000300a00 */
[----:B-1----:R-:W-:-:S03]  /*41380*/  IMAD.MOV.U32 R2, RZ, RZ, R219 ;  /* 0x000000ffff027224 */ /* 0x002fc600078e00db */
[----:B------:R-:W-:Y:S04]  /*41390*/  STL [R1+0xa68], R238 ;  /* 0x000a68ee01007387 */ /* 0x000fe80000100800 */
[----:B------:R1:W-:Y:S04]  /*413a0*/  STL [R1+0xa5c], R2 ;  /* 0x000a5c0201007387 */ /* 0x0003e80000100800 */
[----:B------:R-:W4:Y:S01]  /*413b0*/  LDL.LU.64 R218, [R1+0x1130] ;  /* 0x0011300001da7983 */ /* 0x000f220000300a00 */
[----:B-1----:R-:W-:-:S03]  /*413c0*/  IMAD.MOV.U32 R2, RZ, RZ, R239 ;  /* 0x000000ffff027224 */ /* 0x002fc600078e00ef */
[----:B------:R-:W-:Y:S04]  /*413d0*/  STL [R1+0xa70], R76 ;  /* 0x000a704c01007387 */ /* 0x000fe80000100800 */
[----:B------:R1:W-:Y:S04]  /*413e0*/  STL [R1+0xa64], R2 ;  /* 0x000a640201007387 */ /* 0x0003e80000100800 */
[----:B------:R-:W4:Y:S01]  /*413f0*/  LDL.LU.64 R238, [R1+0x1138] ;  /* 0x0011380001ee7983 */ /* 0x000f220000300a00 */
[----:B-1----:R-:W-:-:S03]  /*41400*/  IMAD.MOV.U32 R2, RZ, RZ, R77 ;  /* 0x000000ffff027224 */ /* 0x002fc600078e004d */
[----:B------:R-:W4:Y:S04]  /*41410*/  LDL.LU.64 R76, [R1+0x1140] ;  /* 0x00114000014c7983 */ /* 0x000f280000300a00 */
[----:B------:R1:W-:Y:S04]  /*41420*/  STL [R1+0xa6c], R2 ;  /* 0x000a6c0201007387 */ /* 0x0003e80000100800 */
[----:B------:R1:W-:Y:S02]  /*41430*/  STL [R1+0xa78], R236 ;  /* 0x000a78ec01007387 */ /* 0x0003e40000100800 */
[----:B-1----:R-:W-:-:S02]  /*41440*/  MOV R2, R237 ;  /* 0x000000ed00027202 */ /* 0x002fc40000000f00 */
[----:B------:R-:W4:Y:S04]  /*41450*/  LDL.LU.64 R236, [R1+0x1148] ;  /* 0x0011480001ec7983 */ /* 0x000f280000300a00 */
[----:B------:R1:W-:Y:S04]  /*41460*/  STL [R1+0xa74], R2 ;  /* 0x000a740201007387 */ /* 0x0003e80000100800 */
[----:B---3--:R3:W-:Y:S01]  /*41470*/  STL [R1+0xa80], R78 ;  /* 0x000a804e01007387 */ /* 0x0087e20000100800 */
[----:B-1----:R-:W-:-:S03]  /*41480*/  IMAD.MOV.U32 R2, RZ, RZ, R79 ;  /* 0x000000ffff027224 */ /* 0x002fc600078e004f */
[----:B---3--:R-:W3:Y:S04]  /*41490*/  LDL.LU.64 R78, [R1+0x1150] ;  /* 0x00115000014e7983 */ /* 0x008ee80000300a00 */
[----:B------:R1:W-:Y:S04]  /*414a0*/  STL [R1+0xa7c], R2 ;  /* 0x000a7c0201007387 */ /* 0x0003e80000100800 */
[----:B--2---:R2:W-:Y:S01]  /*414b0*/  STL [R1+0xa88], R212 ;  /* 0x000a88d401007387 */ /* 0x0045e20000100800 */
[----:B-1----:R-:W-:-:S03]  /*414c0*/  IMAD.MOV.U32 R2, RZ, RZ, R213 ;  /* 0x000000ffff027224 */ /* 0x002fc600078e00d5 */
[----:B--2---:R-:W2:Y:S04]  /*414d0*/  LDL.LU.64 R212, [R1+0x1158] ;  /* 0x0011580001d47983 */ /* 0x004ea80000300a00 */
[----:B------:R1:W-:Y:S04]  /*414e0*/  STL [R1+0xa84], R2 ;  /* 0x000a840201007387 */ /* 0x0003e80000100800 */
[----:B----4-:R4:W-:Y:S01]  /*414f0*/  STL [R1+0xa90], R214 ;  /* 0x000a90d601007387 */ /* 0x0109e20000100800 */
[----:B-1----:R-:W-:-:S03]  /*41500*/  IMAD.MOV.U32 R2, RZ, RZ, R215 ;  /* 0x000000ffff027224 */ /* 0x002fc600078e00d7 */
[----:B----4-:R-:W4:Y:S04]  /*41510*/  LDL.LU.64 R214, [R1+0x1160] ;  /* 0x0011600001d67983 */ /* 0x010f280000300a00 */
[----:B------:R1:W-:Y:S04]  /*41520*/  STL [R1+0xa8c], R2 ;  /* 0x000a8c0201007387 */ /* 0x0003e80000100800 */
[----:B------:R1:W-:Y:S02]  /*41530*/  STL [R1+0xa98], R112 ;  /* 0x000a987001007387 */ /* 0x0003e40000100800 */
[----:B-1----:R-:W-:-:S02]  /*41540*/  IMAD.MOV.U32 R2, RZ, RZ, R113 ;  /* 0x000000ffff027224 */ /* 0x002fc400078e0071 */
[----:B------:R-:W-:Y:S04]  /*41550*/  STL [R1+0xaa0], R204 ;  /* 0x000aa0cc01007387 */ /* 0x000fe80000100800 */
[----:B------:R1:W-:Y:S04]  /*41560*/  STL [R1+0xa94], R2 ;  /* 0x000a940201007387 */ /* 0x0003e80000100800 */
[----:B------:R-:W4:Y:S01]  /*41570*/  LDL.LU.64 R112, [R1+0x1168] ;  /* 0x0011680001707983 */ /* 0x000f220000300a00 */
[----:B-1----:R-:W-:-:S03]  /*41580*/  IMAD.MOV.U32 R2, RZ, RZ, R205 ;  /* 0x000000ffff027224 */ /* 0x002fc600078e00cd */
[----:B------:R-:W-:Y:S04]  /*41590*/  STL [R1+0xaa8], R114 ;  /* 0x000aa87201007387 */ /* 0x000fe80000100800 */
[----:B------:R1:W-:Y:S02]  /*415a0*/  STL [R1+0xa9c], R2 ;  /* 0x000a9c0201007387 */ /* 0x0003e40000100800 */
[----:B-1----:R-:W-:Y:S02]  /*415b0*/  IMAD.MOV.U32 R2, RZ, RZ, R115 ;  /* 0x000000ffff027224 */ /* 0x002fe400078e0073 */
[----:B------:R-:W4:Y:S04]  /*415c0*/  LDL.LU.64 R114, [R1+0x1170] ;  /* 0x0011700001727983 */ /* 0x000f280000300a00 */
        /* <DEDUP_REMOVED lines=23> */
[----:B---3--:R-:W-:Y:S04]  /*41740*/  STL [R1+0xae0], R78 ;  /* 0x000ae04e01007387 */ /* 0x008fe80000100800 */
[----:B------:R-:W3:Y:S01]  /*41750*/  LDL.LU.64 R124, [R1+0x1198] ;  /* 0x00119800017c7983 */ /* 0x000ee20000300a00 */
[----:B-1----:R-:W-:-:S05]  /*41760*/  IMAD.MOV.U32 R2, RZ, RZ, R79 ;  /* 0x000000ffff027224 */ /* 0x002fca00078e004f */
[----:B------:R1:W-:Y:S04]  /*41770*/  STL [R1+0xadc], R2 ;  /* 0x000adc0201007387 */ /* 0x0003e80000100800 */
[----:B--2---:R-:W-:Y:S01]  /*41780*/  STL [R1+0xae8], R212 ;  /* 0x000ae8d401007387 */ /* 0x004fe20000100800 */
[----:B-1----:R-:W-:-:S03]  /*41790*/  IMAD.MOV.U32 R2, RZ, RZ, R213 ;  /* 0x000000ffff027224 */ /* 0x002fc600078e00d5 */
[----:B------:R-:W2:Y:S04]  /*417a0*/  LDL.LU.64 R126, [R1+0x11a0] ;  /* 0x0011a000017e7983 */ /* 0x000ea80000300a00 */
[----:B------:R1:W-:Y:S04]  /*417b0*/  STL [R1+0xae4], R2 ;  /* 0x000ae40201007387 */ /* 0x0003e80000100800 */
[----:B----4-:R-:W-:Y:S04]  /*417c0*/  STL [R1+0xaf0], R214 ;  /* 0x000af0d601007387 */ /* 0x010fe80000100800 */
[----:B------:R-:W4:Y:S01]  /*417d0*/  LDL.LU.64 R72, [R1+0x11a8] ;  /* 0x0011a80001487983 */ /* 0x000f220000300a00 */
[----:B-1----:R-:W-:-:S03]  /*417e0*/  IMAD.MOV.U32 R2, RZ, RZ, R215 ;  /* 0x000000ffff027224 */ /* 0x002fc600078e00d7 */
[----:B------:R-:W4:Y:S04]  /*417f0*/  LDL.LU.64 R74, [R1+0x11b0] ;  /* 0x0011b000014a7983 */ /* 0x000f280000300a00 */
[----:B------:R1:W-:Y:S04]  /*41800*/  STL [R1+0xaec], R2 ;  /* 0x000aec0201007387 */ /* 0x0003e80000100800 */
[----:B------:R-:W-:Y:S04]  /*41810*/  STL [R1+0xaf8], R112 ;  /* 0x000af87001007387 */ /* 0x000fe80000100800 */
        /* <DEDUP_REMOVED lines=19> */
[----:B------:R1:W-:Y:S02]  /*41950*/  STL [R1+0xb18], R238 ;  /* 0x000b18ee01007387 */ /* 0x0003e40000100800 */
[----:B-1----:R-:W-:-:S02]  /*41960*/  MOV R2, R239 ;  /* 0x000000ef00027202 */ /* 0x002fc40000000f00 */
[----:B------:R-:W4:Y:S04]  /*41970*/  LDL.LU.64 R216, [R1+0x11f8] ;  /* 0x0011f80001d87983 */ /* 0x000f280000300a00 */
[----:B------:R-:W4:Y:S04]  /*41980*/  LDL.LU.64 R238, [R1+0x1200] ;  /* 0x0012000001ee7983 */ /* 0x000f280000300a00 */
[----:B------:R1:W-:Y:S04]  /*41990*/  STL [R1+0xb14], R2 ;  /* 0x000b140201007387 */ /* 0x0003e80000100800 */
[----:B------:R3:W-:Y:S04]  /*419a0*/  STL [R1+0xb20], R236 ;  /* 0x000b20ec01007387 */ /* 0x0007e80000100800 */
[----:B------:R-:W4:Y:S01]  /*419b0*/  LDL.LU.64 R218, [R1+0x1210] ;  /* 0x0012100001da7983 */ /* 0x000f220000300a00 */
[----:B-1----:R-:W-:-:S03]  /*419c0*/  IMAD.MOV.U32 R2, RZ, RZ, R237 ;  /* 0x000000ffff027224 */ /* 0x002fc600078e00ed */
[----:B---3--:R-:W-:Y:S04]  /*419d0*/  STL [R1+0xb28], R124 ;  /* 0x000b287c01007387 */ /* 0x008fe80000100800 */
[----:B------:R1:W-:Y:S04]  /*419e0*/  STL [R1+0xb1c], R2 ;  /* 0x000b1c0201007387 */ /* 0x0003e80000100800 */
[----:B------:R-:W3:Y:S01]  /*419f0*/  LDL.LU.64 R236, [R1+0x1208] ;  /* 0x0012080001ec7983 */ /* 0x000ee20000300a00 */
[----:B-1----:R-:W-:-:S03]  /*41a00*/  IMAD.MOV.U32 R2, RZ, RZ, R125 ;  /* 0x000000ffff027224 */ /* 0x002fc600078e007d */
[----:B--2---:R-:W-:Y:S04]  /*41a10*/  STL [R1+0xb30], R126 ;  /* 0x000b307e01007387 */ /* 0x004fe80000100800 */
[----:B------:R1:W-:Y:S02]  /*41a20*/  STL [R1+0xb24], R2 ;  /* 0x000b240201007387 */ /* 0x0003e40000100800 */
[----:B-1----:R-:W-:Y:S02]  /*41a30*/  IMAD.MOV.U32 R2, RZ, RZ, R127 ;  /* 0x000000ffff027224 */ /* 0x002fe400078e007f */
[----:B----4-:R-:W-:Y:S04]  /*41a40*/  STL [R1+0xb38], R72 ;  /* 0x000b384801007387 */ /* 0x010fe80000100800 */
[----:B------:R1:W-:Y:S04]  /*41a50*/  STL [R1+0xb2c], R2 ;  /* 0x000b2c0201007387 */ /* 0x0003e80000100800 */
[----:B------:R-:W-:Y:S01]  /*41a60*/  STL [R1+0xb40], R74 ;  /* 0x000b404a01007387 */ /* 0x000fe20000100800 */
[----:B-1----:R-:W-:-:S05]  /*41a70*/  IMAD.MOV.U32 R2, RZ, RZ, R73 ;  /* 0x000000ffff027224 */ /* 0x002fca00078e0049 */
[----:B------:R1:W-:Y:S04]  /*41a80*/  STL [R1+0xb34], R2 ;  /* 0x000b340201007387 */ /* 0x0003e80000100800 */
[----:B------:R-:W-:Y:S01]  /*41a90*/  STL [R1+0xb48], R204 ;  /* 0x000b48cc01007387 */ /* 0x000fe20000100800 */
[----:B-1----:R-:W-:-:S05]  /*41aa0*/  IMAD.MOV.U32 R2, RZ, RZ, R75 ;  /* 0x000000ffff027224 */ /* 0x002fca00078e004b */
[----:B------:R1:W-:Y:S04]  /*41ab0*/  STL [R1+0xb3c], R2 ;  /* 0x000b3c0201007387 */ /* 0x0003e80000100800 */
[----:B------:R-:W-:Y:S01]  /*41ac0*/  STL [R1+0xb50], R206 ;  /* 0x000b50ce01007387 */ /* 0x000fe20000100800 */
[----:B-1----:R-:W-:-:S05]  /*41ad0*/  IMAD.MOV.U32 R2, RZ, RZ, R205 ;  /* 0x000000ffff027224 */ /* 0x002fca00078e00cd */
[----:B------:R1:W-:Y:S02]  /*41ae0*/  STL [R1+0xb44], R2 ;  /* 0x000b440201007387 */ /* 0x0003e40000100800 */
[----:B-1----:R-:W-:Y:S02]  /*41af0*/  IMAD.MOV.U32 R2, RZ, RZ, R207 ;  /* 0x000000ffff027224 */ /* 0x002fe400078e00cf */
        /* <DEDUP_REMOVED lines=9> */
[----:B-1----:R-:W-:-:S05]  /*41b90*/  MOV R2, R213 ;  /* 0x000000d500027202 */ /* 0x002fca0000000f00 */
        /* <DEDUP_REMOVED lines=9> */
[----:B------:R1:W-:Y:S04]  /*41c30*/  STL [R1+0xb7c], R2 ;  /* 0x000b7c0201007387 */ /* 0x0003e80000100800 */
[----:B------:R2:W-:Y:S01]  /*41c40*/  STL [R1+0xb90], R238 ;  /* 0x000b90ee01007387 */ /* 0x0005e20000100800 */
[----:B-1----:R-:W-:-:S03]  /*41c50*/  IMAD.MOV.U32 R2, RZ, RZ, R217 ;  /* 0x000000ffff027224 */ /* 0x002fc600078e00d9 */
[----:B--2---:R-:W1:Y:S04]  /*41c60*/  S2R R238, SR_TID.X ;  /* 0x0000000000ee7919 */ /* 0x004e680000002100 */
[----:B------:R2:W-:Y:S02]  /*41c70*/  STL [R1+0xb84], R2 ;  /* 0x000b840201007387 */ /* 0x0005e40000100800 */
[----:B--2---:R-:W-:Y:S01]  /*41c80*/  IMAD.MOV.U32 R2, RZ, RZ, R239 ;  /* 0x000000ffff027224 */ /* 0x004fe200078e00ef */
[C---:B-1----:R-:W-:Y:S02]  /*41c90*/  LOP3.LUT R3, R238.reuse, 0x7, RZ, 0xc0, !PT ;  /* 0x00000007ee037812 */ /* 0x042fe400078ec0ff */
[----:B------:R-:W-:-:S03]  /*41ca0*/  SHF.L.U32 R8, R238, 0x1, RZ ;  /* 0x00000001ee087819 */ /* 0x000fc600000006ff */
[----:B------:R-:W-:Y:S01]  /*41cb0*/  IMAD.SHL.U32 R5, R3, 0x10, RZ ;  /* 0x0000001003057824 */ /* 0x000fe200078e00ff */
[----:B------:R-:W-:Y:S04]  /*41cc0*/  STL [R1+0xb98], R218 ;  /* 0x000b98da01007387 */ /* 0x000fe80000100800 */
[----:B------:R1:W-:Y:S02]  /*41cd0*/  STL [R1+0xb8c], R2 ;  /* 0x000b8c0201007387 */ /* 0x0003e40000100800 */
[----:B-1----:R-:W-:-:S05]  /*41ce0*/  IMAD.MOV.U32 R2, RZ, RZ, R219 ;  /* 0x000000ffff027224 */ /* 0x002fca00078e00db */
[----:B------:R1:W-:Y:S02]  /*41cf0*/  STL [R1+0xb94], R2 ;  /* 0x000b940201007387 */ /* 0x0003e40000100800 */
[----:B-1----:R-:W-:-:S05]  /*41d00*/  IMAD.SHL.U32 R2, R238, 0x80, RZ ;  /* 0x00000080ee027824 */ /* 0x002fca00078e00ff */
[----:B------:R-:W-:-:S05]  /*41d10*/  LOP3.LUT R2, R2, 0x3000, RZ, 0xc0, !PT ;  /* 0x0000300002027812 */ /* 0x000fca00078ec0ff */
[----:B------:R-:W-:Y:S01]  /*41d20*/  IMAD R3, R3, 0x200, R2 ;  /* 0x0000020003037824 */ /* 0x000fe200078e0202 */
[----:B------:R-:W-:Y:S01]  /*41d30*/  LOP3.LUT R2, R5, 0x30, R8, 0x78, !PT ;  /* 0x0000003005027812 */ /* 0x000fe200078e7808 */
[----:B---3--:R-:W-:Y:S01]  /*41d40*/  IMAD.MOV.U32 R4, RZ, RZ, R237 ;  /* 0x000000ffff047224 */ /* 0x008fe200078e00ed */
[----:B------:R-:W-:Y:S03]  /*41d50*/  STL [R1+0xba0], R236 ;  /* 0x000ba0ec01007387 */ /* 0x000fe60000100800 */
[----:B------:R-:W-:Y:S01]  /*41d60*/  IMAD.IADD R24, R3, 0x1, R2 ;  /* 0x0000000103187824 */ /* 0x000fe200078e0202 */
[----:B------:R1:W-:Y:S04]  /*41d70*/  STL [R1+0xb9c], R4 ;  /* 0x000b9c0401007387 */ /* 0x0003e80000100800 */
[----:B------:R2:W-:Y:S04]  /*41d80*/  STL [R1+0xfac], R24 ;  /* 0x000fac1801007387 */ /* 0x0005e80000100800 */
        /* <DEDUP_REMOVED lines=47> */
[----:B------:R-:W-:-:S03]  /*42080*/  IMAD.MOV.U32 R239, RZ, RZ, 0x7f ;  /* 0x0000007fffef7424 */ /* 0x000fc600078e00ff */
[----:B------:R2:W-:Y:S04]  /*42090*/  STL [R1+0xe8], RZ ;  /* 0x0000e8ff01007387 */ /* 0x0005e80000100800 */
[----:B------:R2:W-:Y:S04]  /*420a0*/  STL [R1+0xec], RZ ;  /* 0x0000ecff01007387 */ /* 0x0005e80000100800 */
[----:B------:R2:W-:Y:S04]  /*420b0*/  STL [R1+0xc0], RZ ;  /* 0x0000c0ff01007387 */ /* 0x0005e80000100800 */
[----:B------:R2:W-:Y:S04]  /*420c0*/  STL [R1+0xc4], RZ ;  /* 0x0000c4ff01007387 */ /* 0x0005e80000100800 */
[----:B------:R2:W-:Y:S01]  /*420d0*/  STL [R1+0xc8], RZ ;  /* 0x0000c8ff01007387 */ /* 0x0005e20000100800 */
[----:B------:R-:W-:-:S03]  /*420e0*/  IADD3 R239, R239, c[0x0][0x180], RZ ;  /* 0x00006000efef7a10 */ /* 0x000fc60007ffe0ff */
[----:B------:R2:W-:Y:S04]  /*420f0*/  STL [R1+0xcc], RZ ;  /* 0x0000ccff01007387 */ /* 0x0005e80000100800 */
[----:B------:R2:W-:Y:S04]  /*42100*/  STL [R1+0xb0], RZ ;  /* 0x0000b0ff01007387 */ /* 0x0005e80000100800 */
[----:B------:R2:W-:Y:S04]  /*42110*/  STL [R1+0xb4], RZ ;  /* 0x0000b4ff01007387 */ /* 0x0005e80000100800 */
[----:B------:R2:W-:Y:S01]  /*42120*/  STL [R1+0xb8], RZ ;  /* 0x0000b8ff01007387 */ /* 0x0005e20000100800 */
[----:B-1----:R-:W-:-:S03]  /*42130*/  SHF.R.S32.HI R4, RZ, 0x1f, R239 ;  /* 0x0000001fff047819 */ /* 0x002fc600000114ef */
[----:B------:R2:W-:Y:S01]  /*42140*/  STL [R1+0xbc], RZ ;  /* 0x0000bcff01007387 */ /* 0x0005e20000100800 */
[----:B------:R-:W-:-:S03]  /*42150*/  LOP3.LUT R7, R238, 0x3, RZ, 0xc0, !PT ;  /* 0x00000003ee077812 */ /* 0x000fc600078ec0ff */
[----:B------:R2:W-:Y:S01]  /*42160*/  STL [R1+0x80], RZ ;  /* 0x000080ff01007387 */ /* 0x0005e20000100800 */
[----:B------:R-:W-:-:S03]  /*42170*/  LOP3.LUT R6, R238, 0x1c, RZ, 0xc0, !PT ;  /* 0x0000001cee067812 */ /* 0x000fc600078ec0ff */
[----:B------:R2:W-:Y:S01]  /*42180*/  STL [R1+0x84], RZ ;  /* 0x000084ff01007387 */ /* 0x0005e20000100800 */
[----:B------:R-:W-:-:S03]  /*42190*/  SHF.R.S32.HI R5, RZ, 0x1f, R0 ;  /* 0x0000001fff057819 */ /* 0x000fc60000011400 */
[----:B------:R2:W-:Y:S01]  /*421a0*/  STL [R1+0x88], RZ ;  /* 0x000088ff01007387 */ /* 0x0005e20000100800 */
[----:B------:R-:W-:-:S03]  /*421b0*/  LEA.HI R4, R4, R239, RZ, 0x7 ;  /* 0x000000ef04047211 */ /* 0x000fc600078f38ff */
[----:B------:R2:W-:Y:S04]  /*421c0*/  STL [R1+0x8c], RZ ;  /* 0x00008cff01007387 */ /* 0x0005e80000100800 */
[----:B------:R2:W-:Y:S01]  /*421d0*/  STL [R1+0x70], RZ ;  /* 0x000070ff01007387 */ /* 0x0005e20000100800 */
[----:B------:R-:W-:-:S03]  /*421e0*/  IMAD R6, R7, 0x220, R6 ;  /* 0x0000022007067824 */ /* 0x000fc600078e0206 */
[----:B------:R2:W-:Y:S01]  /*421f0*/  STL [R1+0x74], RZ ;  /* 0x000074ff01007387 */ /* 0x0005e20000100800 */
[----:B------:R-:W-:-:S03]  /*42200*/  SHF.L.U64.HI R3, R0, 0x2, R5 ;  /* 0x0000000200037819 */ /* 0x000fc60000010205 */
[----:B------:R2:W-:Y:S01]  /*42210*/  STL [R1+0x78], RZ ;  /* 0x000078ff01007387 */ /* 0x0005e20000100800 */
[----:B------:R-:W-:-:S03]  /*42220*/  SHF.R.S32.HI R0, RZ, 0x7, R4 ;  /* 0x00000007ff007819 */ /* 0x000fc60000011404 */
[----:B------:R2:W-:Y:S04]  /*42230*/  STL [R1+0x7c], RZ ;  /* 0x00007cff01007387 */ /* 0x0005e80000100800 */
[----:B------:R2:W-:Y:S04]  /*42240*/  STL [R1+0x40], RZ ;  /* 0x000040ff01007387 */ /* 0x0005e80000100800 */
[----:B------:R2:W-:Y:S01]  /*42250*/  STL [R1+0x44], RZ ;  /* 0x000044ff01007387 */ /* 0x0005e20000100800 */
[----:B------:R-:W-:-:S03]  /*42260*/  LOP3.LUT R2, R6, 0x20, RZ, 0x3c, !PT ;  /* 0x0000002006027812 */ /* 0x000fc600078e3cff */
[----:B------:R2:W-:Y:S01]  /*42270*/  STL [R1+0x48], RZ ;  /* 0x000048ff01007387 */ /* 0x0005e20000100800 */
[----:B------:R-:W-:-:S03]  /*42280*/  IADD3 R2, R0, -0x5, RZ ;  /* 0xfffffffb00027810 */ /* 0x000fc60007ffe0ff */
[----:B------:R2:W-:Y:S01]  /*42290*/  STL [R1+0x4c], RZ ;  /* 0x00004cff01007387 */ /* 0x0005e20000100800 */
[----:B------:R-:W-:-:S03]  /*422a0*/  LOP3.LUT R0, R24, 0x40, RZ, 0x3c, !PT ;  /* 0x0000004018007812 */ /* 0x000fc600078e3cff */
        /* <DEDUP_REMOVED lines=8> */
[----:B------:R2:W-:Y:S01]  /*42330*/  STL [R1+0xfb4], R0 ;  /* 0x000fb40001007387 */ /* 0x0005e20000100800 */
[----:B------:R-:W-:Y:S01]  /*42340*/  USHF.R.S32.HI UR6, URZ, 0x1f, UR4 ;  /* 0x0000001f3f067899 */ /* 0x000fe20008011404 */
        /* <DEDUP_REMOVED lines=90> */
[----:B------:R-:W-:-:S02]  /*428f0*/  LOP3.LUT R5, R6, 0x40, RZ, 0x3c, !PT ;  /* 0x0000004006057812 */ /* 0x000fc400078e3cff */
[----:B------:R-:W-:Y:S01]  /*42900*/  LOP3.LUT R4, R6, 0x60, RZ, 0x3c, !PT ;  /* 0x0000006006047812 */ /* 0x000fe200078e3cff */
[----:B------:R-:W-:Y:S02]  /*42910*/  USHF.L.U32 UR7, UR4, 0x2, URZ ;  /* 0x0000000204077899 */ /* 0x000fe4000800063f */
[----:B------:R-:W-:Y:S02]  /*42920*/  USHF.L.U64.HI UR6, UR4, 0x2, UR6 ;  /* 0x0000000204067899 */ /* 0x000fe40008010206 */
[----:B------:R-:W-:Y:S02]  /*42930*/  UMOV UR5, 0x4 ;  /* 0x0000000400057882 */ /* 0x000fe40000000000 */
[----:B--2---:R-:W-:Y:S02]  /*42940*/  UMOV UR4, 0xffffffff ;  /* 0xffffffff00047882 */ /* 0x004fe40000000000 */
.L_x_1:
[----:B------:R-:W2:Y:S01]  /*42950*/  LDL R7, [R1+0xfac] ;  /* 0x000fac0001077983 */ /* 0x000ea20000100800 */
[----:B------:R-:W-:-:S04]  /*42960*/  DEPBAR.LE SB0, 0x8 ;  /* 0x000082000000791a */ /* 0x000fc80000000000 */
[----:B------:R-:W-:Y:S01]  /*42970*/  STL [R1+0x22b0], R236 ;  /* 0x0022b0ec01007387 */ /* 0x000fe20000100800 */
[----:B------:R-:W-:-:S03]  /*42980*/  UIADD3 UR4, UR4, 0x1, URZ ;  /* 0x0000000104047890 */ /* 0x000fc6000fffe03f */
[----:B------:R1:W-:Y:S01]  /*42990*/  STL [R1+0x22ac], R237 ;  /* 0x0022aced01007387 */ /* 0x0003e20000100800 */
[----:B------:R-:W-:-:S03]  /*429a0*/  UISETP.GT.AND UP0, UPT, UR4, 0x4, UPT ;  /* 0x000000040400788c */ /* 0x000fc6000bf04270 */
[----:B------:R-:W-:Y:S01]  /*429b0*/  STL [R1+0x22a8], R238 ;  /* 0x0022a8ee01007387 */ /* 0x000fe20000100800 */
[----:B------:R-:W-:-:S03]  /*429c0*/  USEL UR4, UR4, URZ, !UP0 ;  /* 0x0000003f04047287 */ /* 0x000fc6000c000000 */
[----:B------:R3:W-:Y:S03]  /*429d0*/  STL [R1+0x22a4], R239 ;  /* 0x0022a4ef01007387 */ /* 0x0007e60000100800 */
[----:B------:R-:W-:Y:S01]  /*429e0*/  IMAD.U32 R2, RZ, RZ, UR4 ;  /* 0x00000004ff027e24 */ /* 0x000fe2000f8e00ff */
[----:B------:R-:W-:Y:S01]  /*429f0*/  STL [R1+0x16c8], R3 ;  /* 0x0016c80301007387 */ /* 0x000fe20000100800 */
[----:B------:R-:W-:-:S03]  /*42a00*/  IMAD.U32 R0, RZ, RZ, UR4 ;  /* 0x00000004ff007e24 */ /* 0x000fc6000f8e00ff */
[----:B-1----:R-:W4:Y:S04]  /*42a10*/  LDL.LU.64 R236, [R1+0x220] ;  /* 0x0002200001ec7983 */ /* 0x002f280000300a00 */
[----:B---3--:R-:W4:Y:S04]  /*42a20*/  LDL.LU.64 R238, [R1+0x228] ;  /* 0x0002280001ee7983 */ /* 0x008f280000300a00 */
[----:B------:R-:W3:Y:S04]  /*42a30*/  LDL.LU.64 R240, [R1+0x210] ;  /* 0x0002100001f07983 */ /* 0x000ee80000300a00 */
[----:B------:R-:W3:Y:S04]  /*42a40*/  LDL.LU.64 R242, [R1+0x218] ;  /* 0x0002180001f27983 */ /* 0x000ee80000300a00 */
[----:B------:R-:W3:Y:S04]  /*42a50*/  LDL.LU.64 R232, [R1+0x200] ;  /* 0x0002000001e87983 */ /* 0x000ee80000300a00 */
[----:B------:R-:W3:Y:S04]  /*42a60*/  LDL.LU.64 R234, [R1+0x208] ;  /* 0x0002080001ea7983 */ /* 0x000ee80000300a00 */
[----:B------:R-:W3:Y:S04]  /*42a70*/  LDL.LU.64 R108, [R1+0x1f0] ;  /* 0x0001f000016c7983 */ /* 0x000ee80000300a00 */
[----:B------:R-:W3:Y:S04]  /*42a80*/  LDL.LU.64 R110, [R1+0x1f8] ;  /* 0x0001f800016e7983 */ /* 0x000ee80000300a00 */
[----:B------:R-:W1:Y:S02]  /*42a90*/  S2R R5, SR_TID.X ;  /* 0x0000000000057919 */ /* 0x000e640000002100 */
[----:B-1----:R-:W-:-:S02]  /*42aa0*/  LOP3.LUT R6, R5, 0x1c, RZ, 0xc0, !PT ;  /* 0x0000001c05067812 */ /* 0x002fc400078ec0ff */
[C---:B------:R-:W-:Y:S02]  /*42ab0*/  LOP3.LUT R4, R5.reuse, 0x3, RZ, 0xc0, !PT ;  /* 0x0000000305047812 */ /* 0x040fe400078ec0ff */
[C---:B------:R-:W-:Y:S02]  /*42ac0*/  LOP3.LUT R25, R5.reuse, 0x1c, RZ, 0xc0, !PT ;  /* 0x0000001c05197812 */ /* 0x040fe400078ec0ff */
[C---:B------:R-:W-:Y:S01]  /*42ad0*/  LOP3.LUT R24, R5.reuse, 0x3, RZ, 0xc0, !PT ;  /* 0x0000000305187812 */ /* 0x040fe200078ec0ff */
[----:B------:R-:W-:Y:S01]  /*42ae0*/  IMAD R4, R4, 0x220, R6 ;  /* 0x0000022004047824 */ /* 0x000fe200078e0206 */
[----:B------:R-:W-:Y:S02]  /*42af0*/  MOV R6, UR4 ;  /* 0x0000000400067c02 */ /* 0x000fe40008000f00 */
[----:B------:R-:W-:Y:S01]  /*42b00*/  LOP3.LUT R27, R5, 0x1c, RZ, 0xc0, !PT ;  /* 0x0000001c051b7812 */ /* 0x000fe200078ec0ff */
[----:B------:R-:W-:Y:S01]  /*42b10*/  IMAD R24, R24, 0x220, R25 ;  /* 0x0000022018187824 */ /* 0x000fe200078e0219 */
[----:B------:R-:W-:-:S02]  /*42b20*/  LOP3.LUT R4, R4, 0x20, RZ, 0x3c, !PT ;  /* 0x0000002004047812 */ /* 0x000fc400078e3cff */
[C---:B------:R-:W-:Y:S01]  /*42b30*/  LOP3.LUT R26, R5.reuse, 0x3, RZ, 0xc0, !PT ;  /* 0x00000003051a7812 */ /* 0x040fe200078ec0ff */
[----:B------:R-:W-:Y:S01]  /*42b40*/  IMAD R2, R2, 0x10000, R24 ;  /* 0x0001000002027824 */ /* 0x000fe200078e0218 */
[----:B------:R-:W-:Y:S01]  /*42b50*/  BAR.SYNC.DEFER_BLOCKING 0x0 ;  /* 0x0000000000007b1d */ /* 0x000fe20000010000 */
[----:B------:R-:W-:Y:S01]  /*42b60*/  IMAD R0, R0, 0x10000, R4 ;  /* 0x0001000000007824 */ /* 0x000fe200078e0204 */
[----:B------:R-:W-:Y:S01]  /*42b70*/  LOP3.LUT R24, R5, 0x3, RZ, 0xc0, !PT ;  /* 0x0000000305187812 */ /* 0x000fe200078ec0ff */
[----:B------:R-:W-:Y:S02]  /*42b80*/  IMAD R26, R26, 0x220, R27 ;  /* 0x000002201a1a7824 */ /* 0x000fe400078e021b */
[----:B------:R-:W-:Y:S02]  /*42b90*/  IMAD.U32 R4, RZ, RZ, UR4 ;  /* 0x00000004ff047e24 */ /* 0x000fe4000f8e00ff */
[----:B------:R-:W-:Y:S01]  /*42ba0*/  IMAD R24, R24, 0x220, R25 ;  /* 0x0000022018187824 */ /* 0x000fe200078e0219 */
[----:B------:R-:W-:Y:S01]  /*42bb0*/  LOP3.LUT R26, R26, 0x40, RZ, 0x3c, !PT ;  /* 0x000000401a1a7812 */ /* 0x000fe200078e3cff */
[----:B------:R-:W-:-:S03]  /*42bc0*/  IMAD.U32 R5, RZ, RZ, UR4 ;  /* 0x00000004ff057e24 */ /* 0x000fc6000f8e00ff */
[----:B------:R-:W-:Y:S01]  /*42bd0*/  LOP3.LUT R24, R24, 0x60, RZ, 0x3c, !PT ;  /* 0x0000006018187812 */ /* 0x000fe200078e3cff */
[----:B------:R-:W-:-:S04]  /*42be0*/  IMAD R4, R4, 0x10000, R26 ;  /* 0x0001000004047824 */ /* 0x000fc800078e021a */
[----:B------:R-:W-:Y:S01]  /*42bf0*/  IMAD R5, R5, 0x10000, R24 ;  /* 0x0001000005057824 */ /* 0x000fe200078e0218 */
[----:B------:R-:W-:Y:S04]  /*42c00*/  LDS R100, [R2+0xa0000] ;  /* 0x0a00000002647984 */ /* 0x000fe80000000800 */
        /* <DEDUP_REMOVED lines=14> */
[----:B------:R-:W-:Y:S01]  /*42cf0*/  LDS R95, [R5+0xa0880] ;  /* 0x0a088000055f7984 */ /* 0x000fe20000000800 */
[----:B--2---:R-:W-:-:S05]  /*42d00*/  IMAD R6, R6, 0x20000, R7 ;  /* 0x0002000006067824 */ /* 0x004fca00078e0207 */
[----:B------:R-:W4:Y:S04]  /*42d10*/  LDSM.16.M88.4 R84, [R6] ;  /* 0x000000000654783b */ /* 0x000f280000000200 */
[----:B------:R-:W3:Y:S04]  /*42d20*/  LDSM.16.M88.4 R80, [R6+0x4000] ;  /* 0x004000000650783b */ /* 0x000ee80000000200 */
[----:B------:R-:W1:Y:S04]  /*42d30*/  LDSM.16.M88.4 R88, [R6+0x8000] ;  /* 0x008000000658783b */ /* 0x000e680000000200 */
[----:B------:R-:W2:Y:S04]  /*42d40*/  LDSM.16.M88.4 R36, [R6+0xc000] ;  /* 0x00c000000624783b */ /* 0x000ea80000000200 */
[----:B------:R-:W2:Y:S04]  /*42d50*/  LDSM.16.M88.4 R32, [R6+0x10000] ;  /* 0x010000000620783b */ /* 0x000ea80000000200 */
[----:B------:R-:W2:Y:S04]  /*42d60*/  LDSM.16.M88.4 R28, [R6+0x14000] ;  /* 0x01400000061c783b */ /* 0x000ea80000000200 */
[----:B------:R-:W2:Y:S04]  /*42d70*/  LDSM.16.M88.4 R24, [R6+0x18000] ;  /* 0x018000000618783b */ /* 0x000ea80000000200 */
[----:B------:R-:W2:Y:S01]  /*42d80*/  LDSM.16.M88.4 R244, [R6+0x1c000] ;  /* 0x01c0000006f4783b */ /* 0x000ea20000000200 */
[C---:B----4-:R-:W-:Y:S08]  /*42d90*/  HMMA.1688.F32.TF32 R236, R100.reuse, R84, R236 ;  /* 0x0000005464ec723c */ /* 0x050ff000000810ec */
[----:B---3--:R-:W-:Y:S01]  /*42da0*/  HMMA.1688.F32.TF32 R240, R100, R80, R240 ;  /* 0x0000005064f0723c */ /* 0x008fe200000810f0 */
[----:B------:R3:W-:Y:S04]  /*42db0*/  STL [R1+0x22a0], R87 ;  /* 0x0022a05701007387 */ /* 0x0007e80000100800 */
[----:B-1----:R-:W-:Y:S04]  /*42dc0*/  STL [R1+0x2230], R90 ;  /* 0x0022305a01007387 */ /* 0x002fe80000100800 */
[----:B------:R-:W-:Y:S04]  /*42dd0*/  STL [R1+0x222c], R91 ;  /* 0x00222c5b01007387 */ /* 0x000fe80000100800 */
[----:B--2---:R-:W-:Y:S04]  /*42de0*/  STL [R1+0x2234], R38 ;  /* 0x0022342601007387 */ /* 0x004fe80000100800 */
        /* <DEDUP_REMOVED lines=8> */
[----:B------:R-:W-:Y:S01]  /*42e70*/  STL [R1+0x2248], R247 ;  /* 0x002248f701007387 */ /* 0x000fe20000100800 */
[----:B---3--:R-:W-:-:S03]  /*42e80*/  IMAD.MOV.U32 R87, RZ, RZ, R243 ;  /* 0x000000ffff577224 */ /* 0x008fc600078e00f3 */
[----:B------:R-:W-:Y:S04]  /*42e90*/  STL [R1+0x2038], R6 ;  /* 0x0020380601007387 */ /* 0x000fe80000100800 */
[----:B------:R1:W-:Y:S04]  /*42ea0*/  STL.64 [R1+0x1e0], R236 ;  /* 0x0001e0ec01007387 */ /* 0x0003e80000100a00 */
[----:B------:R2:W-:Y:S01]  /*42eb0*/  STL [R1+0x1e8], R238 ;  /* 0x0001e8ee01007387 */ /* 0x0005e20000100800 */
[----:B------:R-:W-:Y:S01]  /*42ec0*/  HMMA.1688.F32.TF32 R108, R100, R36, R108 ;  /* 0x00000024646c723c */ /* 0x000fe2000008106c */
[----:B-1----:R-:W-:-:S02]  /*42ed0*/  IMAD.MOV.U32 R236, RZ, RZ, R239 ;  /* 0x000000ffffec7224 */ /* 0x002fc400078e00ef */
[----:B------:R-:W-:Y:S02]  /*42ee0*/  IMAD.MOV.U32 R237, RZ, RZ, R240 ;  /* 0x000000ffffed7224 */ /* 0x000fe400078e00f0 */
[----:B--2---:R-:W-:Y:S02]  /*42ef0*/  IMAD.MOV.U32 R238, RZ, RZ, R241 ;  /* 0x000000ffffee7224 */ /* 0x004fe400078e00f1 */
[----:B------:R-:W-:Y:S02]  /*42f00*/  IMAD.MOV.U32 R239, RZ, RZ, R242 ;  /* 0x000000ffffef7224 */ /* 0x000fe400078e00f2 */
[C---:B------:R-:W-:Y:S08]  /*42f10*/  HMMA.1688.F32.TF32 R240, R100.reuse, R88, R232 ;  /* 0x0000005864f0723c */ /* 0x040ff000000810e8 */
[C---:B-----5:R-:W-:Y:S11]  /*42f20*/  HMMA.1688.F32.TF32 R232, R100.reuse, R32, R128 ;  /* 0x0000002064e8723c */ /* 0x060ff60000081080 */
[----:B------:R-:W-:Y:S04]  /*42f30*/  @!UPT UIADD3 URZ, URZ, URZ, URZ ;  /* 0x0000003f3f3ff290 */ /* 0x000fe8000fffe03f */
[----:B------:R-:W-:Y:S04]  /*42f40*/  STL.64 [R1+0x1c0], R240 ;  /* 0x0001c0f001007387 */ /* 0x000fe80000100a00 */
[----:B------:R-:W-:Y:S04]  /*42f50*/  STL.64 [R1+0x1c8], R242 ;  /* 0x0001c8f201007387 */ /* 0x000fe80000100a00 */
[----:B------:R-:W-:Y:S04]  /*42f60*/  STL.64 [R1+0x1b0], R108 ;  /* 0x0001b06c01007387 */ /* 0x000fe80000100a00 */
[----:B------:R1:W-:Y:S01]  /*42f70*/  STL.64 [R1+0x1b8], R110 ;  /* 0x0001b86e01007387 */ /* 0x0003e20000100a00 */
[C---:B------:R-:W-:Y:S08]  /*42f80*/  HMMA.1688.F32.TF32 R128, R100.reuse, R28, R132 ;  /* 0x0000001c6480723c */ /* 0x040ff00000081084 */
[C---:B-1----:R-:W-:Y:S08]  /*42f90*/  HMMA.1688.F32.TF32 R108, R100.reuse, R24, R136 ;  /* 0x00000018646c723c */ /* 0x042ff00000081088 */
[----:B------:R-:W-:Y:S01]  /*42fa0*/  HMMA.1688.F32.TF32 R100, R100, R244, R140 ;  /* 0x000000f46464723c */ /* 0x000fe2000008108c */
[----:B------:R-:W-:Y:S04]  /*42fb0*/  STL.64 [R1+0x1a0], R232 ;  /* 0x0001a0e801007387 */ /* 0x000fe80000100a00 */
[----:B------:R-:W-:Y:S04]  /*42fc0*/  STL.64 [R1+0x1a8], R234 ;  /* 0x0001a8ea01007387 */ /* 0x000fe80000100a00 */
[----:B------:R-:W-:Y:S07]  /*42fd0*/  STL.64 [R1+0x190], R128 ;  /* 0x0001908001007387 */ /* 0x000fee0000100a00 */
[----:B------:R-:W-:Y:S01]  /*42fe0*/  IMAD.MOV.U32 R27, RZ, RZ, R111 ;  /* 0x000000ffff1b7224 */ /* 0x000fe200078e006f */
[----:B------:R-:W-:Y:S01]  /*42ff0*/  MOV R247, R109 ;  /* 0x0000006d00f77202 */ /* 0x000fe20000000f00 */
[----:B------:R-:W-:Y:S01]  /*43000*/  IMAD.MOV.U32 R26, RZ, RZ, R110 ;  /* 0x000000ffff1a7224 */ /* 0x000fe200078e006e */
[----:B------:R-:W-:Y:S01]  /*43010*/  STL.64 [R1+0x198], R130 ;  /* 0x0001988201007387 */ /* 0x000fe20000100a00 */
[----:B------:R-:W-:-:S03]  /*43020*/  IMAD.MOV.U32 R246, RZ, RZ, R108 ;  /* 0x000000fffff67224 */ /* 0x000fc600078e006c */
[----:B------:R-:W-:Y:S04]  /*43030*/  STL [R1+0x225c], R27 ;  /* 0x00225c1b01007387 */ /* 0x000fe80000100800 */
[----:B------:R-:W-:Y:S04]  /*43040*/  STL [R1+0x2258], R26 ;  /* 0x0022581a01007387 */ /* 0x000fe80000100800 */
[----:B------:R-:W-:Y:S04]  /*43050*/  STL [R1+0x2254], R247 ;  /* 0x002254f701007387 */ /* 0x000fe80000100800 */
[----:B------:R-:W-:Y:S04]  /*43060*/  STL [R1+0x2250], R246 ;  /* 0x002250f601007387 */ /* 0x000fe80000100800 */
[----:B------:R-:W-:Y:S04]  /*43070*/  STL.64 [R1+0x170], R100 ;  /* 0x0001706401007387 */ /* 0x000fe80000100a00 */
[----:B------:R1:W-:Y:S02]  /*43080*/  STL.64 [R1+0x178], R102 ;  /* 0x0001786601007387 */ /* 0x0003e40000100a00 */
[C---:B-1----:R-:W-:Y:S11]  /*43090*/  HMMA.1688.F32.TF32 R100, R104.reuse, R80, R148 ;  /* 0x000000506864723c */ /* 0x042ff60000081094 */
[----:B------:R-:W-:Y:S11]  /*430a0*/  @!UPT UIADD3 URZ, URZ, URZ, URZ ;  /* 0x0000003f3f3ff290 */ /* 0x000ff6000fffe03f */
[----:B------:R-:W-:Y:S02]  /*430b0*/  @!UPT UIADD3 URZ, URZ, URZ, URZ ;  /* 0x0000003f3f3ff290 */ /* 0x000fe4000fffe03f */
[----:B------:R-:W-:Y:S01]  /*430c0*/  IMAD.MOV.U32 R27, RZ, RZ, R100 ;  /* 0x000000ffff1b7224 */ /* 0x000fe200078e0064 */
[----:B------:R-:W-:Y:S01]  /*430d0*/  MOV R246, R103 ;  /* 0x0000006700f67202 */ /* 0x000fe20000000f00 */
[----:B------:R-:W-:Y:S02]  /*430e0*/  IMAD.MOV.U32 R26, RZ, RZ, R101 ;  /* 0x000000ffff1a7224 */ /* 0x000fe400078e0065 */
[----:B------:R-:W-:Y:S02]  /*430f0*/  IMAD.MOV.U32 R247, RZ, RZ, R102 ;  /* 0x000000fffff77224 */ /* 0x000fe400078e0066 */
[C---:B------:R-:W-:Y:S08]  /*43100*/  HMMA.1688.F32.TF32 R100, R104.reuse, R88, R152 ;  /* 0x000000586864723c */ /* 0x040ff00000081098 */
[C---:B------:R-:W-:Y:S11]  /*43110*/  HMMA.1688.F32.TF32 R108, R104.reuse, R84, R144 ;  /* 0x00000054686c723c */ /* 0x040ff60000081090 */
[----:B------:R-:W-:Y:S05]  /*43120*/  @!UPT UIADD3 URZ, URZ, URZ, URZ ;  /* 0x0000003f3f3ff290 */ /* 0x000fea000fffe03f */
[----:B------:R-:W-:Y:S02]  /*43130*/  IMAD.MOV.U32 R91, RZ, RZ, R100 ;  /* 0x000000ffff5b7224 */ /* 0x000fe400078e0064 */
[----:B------:R-:W-:Y:S02]  /*43140*/  IMAD.MOV.U32 R39, RZ, RZ, R101 ;  /* 0x000000ffff277224 */ /* 0x000fe400078e0065 */
[----:B------:R-:W-:Y:S02]  /*43150*/  IMAD.MOV.U32 R34, RZ, RZ, R102 ;  /* 0x000000ffff227224 */ /* 0x000fe400078e0066 */
[----:B------:R-:W-:Y:S02]  /*43160*/  IMAD.MOV.U32 R35, RZ, RZ, R103 ;  /* 0x000000ffff237224 */ /* 0x000fe400078e0067 */
[----:B------:R-:W-:Y:S01]  /*43170*/  HMMA.1688.F32.TF32 R100, R104, R36, R156 ;  /* 0x000000246864723c */ /* 0x000fe2000008109c */
[----:B------:R-:W-:Y:S02]  /*43180*/  IMAD.MOV.U32 R90, RZ, RZ, R111 ;  /* 0x000000ffff5a7224 */ /* 0x000fe400078e006f */
[----:B------:R-:W-:-:S02]  /*43190*/  IMAD.MOV.U32 R38, RZ, RZ, R110 ;  /* 0x000000ffff267224 */ /* 0x000fc400078e006e */
[----:B------:R-:W-:Y:S02]  /*431a0*/  IMAD.MOV.U32 R31, RZ, RZ, R109 ;  /* 0x000000ffff1f7224 */ /* 0x000fe400078e006d */
[----:B------:R-:W-:Y:S01]  /*431b0*/  IMAD.MOV.U32 R30, RZ, RZ, R108 ;  /* 0x000000ffff1e7224 */ /* 0x000fe200078e006c */
[----:B------:R1:W-:Y:S04]  /*431c0*/  STL [R1+0x226c], R90 ;  /* 0x00226c5a01007387 */ /* 0x0003e80000100800 */
[----:B------:R2:W-:Y:S04]  /*431d0*/  STL [R1+0x2268], R38 ;  /* 0x0022682601007387 */ /* 0x0005e80000100800 */
[----:B------:R3:W-:Y:S04]  /*431e0*/  STL [R1+0x2264], R31 ;  /* 0x0022641f01007387 */ /* 0x0007e80000100800 */
[----:B------:R4:W-:Y:S04]  /*431f0*/  STL [R1+0x2260], R30 ;  /* 0x0022601e01007387 */ /* 0x0009e80000100800 */
[----:B-1----:R-:W-:-:S02]  /*43200*/  IMAD.MOV.U32 R90, RZ, RZ, R100 ;  /* 0x000000ffff5a7224 */ /* 0x002fc400078e0064 */
[----:B--2---:R-:W-:Y:S02]  /*43210*/  IMAD.MOV.U32 R38, RZ, RZ, R101 ;  /* 0x000000ffff267224 */ /* 0x004fe400078e0065 */
[----:B---3--:R-:W-:Y:S02]  /*43220*/  IMAD.MOV.U32 R31, RZ, RZ, R102 ;  /* 0x000000ffff1f7224 */ /* 0x008fe400078e0066 */
[----:B----4-:R-:W-:Y:S02]  /*43230*/  IMAD.MOV.U32 R30, RZ, RZ, R103 ;  /* 0x000000ffff1e7224 */ /* 0x010fe400078e0067 */
[----:B------:R-:W-:Y:S01]  /*43240*/  HMMA.1688.F32.TF32 R100, R104, R32, R160 ;  /* 0x000000206864723c */ /* 0x000fe200000810a0 */
[----:B------:R1:W-:Y:S04]  /*43250*/  STL [R1+0x227c], R246 ;  /* 0x00227cf601007387 */ /* 0x0003e80000100800 */
[----:B------:R2:W-:Y:S04]  /*43260*/  STL [R1+0x2278], R247 ;  /* 0x002278f701007387 */ /* 0x0005e80000100800 */
[----:B------:R3:W-:Y:S04]  /*43270*/  STL [R1+0x2274], R27 ;  /* 0x0022741b01007387 */ /* 0x0007e80000100800 */
[----:B------:R4:W-:Y:S11]  /*43280*/  STL [R1+0x2270], R26 ;  /* 0x0022701a01007387 */ /* 0x0009f60000100800 */
[----:B-1----:R-:W-:Y:S01]  /*43290*/  IMAD.MOV.U32 R246, RZ, RZ, R100 ;  /* 0x000000fffff67224 */ /* 0x002fe200078e0064 */
[----:B--2---:R-:W-:Y:S01]  /*432a0*/  MOV R247, R101 ;  /* 0x0000006500f77202 */ /* 0x004fe20000000f00 */
[----:B---3--:R-:W-:-:S02]  /*432b0*/  IMAD.MOV.U32 R27, RZ, RZ, R102 ;  /* 0x000000ffff1b7224 */ /* 0x008fc400078e0066 */
[----:B----4-:R-:W-:Y:S02]  /*432c0*/  IMAD.MOV.U32 R26, RZ, RZ, R103 ;  /* 0x000000ffff1a7224 */ /* 0x010fe400078e0067 */
[----:B------:R-:W-:Y:S01]  /*432d0*/  HMMA.1688.F32.TF32 R100, R104, R28, R164 ;  /* 0x0000001c6864723c */ /* 0x000fe200000810a4 */
[----:B------:R1:W-:Y:S04]  /*432e0*/  STL [R1+0x228c], R35 ;  /* 0x00228c2301007387 */ /* 0x0003e80000100800 */
[----:B------:R2:W-:Y:S04]  /*432f0*/  STL [R1+0x2288], R34 ;  /* 0x0022882201007387 */ /* 0x0005e80000100800 */
[----:B------:R3:W-:Y:S04]  /*43300*/  STL [R1+0x2284], R39 ;  /* 0x0022842701007387 */ /* 0x0007e80000100800 */
[----:B------:R4:W-:Y:S11]  /*43310*/  STL [R1+0x2280], R91 ;  /* 0x0022805b01007387 */ /* 0x0009f60000100800 */
[----:B-1----:R-:W-:-:S02]  /*43320*/  IMAD.MOV.U32 R35, RZ, RZ, R100 ;  /* 0x000000ffff237224 */ /* 0x002fc400078e0064 */
[----:B--2---:R-:W-:Y:S02]  /*43330*/  IMAD.MOV.U32 R34, RZ, RZ, R101 ;  /* 0x000000ffff227224 */ /* 0x004fe400078e0065 */
[----:B---3--:R-:W-:Y:S02]  /*43340*/  IMAD.MOV.U32 R39, RZ, RZ, R102 ;  /* 0x000000ffff277224 */ /* 0x008fe400078e0066 */
[----:B----4-:R-:W-:Y:S02]  /*43350*/  IMAD.MOV.U32 R91, RZ, RZ, R103 ;  /* 0x000000ffff5b7224 */ /* 0x010fe400078e0067 */
[----:B------:R-:W-:Y:S01]  /*43360*/  HMMA.1688.F32.TF32 R100, R104, R24, R168 ;  /* 0x000000186864723c */ /* 0x000fe200000810a8 */
[----:B------:R1:W-:Y:S04]  /*43370*/  STL [R1+0x229c], R30 ;  /* 0x00229c1e01007387 */ /* 0x0003e80000100800 */
[----:B------:R-:W-:Y:S04]  /*43380*/  STL [R1+0x2298], R31 ;  /* 0x0022981f01007387 */ /* 0x000fe80000100800 */
[----:B------:R-:W-:Y:S04]  /*43390*/  STL [R1+0x2294], R38 ;  /* 0x0022942601007387 */ /* 0x000fe80000100800 */
[----:B------:R2:W-:Y:S11]  /*433a0*/  STL [R1+0x2290], R90 ;  /* 0x0022905a01007387 */ /* 0x0005f60000100800 */
[----:B-1----:R-:W-:Y:S01]  /*433b0*/  IMAD.MOV.U32 R30, RZ, RZ, R100 ;  /* 0x000000ffff1e7224 */ /* 0x002fe200078e0064 */
[----:B--2---:R-:W-:Y:S01]  /*433c0*/  MOV R90, R103 ;  /* 0x00000067005a7202 */ /* 0x004fe20000000f00 */
[----:B------:R-:W-:-:S02]  /*433d0*/  IMAD.MOV.U32 R31, RZ, RZ, R101 ;  /* 0x000000ffff1f7224 */ /* 0x000fc400078e0065 */
[----:B------:R-:W-:Y:S02]  /*433e0*/  IMAD.MOV.U32 R38, RZ, RZ, R102 ;  /* 0x000000ffff267224 */ /* 0x000fe400078e0066 */
[----:B------:R-:W-:Y:S08]  /*433f0*/  HMMA.1688.F32.TF32 R100, R104, R244, R172 ;  /* 0x000000f46864723c */ /* 0x000ff000000810ac */
[----:B------:R-:W-:Y:S11]  /*43400*/  HMMA.1688.F32.TF32 R248, R96, R84, R176 ;  /* 0x0000005460f8723c */ /* 0x000ff600000810b0 */
[----:B------:R-:W-:Y:S05]  /*43410*/  @!UPT UIADD3 URZ, URZ, URZ, URZ ;  /* 0x0000003f3f3ff290 */ /* 0x000fea000fffe03f */
[----:B------:R-:W-:Y:S02]  /*43420*/  IMAD.MOV.U32 R252, RZ, RZ, R100 ;  /* 0x000000fffffc7224 */ /* 0x000fe400078e0064 */
[----:B------:R-:W-:Y:S02]  /*43430*/  IMAD.MOV.U32 R7, RZ, RZ, R101 ;  /* 0x000000ffff077224 */ /* 0x000fe400078e0065 */
[----:B------:R-:W-:Y:S01]  /*43440*/  IMAD.MOV.U32 R6, RZ, RZ, R102 ;  /* 0x000000ffff067224 */ /* 0x000fe200078e0066 */
[----:B------:R-:W2:Y:S01]  /*43450*/  LDL.LU.64 R100, [R1+0x140] ;  /* 0x0001400001647983 */ /* 0x000ea20000300a00 */
[----:B------:R-:W-:-:S03]  /*43460*/  IMAD.MOV.U32 R3, RZ, RZ, R103 ;  /* 0x000000ffff037224 */ /* 0x000fc600078e0067 */
[----:B------:R-:W2:Y:S04]  /*43470*/  LDL.LU.64 R102, [R1+0x148] ;  /* 0x0001480001667983 */ /* 0x000ea80000300a00 */
[----:B------:R-:W3:Y:S04]  /*43480*/  LDL.LU.64 R104, [R1+0x130] ;  /* 0x0001300001687983 */ /* 0x000ee80000300a00 */
[----:B------:R-:W3:Y:S04]  /*43490*/  LDL.LU.64 R106, [R1+0x138] ;  /* 0x00013800016a7983 */ /* 0x000ee80000300a00 */
[----:B------:R-:W4:Y:S04]  /*434a0*/  LDL.LU.64 R108, [R1+0x120] ;  /* 0x00012000016c7983 */ /* 0x000f280000300a00 */
[----:B------:R-:W4:Y:S04]  /*434b0*/  LDL.LU.64 R110, [R1+0x128] ;  /* 0x00012800016e7983 */ /* 0x000f280000300a00 */
        /* <DEDUP_REMOVED lines=20> */
[----:B------:R-:W-:Y:S04]  /*43600*/  STL.64 [R1+0x2168], R250 ;  /* 0x002168fa01007387 */ /* 0x000fe80000100a00 */
[----:B------:R1:W-:Y:S04]  /*43610*/  STL.64 [R1+0x2160], R248 ;  /* 0x002160f801007387 */ /* 0x0003e80000100a00 */
[----:B-1----:R-:W2:Y:S04]  /*43620*/  LDL.LU.64 R248, [R1+0x20] ;  /* 0x0000200001f87983 */ /* 0x002ea80000300a00 */
[----:B------:R-:W2:Y:S01]  /*43630*/  LDL.LU.64 R250, [R1+0x28] ;  /* 0x0000280001fa7983 */ /* 0x000ea20000300a00 */
[C---:B------:R-:W-:Y:S03]  /*43640*/  HMMA.1688.F32.TF32 R240, R96.reuse, R80, R180 ;  /* 0x0000005060f0723c */ /* 0x040fe600000810b4 */
[----:B------:R-:W3:Y:S04]  /*43650*/  LDL.LU.64 R180, [R1+0x40] ;  /* 0x0000400001b47983 */ /* 0x000ee80000300a00 */
[----:B------:R-:W3:Y:S01]  /*43660*/  LDL.LU.64 R182, [R1+0x48] ;  /* 0x0000480001b67983 */ /* 0x000ee20000300a00 */
[C---:B------:R-:W-:Y:S03]  /*43670*/  HMMA.1688.F32.TF32 R232, R96.reuse, R88, R184 ;  /* 0x0000005860e8723c */ /* 0x040fe600000810b8 */
[----:B------:R-:W-:Y:S04]  /*43680*/  LDS R184, [R2+0xa1080] ;  /* 0x0a10800002b87984 */ /* 0x000fe80000000800 */
[----:B------:R-:W-:Y:S01]  /*43690*/  LDS R186, [R2+0xa1880] ;  /* 0x0a18800002ba7984 */ /* 0x000fe20000000800 */
[C---:B------:R-:W-:Y:S03]  /*436a0*/  HMMA.1688.F32.TF32 R188, R96.reuse, R36, R188 ;  /* 0x0000002460bc723c */ /* 0x040fe600000810bc */
[----:B------:R-:W-:Y:S05]  /*436b0*/  LDS R185, [R0+0xa1080] ;  /* 0x0a10800000b97984 */ /* 0x000fea0000000800 */
[----:B------:R-:W-:Y:S08]  /*436c0*/  HMMA.1688.F32.TF32 R192, R96, R32, R192 ;  /* 0x0000002060c0723c */ /* 0x000ff000000810c0 */
[-C--:B------:R-:W-:Y:S01]  /*436d0*/  HMMA.1688.F32.TF32 R144, R92, R28.reuse, R48 ;  /* 0x0000001c5c90723c */ /* 0x080fe20000081030 */
[----:B------:R-:W-:Y:S04]  /*436e0*/  LDS R48, [R2+0xa0180] ;  /* 0x0a01800002307984 */ /* 0x000fe80000000800 */
[----:B------:R-:W-:Y:S03]  /*436f0*/  LDS R50, [R2+0xa0980] ;  /* 0x0a09800002327984 */ /* 0x000fe60000000800 */
[C---:B------:R-:W-:Y:S01]  /*43700*/  HMMA.1688.F32.TF32 R196, R96.reuse, R28, R196 ;  /* 0x0000001c60c4723c */ /* 0x040fe200000810c4 */
[----:B------:R-:W-:Y:S04]  /*43710*/  LDS R49, [R0+0xa0180] ;  /* 0x0a01800000317984 */ /* 0x000fe80000000800 */
[----:B------:R-:W2:Y:S03]  /*43720*/  LDS R51, [R0+0xa0980] ;  /* 0x0a09800000337984 */ /* 0x000ea60000000800 */
[C---:B------:R-:W-:Y:S08]  /*43730*/  HMMA.1688.F32.TF32 R200, R96.reuse, R24, R200 ;  /* 0x0000001860c8723c */ /* 0x040ff000000810c8 */
[----:B------:R-:W-:Y:S08]  /*43740*/  HMMA.1688.F32.TF32 R8, R96, R244, R8 ;  /* 0x000000f46008723c */ /* 0x000ff00000081008 */
[C---:B------:R-:W-:Y:S01]  /*43750*/  HMMA.1688.F32.TF32 R208, R92.reuse, R84, R208 ;  /* 0x000000545cd0723c */ /* 0x040fe200000810d0 */
[----:B------:R1:W-:Y:S07]  /*43760*/  STL.64 [R1+0x2178], R242 ;  /* 0x002178f201007387 */ /* 0x0003ee0000100a00 */
[C---:B------:R-:W-:Y:S01]  /*43770*/  HMMA.1688.F32.TF32 R16, R92.reuse, R80, R16 ;  /* 0x000000505c10723c */ /* 0x040fe20000081010 */
[----:B------:R1:W-:Y:S07]  /*43780*/  STL.64 [R1+0x2170], R240 ;  /* 0x002170f001007387 */ /* 0x0003ee0000100a00 */
[C---:B------:R-:W-:Y:S01]  /*43790*/  HMMA.1688.F32.TF32 R20, R92.reuse, R88, R20 ;  /* 0x000000585c14723c */ /* 0x040fe20000081014 */
[----:B------:R-:W-:Y:S07]  /*437a0*/  STL.64 [R1+0x2188], R234 ;  /* 0x002188ea01007387 */ /* 0x000fee0000100a00 */
[----:B------:R-:W-:Y:S01]  /*437b0*/  HMMA.1688.F32.TF32 R40, R92, R36, R40 ;  /* 0x000000245c28723c */ /* 0x000fe20000081028 */
        /* <DEDUP_REMOVED lines=18> */
[----:B-1----:R-:W-:-:S03]  /*438e0*/  IMAD.MOV.U32 R243, RZ, RZ, R236 ;  /* 0x000000fffff37224 */ /* 0x002fc600078e00ec */
[----:B------:R-:W-:Y:S04]  /*438f0*/  STL.64 [R1+0x2210], R40 ;  /* 0x0022102801007387 */ /* 0x000fe80000100a00 */
[----:B------:R-:W3:Y:S04]  /*43900*/  LDL.LU R240, [R1+0x1e0] ;  /* 0x0001e00001f07983 */ /* 0x000ee80000300800 */
[----:B------:R-:W3:Y:S04]  /*43910*/  LDL.LU R241, [R1+0x1e4] ;  /* 0x0001e40001f17983 */ /* 0x000ee80000300800 */
[----:B------:R-:W4:Y:S04]  /*43920*/  LDL.LU R242, [R1+0x1e8] ;  /* 0x0001e80001f27983 */ /* 0x000f280000300800 */
[----:B------:R-:W4:Y:S01]  /*43930*/  LDL.LU R236, [R1+0x22b0] ;  /* 0x0022b00001ec7983 */ /* 0x000f220000300800 */
[----:B------:R-:W-:Y:S03]  /*43940*/  HMMA.1688.F32.TF32 R44, R92, R32, R44 ;  /* 0x000000205c2c723c */ /* 0x000fe6000008102c */
[----:B------:R-:W-:Y:S05]  /*43950*/  LDS R187, [R0+0xa1880] ;  /* 0x0a18800000bb7984 */ /* 0x000fea0000000800 */
[----:B--2---:R-:W-:Y:S07]  /*43960*/  HMMA.1688.F32.TF32 R96, R48, R84, R248 ;  /* 0x000000543060723c */ /* 0x004fee00000810f8 */
[----:B------:R-:W-:-:S02]  /*43970*/  IMAD.MOV.U32 R248, RZ, RZ, R237 ;  /* 0x000000fffff87224 */ /* 0x000fc400078e00ed */
[----:B------:R-:W2:Y:S01]  /*43980*/  LDL.LU R237, [R1+0x22ac] ;  /* 0x0022ac0001ed7983 */ /* 0x000ea20000300800 */
[----:B------:R-:W-:Y:S02]  /*43990*/  IMAD.MOV.U32 R249, RZ, RZ, R238 ;  /* 0x000000fffff97224 */ /* 0x000fe400078e00ee */
[----:B------:R-:W-:Y:S01]  /*439a0*/  IMAD.MOV.U32 R250, RZ, RZ, R239 ;  /* 0x000000fffffa7224 */ /* 0x000fe200078e00ef */
[----:B------:R-:W2:Y:S01]  /*439b0*/  LDL.LU R238, [R1+0x22a8] ;  /* 0x0022a80001ee7983 */ /* 0x000ea20000300800 */
[----:B------:R-:W-:-:S03]  /*439c0*/  IMAD.MOV.U32 R251, RZ, RZ, R87 ;  /* 0x000000fffffb7224 */ /* 0x000fc600078e0057 */
[----:B------:R-:W2:Y:S04]  /*439d0*/  LDL.LU R239, [R1+0x22a4] ;  /* 0x0022a40001ef7983 */ /* 0x000ea80000300800 */
[----:B------:R-:W4:Y:S01]  /*439e0*/  LDL.LU R87, [R1+0x22a0] ;  /* 0x0022a00001577983 */ /* 0x000f220000300800 */
[C---:B------:R-:W-:Y:S03]  /*439f0*/  HMMA.1688.F32.TF32 R148, R92.reuse, R24, R52 ;  /* 0x000000185c94723c */ /* 0x040fe60000081034 */
[----:B------:R-:W-:Y:S04]  /*43a00*/  LDS R52, [R2+0xa0100] ;  /* 0x0a01000002347984 */ /* 0x000fe80000000800 */
[----:B------:R-:W-:Y:S01]  /*43a10*/  LDS R54, [R2+0xa0900] ;  /* 0x0a09000002367984 */ /* 0x000fe20000000800 */
[----:B------:R-:W-:Y:S03]  /*43a20*/  HMMA.1688.F32.TF32 R152, R92, R244, R12 ;  /* 0x000000f45c98723c */ /* 0x000fe6000008100c */
[----:B------:R-:W-:Y:S04]  /*43a30*/  LDS R92, [R4+0xa0100] ;  /* 0x0a010000045c7984 */ /* 0x000fe80000000800 */
[----:B------:R-:W-:Y:S04]  /*43a40*/  LDS R94, [R4+0xa0900] ;  /* 0x0a090000045e7984 */ /* 0x000fe80000000800 */
[----:B------:R-:W-:Y:S04]  /*43a50*/  LDS R93, [R5+0xa0100] ;  /* 0x0a010000055d7984 */ /* 0x000fe80000000800 */
[----:B------:R-:W1:Y:S04]  /*43a60*/  LDS R95, [R5+0xa0900] ;  /* 0x0a090000055f7984 */ /* 0x000e680000000800 */
[----:B------:R-:W-:Y:S04]  /*43a70*/  LDS R12, [R4+0xa0180] ;  /* 0x0a018000040c7984 */ /* 0x000fe80000000800 */
[----:B------:R-:W-:Y:S04]  /*43a80*/  LDS R14, [R4+0xa0980] ;  /* 0x0a098000040e7984 */ /* 0x000fe80000000800 */
[----:B------:R-:W-:Y:S04]  /*43a90*/  LDS R13, [R5+0xa0180] ;  /* 0x0a018000050d7984 */ /* 0x000fe80000000800 */
[----:B------:R-:W1:Y:S04]  /*43aa0*/  LDS R15, [R5+0xa0980] ;  /* 0x0a098000050f7984 */ /* 0x000e680000000800 */
[----:B------:R-:W-:Y:S04]  /*43ab0*/  LDS R53, [R0+0xa0100] ;  /* 0x0a01000000357984 */ /* 0x000fe80000000800 */
[----:B------:R-:W3:Y:S01]  /*43ac0*/  LDS R55, [R0+0xa0900] ;  /* 0x0a09000000377984 */ /* 0x000ee20000000800 */
[C---:B-1----:R-:W-:Y:S08]  /*43ad0*/  HMMA.1688.F32.TF32 R68, R92.reuse, R84, R68 ;  /* 0x000000545c44723c */ /* 0x042ff00000081044 */
[C---:B------:R-:W-:Y:S08]  /*43ae0*/  HMMA.1688.F32.TF32 R124, R92.reuse, R80, R124 ;  /* 0x000000505c7c723c */ /* 0x040ff0000008107c */
[C---:B------:R-:W-:Y:S08]  /*43af0*/  HMMA.1688.F32.TF32 R72, R92.reuse, R88, R72 ;  /* 0x000000585c48723c */ /* 0x040ff00000081048 */
[C---:B------:R-:W-:Y:S08]  /*43b00*/  HMMA.1688.F32.TF32 R204, R92.reuse, R36, R204 ;  /* 0x000000245ccc723c */ /* 0x040ff000000810cc */
[C---:B------:R-:W-:Y:S08]  /*43b10*/  HMMA.1688.F32.TF32 R76, R92.reuse, R32, R76 ;  /* 0x000000205c4c723c */ /* 0x040ff0000008104c */
[C---:B------:R-:W-:Y:S08]  /*43b20*/  HMMA.1688.F32.TF32 R212, R92.reuse, R28, R212 ;  /* 0x0000001c5cd4723c */ /* 0x040ff000000810d4 */
[C---:B------:R-:W-:Y:S08]  /*43b30*/  HMMA.1688.F32.TF32 R112, R92.reuse, R24, R112 ;  /* 0x000000185c70723c */ /* 0x040ff00000081070 */
[----:B------:R-:W-:Y:S08]  /*43b40*/  HMMA.1688.F32.TF32 R92, R92, R244, R216 ;  /* 0x000000f45c5c723c */ /* 0x000ff000000810d8 */
[----:B------:R-:W-:Y:S01]  /*43b50*/  HMMA.1688.F32.TF32 R216, R12, R24, R172 ;  /* 0x000000180cd8723c */ /* 0x000fe200000810ac */
[----:B------:R-:W-:Y:S04]  /*43b60*/  LDS R172, [R2+0xa1000] ;  /* 0x0a10000002ac7984 */ /* 0x000fe80000000800 */
[----:B------:R-:W-:Y:S04]  /*43b70*/  LDS R174, [R2+0xa1800] ;  /* 0x0a18000002ae7984 */ /* 0x000fe80000000800 */
[----:B------:R-:W-:Y:S04]  /*43b80*/  LDS R173, [R0+0xa1000] ;  /* 0x0a10000000ad7984 */ /* 0x000fe80000000800 */
[----:B------:R-:W4:Y:S01]  /*43b90*/  LDS R175, [R0+0xa1800] ;  /* 0x0a18000000af7984 */ /* 0x000f220000000800 */
[-C--:B---3--:R-:W-:Y:S08]  /*43ba0*/  HMMA.1688.F32.TF32 R56, R52, R88.reuse, R56 ;  /* 0x000000583438723c */ /* 0x088ff00000081038 */
[-C--:B------:R-:W-:Y:S08]  /*43bb0*/  HMMA.1688.F32.TF32 R104, R48, R88.reuse, R104 ;  /* 0x000000583068723c */ /* 0x080ff00000081068 */
[----:B------:R-:W-:Y:S01]  /*43bc0*/  HMMA.1688.F32.TF32 R168, R12, R88, R168 ;  /* 0x000000580ca8723c */ /* 0x000fe200000810a8 */
[----:B------:R-:W-:-:S02]  /*43bd0*/  IMAD.MOV.U32 R232, RZ, RZ, R246 ;  /* 0x000000ffffe87224 */ /* 0x000fc400078e00f6 */
[----:B------:R-:W-:Y:S02]  /*43be0*/  IMAD.MOV.U32 R233, RZ, RZ, R247 ;  /* 0x000000ffffe97224 */ /* 0x000fe400078e00f7 */
[----:B------:R-:W-:Y:S02]  /*43bf0*/  IMAD.MOV.U32 R234, RZ, RZ, R27 ;  /* 0x000000ffffea7224 */ /* 0x000fe400078e001b */
[----:B------:R-:W-:Y:S01]  /*43c00*/  IMAD.MOV.U32 R235, RZ, RZ, R26 ;  /* 0x000000ffffeb7224 */ /* 0x000fe200078e001a */
[----:B----4-:R-:W-:Y:S07]  /*43c10*/  HMMA.1688.F32.TF32 R8, R172, R86, R240 ;  /* 0x00000056ac08723c */ /* 0x010fee00000810f0 */
[----:B------:R-:W-:Y:S01]  /*43c20*/  MOV R240, R35 ;  /* 0x0000002300f07202 */ /* 0x000fe20000000f00 */
[----:B------:R-:W-:-:S02]  /*43c30*/  IMAD.MOV.U32 R241, RZ, RZ, R34 ;  /* 0x000000fffff17224 */ /* 0x000fc400078e0022 */
[----:B------:R-:W-:Y:S11]  /*43c40*/  IMAD.MOV.U32 R242, RZ, RZ, R39 ;  /* 0x000000fffff27224 */ /* 0x000ff600078e0027 */
[----:B------:R-:W-:Y:S03]  /*43c50*/  @!UPT UIADD3 URZ, URZ, URZ, URZ ;  /* 0x0000003f3f3ff290 */ /* 0x000fe6000fffe03f */
[----:B------:R-:W-:Y:S01]  /*43c60*/  IMAD.MOV.U32 R88, RZ, RZ, R11 ;  /* 0x000000ffff587224 */ /* 0x000fe200078e000b */
[----:B------:R-:W-:Y:S01]  /*43c70*/  MOV R89, R10 ;  /* 0x0000000a00597202 */ /* 0x000fe20000000f00 */
[----:B------:R1:W-:Y:S04]  /*43c80*/  STL.64 [R1+0x2b0], R8 ;  /* 0x0002b00801007387 */ /* 0x0003e80000100a00 */
[----:B------:R-:W-:Y:S04]  /*43c90*/  STL [R1+0x214c], R88 ;  /* 0x00214c5801007387 */ /* 0x000fe80000100800 */
[----:B------:R-:W-:Y:S01]  /*43ca0*/  STL [R1+0x2148], R89 ;  /* 0x0021485901007387 */ /* 0x000fe20000100800 */
[----:B-1----:R-:W-:Y:S07]  /*43cb0*/  HMMA.1688.F32.TF32 R8, R172, R82, R248 ;  /* 0x00000052ac08723c */ /* 0x002fee00000810f8 */
[----:B------:R-:W-:-:S02]  /*43cc0*/  IMAD.MOV.U32 R248, RZ, RZ, R30 ;  /* 0x000000fffff87224 */ /* 0x000fc400078e001e */
[----:B------:R-:W3:Y:S01]  /*43cd0*/  LDL.LU R30, [R1+0x229c] ;  /* 0x00229c00011e7983 */ /* 0x000ee20000300800 */
[----:B------:R-:W-:Y:S02]  /*43ce0*/  IMAD.MOV.U32 R249, RZ, RZ, R31 ;  /* 0x000000fffff97224 */ /* 0x000fe400078e001f */
[----:B------:R-:W-:Y:S01]  /*43cf0*/  IMAD.MOV.U32 R250, RZ, RZ, R38 ;  /* 0x000000fffffa7224 */ /* 0x000fe200078e0026 */
[----:B------:R-:W4:Y:S01]  /*43d00*/  LDL.LU R31, [R1+0x2298] ;  /* 0x00229800011f7983 */ /* 0x000f220000300800 */
[----:B------:R-:W-:-:S03]  /*43d10*/  IMAD.MOV.U32 R251, RZ, RZ, R90 ;  /* 0x000000fffffb7224 */ /* 0x000fc600078e005a */
[----:B------:R-:W2:Y:S01]  /*43d20*/  LDL.LU R38, [R1+0x2294] ;  /* 0x0022940001267983 */ /* 0x000ea20000300800 */
[----:B------:R-:W-:-:S03]  /*43d30*/  IMAD.MOV.U32 R243, RZ, RZ, R91 ;  /* 0x000000fffff37224 */ /* 0x000fc600078e005b */
[----:B------:R-:W2:Y:S04]  /*43d40*/  LDL.LU R90, [R1+0x2290] ;  /* 0x00229000015a7983 */ /* 0x000ea80000300800 */
[----:B------:R-:W2:Y:S04]  /*43d50*/  LDL.LU R35, [R1+0x228c] ;  /* 0x00228c0001237983 */ /* 0x000ea80000300800 */
[----:B------:R-:W2:Y:S04]  /*43d60*/  LDL.LU R34, [R1+0x2288] ;  /* 0x0022880001227983 */ /* 0x000ea80000300800 */
[----:B------:R-:W2:Y:S04]  /*43d70*/  LDL.LU R39, [R1+0x2284] ;  /* 0x0022840001277983 */ /* 0x000ea80000300800 */
[----:B------:R-:W2:Y:S04]  /*43d80*/  LDL.LU R91, [R1+0x2280] ;  /* 0x00228000015b7983 */ /* 0x000ea80000300800 */
[----:B------:R-:W2:Y:S04]  /*43d90*/  LDL.LU R246, [R1+0x227c] ;  /* 0x00227c0001f67983 */ /* 0x000ea80000300800 */
[----:B------:R-:W2:Y:S04]  /*43da0*/  LDL.LU R247, [R1+0x2278] ;  /* 0x0022780001f77983 */ /* 0x000ea80000300800 */
[----:B------:R-:W2:Y:S04]  /*43db0*/  LDL.LU R27, [R1+0x2274] ;  /* 0x00227400011b7983 */ /* 0x000ea80000300800 */
[----:B------:R-:W2:Y:S01]  /*43dc0*/  LDL.LU R26, [R1+0x2270] ;  /* 0x00227000011a7983 */ /* 0x000ea20000300800 */
[----:B---3--:R-:W-:Y:S01]  /*43dd0*/  IMAD.MOV.U32 R191, RZ, RZ, R30 ;  /* 0x000000ffffbf7224 */ /* 0x008fe200078e001e */
[----:B----4-:R-:W-:Y:S01]  /*43de0*/  MOV R190, R31 ;  /* 0x0000001f00be7202 */ /* 0x010fe20000000f00 */
[----:B--2---:R-:W-:-:S02]  /*43df0*/  IMAD.MOV.U32 R189, RZ, RZ, R38 ;  /* 0x000000ffffbd7224 */ /* 0x004fc400078e0026 */
[----:B------:R-:W-:Y:S02]  /*43e00*/  IMAD.MOV.U32 R188, RZ, RZ, R90 ;  /* 0x000000ffffbc7224 */ /* 0x000fe400078e005a */
[----:B------:R-:W2:Y:S04]  /*43e10*/  LDL.LU R90, [R1+0x226c] ;  /* 0x00226c00015a7983 */ /* 0x000ea80000300800 */
[----:B------:R-:W3:Y:S04]  /*43e20*/  LDL.LU R38, [R1+0x2268] ;  /* 0x0022680001267983 */ /* 0x000ee80000300800 */
[----:B------:R-:W3:Y:S04]  /*43e30*/  LDL.LU R31, [R1+0x2264] ;  /* 0x00226400011f7983 */ /* 0x000ee80000300800 */
[----:B------:R-:W3:Y:S01]  /*43e40*/  LDL.LU R30, [R1+0x2260] ;  /* 0x00226000011e7983 */ /* 0x000ee20000300800 */
[----:B------:R-:W-:-:S02]  /*43e50*/  IMAD.MOV.U32 R199, RZ, RZ, R246 ;  /* 0x000000ffffc77224 */ /* 0x000fc400078e00f6 */
[----:B------:R-:W-:Y:S02]  /*43e60*/  IMAD.MOV.U32 R198, RZ, RZ, R247 ;  /* 0x000000ffffc67224 */ /* 0x000fe400078e00f7 */
[----:B------:R-:W-:Y:S02]  /*43e70*/  IMAD.MOV.U32 R196, RZ, RZ, R27 ;  /* 0x000000ffffc47224 */ /* 0x000fe400078e001b */
[----:B------:R-:W3:Y:S01]  /*43e80*/  LDL.LU R27, [R1+0x225c] ;  /* 0x00225c00011b7983 */ /* 0x000ee20000300800 */
[----:B------:R-:W-:-:S03]  /*43e90*/  IMAD.MOV.U32 R197, RZ, RZ, R26 ;  /* 0x000000ffffc57224 */ /* 0x000fc600078e001a */
[----:B------:R-:W3:Y:S04]  /*43ea0*/  LDL.LU R26, [R1+0x2258] ;  /* 0x00225800011a7983 */ /* 0x000ee80000300800 */
[----:B------:R-:W3:Y:S04]  /*43eb0*/  LDL.LU R247, [R1+0x2254] ;  /* 0x0022540001f77983 */ /* 0x000ee80000300800 */
[----:B------:R-:W3:Y:S01]  /*43ec0*/  LDL.LU R246, [R1+0x2250] ;  /* 0x0022500001f67983 */ /* 0x000ee20000300800 */
[C---:B------:R-:W-:Y:S08]  /*43ed0*/  HMMA.1688.F32.TF32 R228, R52.reuse, R84, R228 ;  /* 0x0000005434e4723c */ /* 0x040ff000000810e4 */
[C---:B------:R-:W-:Y:S08]  /*43ee0*/  HMMA.1688.F32.TF32 R224, R52.reuse, R80, R224 ;  /* 0x0000005034e0723c */ /* 0x040ff000000810e0 */
[C---:B------:R-:W-:Y:S08]  /*43ef0*/  HMMA.1688.F32.TF32 R220, R52.reuse, R36, R220 ;  /* 0x0000002434dc723c */ /* 0x040ff000000810dc */
[C---:B------:R-:W-:Y:S08]  /*43f00*/  HMMA.1688.F32.TF32 R60, R52.reuse, R32, R60 ;  /* 0x00000020343c723c */ /* 0x040ff0000008103c */
[C---:B------:R-:W-:Y:S08]  /*43f10*/  HMMA.1688.F32.TF32 R116, R52.reuse, R28, R116 ;  /* 0x0000001c3474723c */ /* 0x040ff00000081074 */
[C---:B------:R-:W-:Y:S08]  /*43f20*/  HMMA.1688.F32.TF32 R64, R52.reuse, R24, R64 ;  /* 0x000000183440723c */ /* 0x040ff00000081040 */
[----:B------:R-:W-:Y:S08]  /*43f30*/  HMMA.1688.F32.TF32 R120, R52, R244, R120 ;  /* 0x000000f43478723c */ /* 0x000ff00000081078 */
        /* <DEDUP_REMOVED lines=10> */
[----:B------:R-:W-:Y:S01]  /*43fe0*/  HMMA.1688.F32.TF32 R48, R12, R28, R176 ;  /* 0x0000001c0c30723c */ /* 0x000fe200000810b0 */
[----:B------:R-:W-:Y:S01]  /*43ff0*/  IMAD.MOV.U32 R37, RZ, RZ, R8 ;  /* 0x000000ffff257224 */ /* 0x000fe200078e0008 */
[----:B------:R-:W-:Y:S01]  /*44000*/  LDS R180, [R4+0xa1000] ;  /* 0x0a10000004b47984 */ /* 0x000fe20000000800 */
[----:B------:R-:W-:-:S02]  /*44010*/  IMAD.MOV.U32 R36, RZ, RZ, R9 ;  /* 0x000000ffff247224 */ /* 0x000fc400078e0009 */
[----:B------:R-:W-:Y:S01]  /*44020*/  IMAD.MOV.U32 R33, RZ, RZ, R10 ;  /* 0x000000ffff217224 */ /* 0x000fe200078e000a */
[----:B------:R-:W-:Y:S02]  /*44030*/  LDS R182, [R4+0xa1800] ;  /* 0x0a18000004b67984 */ /* 0x000fe40000000800 */
[----:B------:R-:W-:Y:S02]  /*44040*/  HMMA.1688.F32.TF32 R12, R12, R244, R236 ;  /* 0x000000f40c0c723c */ /* 0x000fe400000810ec */
        /* <DEDUP_REMOVED lines=15> */
[----:B------:R-:W-:-:S03]  /*44140*/  IMAD.MOV.U32 R32, RZ, RZ, R11 ;  /* 0x000000ffff207224 */ /* 0x000fc600078e000b */
[----:B------:R-:W4:Y:S04]  /*44150*/  LDL.LU R19, [R1+0x19c] ;  /* 0x00019c0001137983 */ /* 0x000f280000300800 */
[----:B------:R-:W4:Y:S04]  /*44160*/  LDL.LU R8, [R1+0x170] ;  /* 0x0001700001087983 */ /* 0x000f280000300800 */
[----:B------:R-:W4:Y:S04]  /*44170*/  LDL.LU R9, [R1+0x174] ;  /* 0x0001740001097983 */ /* 0x000f280000300800 */
[----:B------:R-:W4:Y:S04]  /*44180*/  LDL.LU R10, [R1+0x178] ;  /* 0x00017800010a7983 */ /* 0x000f280000300800 */
[----:B------:R-:W4:Y:S01]  /*44190*/  LDL.LU R11, [R1+0x17c] ;  /* 0x00017c00010b7983 */ /* 0x000f220000300800 */
[----:B------:R-:W-:-:S02]  /*441a0*/  IMAD.MOV.U32 R192, RZ, RZ, R91 ;  /* 0x000000ffffc07224 */ /* 0x000fc400078e005b */
[----:B------:R-:W-:Y:S01]  /*441b0*/  IMAD.MOV.U32 R193, RZ, RZ, R39 ;  /* 0x000000ffffc17224 */ /* 0x000fe200078e0027 */
[----:B------:R-:W-:Y:S01]  /*441c0*/  LDS R181, [R5+0xa1000] ;  /* 0x0a10000005b57984 */ /* 0x000fe20000000800 */
[----:B------:R-:W-:Y:S02]  /*441d0*/  IMAD.MOV.U32 R194, RZ, RZ, R34 ;  /* 0x000000ffffc27224 */ /* 0x000fe400078e0022 */
[----:B------:R-:W-:Y:S01]  /*441e0*/  IMAD.MOV.U32 R195, RZ, RZ, R35 ;  /* 0x000000ffffc37224 */ /* 0x000fe200078e0023 */
[----:B------:R-:W1:Y:S04]  /*441f0*/  LDS R183, [R5+0xa1800] ;  /* 0x0a18000005b77984 */ /* 0x000e680000000800 */
[----:B------:R-:W-:Y:S04]  /*44200*/  LDS R176, [R4+0xa1080] ;  /* 0x0a10800004b07984 */ /* 0x000fe80000000800 */
[----:B------:R-:W-:Y:S04]  /*44210*/  LDS R178, [R4+0xa1880] ;  /* 0x0a18800004b27984 */ /* 0x000fe80000000800 */
[----:B------:R-:W-:Y:S04]  /*44220*/  LDS R177, [R5+0xa1080] ;  /* 0x0a10800005b17984 */ /* 0x000fe80000000800 */
[----:B------:R-:W1:Y:S01]  /*44230*/  LDS R179, [R5+0xa1880] ;  /* 0x0a18800005b37984 */ /* 0x000e620000000800 */
[----:B--2---:R-:W-:-:S02]  /*44240*/  IMAD.MOV.U32 R203, RZ, RZ, R90 ;  /* 0x000000ffffcb7224 */ /* 0x004fc400078e005a */
[----:B---3--:R-:W-:Y:S02]  /*44250*/  IMAD.MOV.U32 R202, RZ, RZ, R38 ;  /* 0x000000ffffca7224 */ /* 0x008fe400078e0026 */
[----:B------:R-:W-:Y:S01]  /*44260*/  IMAD.MOV.U32 R201, RZ, RZ, R31 ;  /* 0x000000ffffc97224 */ /* 0x000fe200078e001f */
[----:B------:R-:W-:Y:S01]  /*44270*/  MOV R200, R30 ;  /* 0x0000001e00c87202 */ /* 0x000fe20000000f00 */
[----:B------:R-:W-:Y:S02]  /*44280*/  IMAD.MOV.U32 R211, RZ, RZ, R27 ;  /* 0x000000ffffd37224 */ /* 0x000fe400078e001b */
[----:B------:R-:W-:Y:S02]  /*44290*/  IMAD.MOV.U32 R210, RZ, RZ, R26 ;  /* 0x000000ffffd27224 */ /* 0x000fe400078e001a */
[----:B------:R-:W-:Y:S02]  /*442a0*/  IMAD.MOV.U32 R209, RZ, RZ, R247 ;  /* 0x000000ffffd17224 */ /* 0x000fe400078e00f7 */
[----:B------:R-:W-:-:S02]  /*442b0*/  IMAD.MOV.U32 R208, RZ, RZ, R246 ;  /* 0x000000ffffd07224 */ /* 0x000fc400078e00f6 */
[----:B------:R-:W2:Y:S04]  /*442c0*/  LDL.LU R246, [R1+0x224c] ;  /* 0x00224c0001f67983 */ /* 0x000ea80000300800 */
[----:B------:R-:W2:Y:S04]  /*442d0*/  LDL.LU R247, [R1+0x2248] ;  /* 0x0022480001f77983 */ /* 0x000ea80000300800 */
[----:B------:R-:W3:Y:S04]  /*442e0*/  LDL.LU R26, [R1+0x2244] ;  /* 0x00224400011a7983 */ /* 0x000ee80000300800 */
[----:B------:R-:W3:Y:S04]  /*442f0*/  LDL.LU R27, [R1+0x2240] ;  /* 0x00224000011b7983 */ /* 0x000ee80000300800 */
[----:B------:R-:W4:Y:S04]  /*44300*/  LDL.LU R30, [R1+0x223c] ;  /* 0x00223c00011e7983 */ /* 0x000f280000300800 */
[----:B------:R-:W4:Y:S04]  /*44310*/  LDL.LU R31, [R1+0x2238] ;  /* 0x00223800011f7983 */ /* 0x000f280000300800 */
[----:B------:R-:W2:Y:S04]  /*44320*/  LDL.LU R38, [R1+0x2234] ;  /* 0x0022340001267983 */ /* 0x000ea80000300800 */
[----:B------:R-:W2:Y:S04]  /*44330*/  LDL.LU R90, [R1+0x2230] ;  /* 0x00223000015a7983 */ /* 0x000ea80000300800 */
[----:B------:R-:W2:Y:S04]  /*44340*/  LDL.LU R91, [R1+0x222c] ;  /* 0x00222c00015b7983 */ /* 0x000ea80000300800 */
[----:B------:R-:W2:Y:S04]  /*44350*/  LDL.LU R39, [R1+0x2228] ;  /* 0x0022280001277983 */ /* 0x000ea80000300800 */
[----:B------:R-:W2:Y:S04]  /*44360*/  LDL.LU R34, [R1+0x2224] ;  /* 0x0022240001227983 */ /* 0x000ea80000300800 */
[----:B------:R-:W2:Y:S01]  /*44370*/  LDL.LU R35, [R1+0x2220] ;  /* 0x0022200001237983 */ /* 0x000ea20000300800 */
[C---:B-1----:R-:W-:Y:S03]  /*44380*/  HMMA.1688.F32.TF32 R200, R180.reuse, R86, R200 ;  /* 0x00000056b4c8723c */ /* 0x042fe600000810c8 */
[----:B------:R-:W-:Y:S04]  /*44390*/  STL [R1+0x2154], R32 ;  /* 0x0021542001007387 */ /* 0x000fe80000100800 */
[----:B------:R-:W-:Y:S01]  /*443a0*/  STL [R1+0x2150], R36 ;  /* 0x0021502401007387 */ /* 0x000fe20000100800 */
[----:B------:R-:W-:Y:S03]  /*443b0*/  HMMA.1688.F32.TF32 R196, R180, R82, R196 ;  /* 0x00000052b4c4723c */ /* 0x000fe600000810c4 */
[----:B------:R-:W-:Y:S04]  /*443c0*/  STL [R1+0x2144], R37 ;  /* 0x0021442501007387 */ /* 0x000fe80000100800 */
[----:B------:R1:W-:Y:S01]  /*443d0*/  STL [R1+0x2140], R33 ;  /* 0x0021402101007387 */ /* 0x0003e20000100800 */
[C---:B---3--:R-:W-:Y:S08]  /*443e0*/  HMMA.1688.F32.TF32 R208, R172.reuse, R26, R208 ;  /* 0x0000001aacd0723c */ /* 0x048ff000000810d0 */
[C---:B----4-:R-:W-:Y:S08]  /*443f0*/  HMMA.1688.F32.TF32 R16, R172.reuse, R30, R16 ;  /* 0x0000001eac10723c */ /* 0x050ff00000081010 */
[C---:B--2---:R-:W-:Y:S08]  /*44400*/  HMMA.1688.F32.TF32 R236, R172.reuse, R90, R236 ;  /* 0x0000005aacec723c */ /* 0x044ff000000810ec */
[C---:B------:R-:W-:Y:S08]  /*44410*/  HMMA.1688.F32.TF32 R40, R172.reuse, R38, R40 ;  /* 0x00000026ac28723c */ /* 0x040ff00000081028 */
[C---:B------:R-:W-:Y:S08]  /*44420*/  HMMA.1688.F32.TF32 R20, R172.reuse, R34, R20 ;  /* 0x00000022ac14723c */ /* 0x040ff00000081014 */
[----:B------:R-:W-:Y:S01]  /*44430*/  HMMA.1688.F32.TF32 R172, R172, R246, R8 ;  /* 0x000000f6acac723c */ /* 0x000fe20000081008 */
[----:B------:R-:W-:Y:S04]  /*44440*/  STL [R1+0x2158], R238 ;  /* 0x002158ee01007387 */ /* 0x000fe80000100800 */
[----:B------:R2:W-:Y:S03]  /*44450*/  STL [R1+0x213c], R239 ;  /* 0x00213cef01007387 */ /* 0x0005e60000100800 */
[----:B------:R-:W-:Y:S01]  /*44460*/  MOV R25, R42 ;  /* 0x0000002a00197202 */ /* 0x000fe20000000f00 */
[----:B------:R-:W-:Y:S01]  /*44470*/  IMAD.MOV.U32 R24, RZ, RZ, R43 ;  /* 0x000000ffff187224 */ /* 0x000fe200078e002b */
[----:B------:R-:W-:Y:S01]  /*44480*/  HMMA.1688.F32.TF32 R192, R180, R90, R192 ;  /* 0x0000005ab4c0723c */ /* 0x000fe200000810c0 */
[----:B------:R-:W-:Y:S01]  /*44490*/  IMAD.MOV.U32 R29, RZ, RZ, R40 ;  /* 0x000000ffff1d7224 */ /* 0x000fe200078e0028 */
[----:B------:R-:W3:Y:S01]  /*444a0*/  LDL.LU.64 R42, [R1+0x2218] ;  /* 0x00221800012a7983 */ /* 0x000ee20000300a00 */
[----:B------:R-:W-:-:S03]  /*444b0*/  IMAD.MOV.U32 R28, RZ, RZ, R41 ;  /* 0x000000ffff1c7224 */ /* 0x000fc600078e0029 */
[----:B------:R-:W3:Y:S01]  /*444c0*/  LDL.LU.64 R40, [R1+0x2210] ;  /* 0x0022100001287983 */ /* 0x000ee20000300a00 */
[----:B-1----:R-:W-:Y:S02]  /*444d0*/  IMAD.MOV.U32 R33, RZ, RZ, R22 ;  /* 0x000000ffff217224 */ /* 0x002fe400078e0016 */
[----:B--2---:R-:W-:Y:S01]  /*444e0*/  IMAD.MOV.U32 R239, RZ, RZ, R23 ;  /* 0x000000ffffef7224 */ /* 0x004fe200078e0017 */
[----:B------:R-:W-:Y:S01]  /*444f0*/  HMMA.1688.F32.TF32 R188, R180, R38, R188 ;  /* 0x00000026b4bc723c */ /* 0x000fe200000810bc */
[----:B------:R-:W-:Y:S01]  /*44500*/  IMAD.MOV.U32 R89, RZ, RZ, R20 ;  /* 0x000000ffff597224 */ /* 0x000fe200078e0014 */
[----:B------:R-:W2:Y:S01]  /*44510*/  LDL.LU.64 R22, [R1+0x2208] ;  /* 0x0022080001167983 */ /* 0x000ea20000300a00 */
[----:B------:R-:W-:Y:S02]  /*44520*/  IMAD.MOV.U32 R37, RZ, RZ, R21 ;  /* 0x000000ffff257224 */ /* 0x000fe400078e0015 */
[----:B------:R-:W-:Y:S01]  /*44530*/  IMAD.MOV.U32 R36, RZ, RZ, R18 ;  /* 0x000000ffff247224 */ /* 0x000fe200078e0012 */
[----:B------:R-:W2:Y:S01]  /*44540*/  LDL.LU.64 R20, [R1+0x2200] ;  /* 0x0022000001147983 */ /* 0x000ea20000300a00 */
[----:B------:R-:W-:-:S02]  /*44550*/  IMAD.MOV.U32 R88, RZ, RZ, R19 ;  /* 0x000000ffff587224 */ /* 0x000fc400078e0013 */
[----:B------:R-:W-:Y:S01]  /*44560*/  IMAD.MOV.U32 R238, RZ, RZ, R16 ;  /* 0x000000ffffee7224 */ /* 0x000fe200078e0010 */
[----:B------:R-:W4:Y:S01]  /*44570*/  LDL.LU.64 R18, [R1+0x21f8] ;  /* 0x0021f80001127983 */ /* 0x000f220000300a00 */
[----:B------:R-:W-:Y:S01]  /*44580*/  IMAD.MOV.U32 R32, RZ, RZ, R17 ;  /* 0x000000ffff207224 */ /* 0x000fe200078e0011 */
[C---:B------:R-:W-:Y:S02]  /*44590*/  HMMA.1688.F32.TF32 R232, R180.reuse, R34, R232 ;  /* 0x00000022b4e8723c */ /* 0x040fe400000810e8 */
[----:B------:R-:W4:Y:S04]  /*445a0*/  LDL.LU.64 R16, [R1+0x21f0] ;  /* 0x0021f00001107983 */ /* 0x000f280000300a00 */
[----:B------:R-:W-:Y:S04]  /*445b0*/  STL.64 [R1+0x260], R208 ;  /* 0x000260d001007387 */ /* 0x000fe80000100a00 */
[----:B------:R1:W-:Y:S01]  /*445c0*/  STL.64 [R1+0x268], R210 ;  /* 0x000268d201007387 */ /* 0x0003e20000100a00 */
[C---:B------:R-:W-:Y:S03]  /*445d0*/  HMMA.1688.F32.TF32 R240, R180.reuse, R30, R240 ;  /* 0x0000001eb4f0723c */ /* 0x040fe600000810f0 */
[----:B-1----:R-:W2:Y:S04]  /*445e0*/  LDL.LU.64 R210, [R1+0x21e8] ;  /* 0x0021e80001d27983 */ /* 0x002ea80000300a00 */
[----:B------:R-:W2:Y:S04]  /*445f0*/  LDL.LU.64 R208, [R1+0x21e0] ;  /* 0x0021e00001d07983 */ /* 0x000ea80000300a00 */
[----:B------:R-:W2:Y:S04]  /*44600*/  LDL.LU.64 R10, [R1+0x21d8] ;  /* 0x0021d800010a7983 */ /* 0x000ea80000300a00 */
[----:B------:R-:W2:Y:S01]  /*44610*/  LDL.LU.64 R8, [R1+0x21d0] ;  /* 0x0021d00001087983 */ /* 0x000ea20000300a00 */
[----:B------:R-:W-:Y:S03]  /*44620*/  HMMA.1688.F32.TF32 R248, R180, R26, R248 ;  /* 0x0000001ab4f8723c */ /* 0x000fe600000810f8 */
[----:B------:R-:W-:Y:S04]  /*44630*/  STL.64 [R1+0x1f0], R172 ;  /* 0x0001f0ac01007387 */ /* 0x000fe80000100a00 */
[----:B------:R-:W-:Y:S04]  /*44640*/  STL.64 [R1+0x1f8], R174 ;  /* 0x0001f8ae01007387 */ /* 0x000fe80000100a00 */
[----:B------:R-:W-:Y:S04]  /*44650*/  STL.64 [R1+0x1e0], R200 ;  /* 0x0001e0c801007387 */ /* 0x000fe80000100a00 */
[----:B------:R1:W-:Y:S04]  /*44660*/  STL.64 [R1+0x1e8], R202 ;  /* 0x0001e8ca01007387 */ /* 0x0003e80000100a00 */
[----:B-1----:R-:W2:Y:S04]  /*44670*/  LDL.LU.64 R202, [R1+0x21c8] ;  /* 0x0021c80001ca7983 */ /* 0x002ea80000300a00 */
[----:B------:R-:W2:Y:S04]  /*44680*/  LDL.LU.64 R200, [R1+0x21c0] ;  /* 0x0021c00001c87983 */ /* 0x000ea80000300a00 */
        /* <DEDUP_REMOVED lines=18> */
[----:B-1----:R-:W3:Y:S04]  /*447b0*/  LDL.LU.64 R242, [R1+0x2178] ;  /* 0x0021780001f27983 */ /* 0x002ee80000300a00 */
[----:B------:R-:W3:Y:S04]  /*447c0*/  LDL.LU.64 R240, [R1+0x2170] ;  /* 0x0021700001f07983 */ /* 0x000ee80000300a00 */
[----:B------:R-:W-:Y:S04]  /*447d0*/  STL.64 [R1+0x80], R248 ;  /* 0x000080f801007387 */ /* 0x000fe80000100a00 */
[----:B------:R1:W-:Y:S04]  /*447e0*/  STL.64 [R1+0x88], R250 ;  /* 0x000088fa01007387 */ /* 0x0003e80000100a00 */
[----:B-1----:R-:W4:Y:S04]  /*447f0*/  LDL.LU.64 R250, [R1+0x2168] ;  /* 0x0021680001fa7983 */ /* 0x002f280000300a00 */
[----:B------:R-:W4:Y:S01]  /*44800*/  LDL.LU.64 R248, [R1+0x2160] ;  /* 0x0021600001f87983 */ /* 0x000f220000300a00 */
[----:B------:R-:W-:Y:S01]  /*44810*/  MOV R172, R252 ;  /* 0x000000fc00ac7202 */ /* 0x000fe20000000f00 */
[----:B------:R-:W-:-:S02]  /*44820*/  IMAD.MOV.U32 R173, RZ, RZ, R7 ;  /* 0x000000ffffad7224 */ /* 0x000fc400078e0007 */
[----:B------:R-:W-:Y:S02]  /*44830*/  IMAD.MOV.U32 R174, RZ, RZ, R6 ;  /* 0x000000ffffae7224 */ /* 0x000fe400078e0006 */
[----:B------:R-:W-:-:S07]  /*44840*/  IMAD.MOV.U32 R175, RZ, RZ, R3 ;  /* 0x000000ffffaf7224 */ /* 0x000fce00078e0003 */
[----:B------:R-:W-:Y:S11]  /*44850*/  HMMA.1688.F32.TF32 R172, R180, R246, R172 ;  /* 0x000000f6b4ac723c */ /* 0x000ff600000810ac */
[----:B------:R-:W-:Y:S11]  /*44860*/  @!UPT UIADD3 URZ, URZ, URZ, URZ ;  /* 0x0000003f3f3ff290 */ /* 0x000ff6000fffe03f */
[----:B------:R-:W-:Y:S01]  /*44870*/  @!UPT UIADD3 URZ, URZ, URZ, URZ ;  /* 0x0000003f3f3ff290 */ /* 0x000fe2000fffe03f */
[----:B------:R-:W-:Y:S04]  /*44880*/  STL.64 [R1+0x60], R172 ;  /* 0x000060ac01007387 */ /* 0x000fe80000100a00 */
[----:B------:R2:W-:Y:S01]  /*44890*/  STL.64 [R1+0x68], R174 ;  /* 0x000068ae01007387 */ /* 0x0005e20000100a00 */
[C---:B------:R-:W-:Y:S08]  /*448a0*/  HMMA.1688.F32.TF32 R144, R176.reuse, R30, R144 ;  /* 0x0000001eb090723c */ /* 0x040ff00000081090 */
[C---:B------:R-:W-:Y:S08]  /*448b0*/  HMMA.1688.F32.TF32 R148, R176.reuse, R26, R148 ;  /* 0x0000001ab094723c */ /* 0x040ff00000081094 */
[----:B------:R-:W-:Y:S08]  /*448c0*/  HMMA.1688.F32.TF32 R152, R176, R246, R152 ;  /* 0x000000f6b098723c */ /* 0x000ff00000081098 */
[C---:B--2---:R-:W-:Y:S08]  /*448d0*/  HMMA.1688.F32.TF32 R172, R184.reuse, R90, R232 ;  /* 0x0000005ab8ac723c */ /* 0x044ff000000810e8 */
[C---:B---3--:R-:W-:Y:S08]  /*448e0*/  HMMA.1688.F32.TF32 R180, R184.reuse, R82, R240 ;  /* 0x00000052b8b4723c */ /* 0x048ff000000810f0 */
[C---:B----4-:R-:W-:Y:S08]  /*448f0*/  HMMA.1688.F32.TF32 R248, R184.reuse, R86, R248 ;  /* 0x00000056b8f8723c */ /* 0x050ff000000810f8 */
[C---:B------:R-:W-:Y:S08]  /*44900*/  HMMA.1688.F32.TF32 R188, R184.reuse, R38, R188 ;  /* 0x00000026b8bc723c */ /* 0x040ff000000810bc */
[C---:B------:R-:W-:Y:S07]  /*44910*/  HMMA.1688.F32.TF32 R232, R184.reuse, R26, R200 ;  /* 0x0000001ab8e8723c */ /* 0x040fee00000810c8 */
[----:B------:R-:W-:Y:S04]  /*44920*/  STL.64 [R1+0x50], R248 ;  /* 0x000050f801007387 */ /* 0x000fe80000100a00 */
[----:B------:R-:W-:Y:S04]  /*44930*/  STL.64 [R1+0x58], R250 ;  /* 0x000058fa01007387 */ /* 0x000fe80000100a00 */
[----:B------:R-:W-:Y:S04]  /*44940*/  STL.64 [R1+0x40], R180 ;  /* 0x000040b401007387 */ /* 0x000fe80000100a00 */
[----:B------:R1:W-:Y:S04]  /*44950*/  STL.64 [R1+0x48], R182 ;  /* 0x000048b601007387 */ /* 0x0003e80000100a00 */
[----:B------:R-:W-:Y:S04]  /*44960*/  STL.64 [R1+0x30], R172 ;  /* 0x000030ac01007387 */ /* 0x000fe80000100a00 */
[----:B------:R2:W-:Y:S01]  /*44970*/  STL.64 [R1+0x38], R174 ;  /* 0x000038ae01007387 */ /* 0x0005e20000100a00 */
[C---:B-1----:R-:W-:Y:S08]  /*44980*/  HMMA.1688.F32.TF32 R180, R184.reuse, R34, R192 ;  /* 0x00000022b8b4723c */ /* 0x042ff000000810c0 */
[C---:B--2---:R-:W-:Y:S08]  /*44990*/  HMMA.1688.F32.TF32 R172, R184.reuse, R30, R196 ;  /* 0x0000001eb8ac723c */ /* 0x044ff000000810c4 */
[----:B------:R-:W-:Y:S01]  /*449a0*/  HMMA.1688.F32.TF32 R196, R184, R246, R8 ;  /* 0x000000f6b8c4723c */ /* 0x000fe20000081008 */
[----:B------:R-:W-:Y:S07]  /*449b0*/  STL.64 [R1+0x20], R188 ;  /* 0x000020bc01007387 */ /* 0x000fee0000100a00 */
[----:B------:R-:W-:Y:S01]  /*449c0*/  HMMA.1688.F32.TF32 R184, R176, R90, R20 ;  /* 0x0000005ab0b8723c */ /* 0x000fe20000081014 */
[----:B------:R-:W-:Y:S04]  /*449d0*/  LDS R20, [R2+0xa1100] ;  /* 0x0a11000002147984 */ /* 0x000fe80000000800 */
[----:B------:R-:W-:Y:S04]  /*449e0*/  LDS R22, [R2+0xa1900] ;  /* 0x0a19000002167984 */ /* 0x000fe80000000800 */
[----:B------:R-:W-:Y:S04]  /*449f0*/  LDS R21, [R0+0xa1100] ;  /* 0x0a11000000157984 */ /* 0x000fe80000000800 */
[----:B------:R-:W1:Y:S01]  /*44a00*/  LDS R23, [R0+0xa1900] ;  /* 0x0a19000000177984 */ /* 0x000e620000000800 */
[----:B------:R-:W-:-:S03]  /*44a10*/  IMAD.MOV.U32 R85, RZ, RZ, R172 ;  /* 0x000000ffff557224 */ /* 0x000fc600078e00ac */
[----:B------:R2:W-:Y:S01]  /*44a20*/  STL.64 [R1+0x28], R190 ;  /* 0x000028be01007387 */ /* 0x0005e20000100a00 */
[----:B------:R-:W-:Y:S01]  /*44a30*/  IMAD.MOV.U32 R84, RZ, RZ, R173 ;  /* 0x000000ffff547224 */ /* 0x000fe200078e00ad */
[----:B------:R-:W-:Y:S01]  /*44a40*/  HMMA.1688.F32.TF32 R192, R176, R86, R208 ;  /* 0x00000056b0c0723c */ /* 0x000fe200000810d0 */
[----:B------:R-:W-:Y:S01]  /*44a50*/  IMAD.MOV.U32 R81, RZ, RZ, R174 ;  /* 0x000000ffff517224 */ /* 0x000fe200078e00ae */
[----:B------:R-:W-:Y:S01]  /*44a60*/  STL.64 [R1+0x10], R180 ;  /* 0x000010b401007387 */ /* 0x000fe20000100a00 */
[----:B------:R-:W-:-:S03]  /*44a70*/  IMAD.MOV.U32 R80, RZ, RZ, R175 ;  /* 0x000000ffff507224 */ /* 0x000fc600078e00af */
[----:B------:R3:W-:Y:S02]  /*44a80*/  STL.64 [R1+0x18], R182 ;  /* 0x000018b601007387 */ /* 0x0007e40000100a00 */
[C---:B------:R-:W-:Y:S02]  /*44a90*/  HMMA.1688.F32.TF32 R172, R176.reuse, R34, R44 ;  /* 0x00000022b0ac723c */ /* 0x040fe4000008102c */
[----:B------:R-:W-:Y:S04]  /*44aa0*/  LDS R8, [R4+0xa1180] ;  /* 0x0a11800004087984 */ /* 0x000fe80000000800 */
[----:B------:R-:W-:Y:S02]  /*44ab0*/  LDS R10, [R4+0xa1980] ;  /* 0x0a198000040a7984 */ /* 0x000fe40000000800 */
[C---:B--2---:R-:W-:Y:S02]  /*44ac0*/  HMMA.1688.F32.TF32 R188, R176.reuse, R82, R16 ;  /* 0x00000052b0bc723c */ /* 0x044fe40000081010 */
[----:B------:R-:W-:Y:S04]  /*44ad0*/  LDS R9, [R5+0xa1180] ;  /* 0x0a11800005097984 */ /* 0x000fe80000000800 */
[----:B------:R-:W-:Y:S02]  /*44ae0*/  LDS R11, [R5+0xa1980] ;  /* 0x0a198000050b7984 */ /* 0x000fe40000000800 */
[----:B---3--:R-:W-:Y:S02]  /*44af0*/  HMMA.1688.F32.TF32 R180, R176, R38, R40 ;  /* 0x00000026b0b4723c */ /* 0x008fe40000081028 */
[----:B------:R-:W-:Y:S04]  /*44b00*/  LDS R40, [R4+0xa1100] ;  /* 0x0a11000004287984 */ /* 0x000fe80000000800 */
[----:B------:R-:W-:Y:S02]  /*44b10*/  LDS R42, [R4+0xa1900] ;  /* 0x0a190000042a7984 */ /* 0x000fe40000000800 */
[C---:B-1----:R-:W-:Y:S02]  /*44b20*/  HMMA.1688.F32.TF32 R176, R20.reuse, R86, R228 ;  /* 0x0000005614b0723c */ /* 0x042fe400000810e4 */
[----:B------:R-:W-:Y:S04]  /*44b30*/  LDS R41, [R5+0xa1100] ;  /* 0x0a11000005297984 */ /* 0x000fe80000000800 */
[----:B------:R-:W1:Y:S02]  /*44b40*/  LDS R43, [R5+0xa1900] ;  /* 0x0a190000052b7984 */ /* 0x000e640000000800 */
[----:B------:R-:W-:Y:S02]  /*44b50*/  HMMA.1688.F32.TF32 R44, R20, R82, R224 ;  /* 0x00000052142c723c */ /* 0x000fe400000810e0 */
[----:B------:R2:W-:Y:S04]  /*44b60*/  STL [R1+0x2138], R232 ;  /* 0x002138e801007387 */ /* 0x0005e80000100800 */
[----:B------:R-:W-:Y:S04]  /*44b70*/  STL [R1+0x2134], R233 ;  /* 0x002134e901007387 */ /* 0x000fe80000100800 */
[----:B------:R3:W-:Y:S04]  /*44b80*/  STL [R1+0x2130], R234 ;  /* 0x002130ea01007387 */ /* 0x0007e80000100800 */
[----:B------:R4:W-:Y:S04]  /*44b90*/  STL [R1+0x212c], R235 ;  /* 0x00212ceb01007387 */ /* 0x0009e80000100800 */
[----:B------:R-:W-:Y:S04]  /*44ba0*/  STL.64 [R1+0x250], R176 ;  /* 0x000250b001007387 */ /* 0x000fe80000100a00 */
[----:B------:R1:W-:Y:S02]  /*44bb0*/  STL.64 [R1+0x258], R178 ;  /* 0x000258b201007387 */ /* 0x0003e40000100a00 */
[----:B--2---:R-:W-:Y:S01]  /*44bc0*/  IMAD.MOV.U32 R232, RZ, RZ, R44 ;  /* 0x000000ffffe87224 */ /* 0x004fe200078e002c */
[----:B---3--:R-:W-:Y:S01]  /*44bd0*/  MOV R234, R46 ;  /* 0x0000002e00ea7202 */ /* 0x008fe20000000f00 */
[----:B------:R-:W-:Y:S01]  /*44be0*/  IMAD.MOV.U32 R233, RZ, RZ, R45 ;  /* 0x000000ffffe97224 */ /* 0x000fe200078e002d */
[----:B------:R-:W-:Y:S01]  /*44bf0*/  LDS R16, [R2+0xa1180] ;  /* 0x0a11800002107984 */ /* 0x000fe20000000800 */
[----:B----4-:R-:W-:-:S03]  /*44c00*/  IMAD.MOV.U32 R235, RZ, RZ, R47 ;  /* 0x000000ffffeb7224 */ /* 0x010fc600078e002f */
[----:B------:R-:W-:Y:S01]  /*44c10*/  LDS R18, [R2+0xa1980] ;  /* 0x0a19800002127984 */ /* 0x000fe20000000800 */
[C---:B-1----:R-:W-:Y:S03]  /*44c20*/  HMMA.1688.F32.TF32 R176, R20.reuse, R90, R56 ;  /* 0x0000005a14b0723c */ /* 0x042fe60000081038 */
[----:B------:R-:W-:Y:S04]  /*44c30*/  LDS R17, [R0+0xa1180] ;  /* 0x0a11800000117984 */ /* 0x000fe80000000800 */
[----:B------:R-:W1:Y:S01]  /*44c40*/  LDS R19, [R0+0xa1980] ;  /* 0x0a19800000137984 */ /* 0x000e620000000800 */
[C---:B------:R-:W-:Y:S08]  /*44c50*/  HMMA.1688.F32.TF32 R56, R20.reuse, R38, R220 ;  /* 0x000000261438723c */ /* 0x040ff000000810dc */
[C---:B------:R-:W-:Y:S07]  /*44c60*/  HMMA.1688.F32.TF32 R44, R20.reuse, R34, R60 ;  /* 0x00000022142c723c */ /* 0x040fee000008103c */
[----:B------:R-:W-:Y:S01]  /*44c70*/  STL.64 [R1+0x240], R176 ;  /* 0x000240b001007387 */ /* 0x000fe20000100a00 */
[C---:B------:R-:W-:Y:S03]  /*44c80*/  HMMA.1688.F32.TF32 R60, R20.reuse, R30, R116 ;  /* 0x0000001e143c723c */ /* 0x040fe60000081074 */
[----:B------:R-:W-:Y:S04]  /*44c90*/  STL.64 [R1+0x248], R178 ;  /* 0x000248b201007387 */ /* 0x000fe80000100a00 */
[----:B------:R-:W-:Y:S04]  /*44ca0*/  STL.64 [R1+0x230], R56 ;  /* 0x0002303801007387 */ /* 0x000fe80000100a00 */
[----:B------:R2:W-:Y:S04]  /*44cb0*/  STL.64 [R1+0x238], R58 ;  /* 0x0002383a01007387 */ /* 0x0005e80000100a00 */
[----:B------:R-:W-:Y:S04]  /*44cc0*/  STL.64 [R1+0x220], R44 ;  /* 0x0002202c01007387 */ /* 0x000fe80000100a00 */
[----:B------:R3:W-:Y:S01]  /*44cd0*/  STL.64 [R1+0x228], R46 ;  /* 0x0002282e01007387 */ /* 0x0007e20000100a00 */
[C---:B--2---:R-:W-:Y:S08]  /*44ce0*/  HMMA.1688.F32.TF32 R56, R20.reuse, R26, R64 ;  /* 0x0000001a1438723c */ /* 0x044ff00000081040 */
[----:B---3--:R-:W-:Y:S01]  /*44cf0*/  HMMA.1688.F32.TF32 R44, R20, R246, R120 ;  /* 0x000000f6142c723c */ /* 0x008fe20000081078 */
[----:B------:R-:W-:Y:S07]  /*44d00*/  STL.64 [R1+0x210], R60 ;  /* 0x0002103c01007387 */ /* 0x000fee0000100a00 */
[-C--:B------:R-:W-:Y:S01]  /*44d10*/  HMMA.1688.F32.TF32 R20, R40, R86.reuse, R68 ;  /* 0x000000562814723c */ /* 0x080fe20000081044 */
[----:B------:R-:W-:Y:S07]  /*44d20*/  STL.64 [R1+0x218], R62 ;  /* 0x0002183e01007387 */ /* 0x000fee0000100a00 */
[----:B------:R-:W-:Y:S01]  /*44d30*/  HMMA.1688.F32.TF32 R228, R8, R86, R160 ;  /* 0x0000005608e4723c */ /* 0x000fe200000810a0 */
[----:B------:R-:W-:Y:S04]  /*44d40*/  STL.64 [R1+0x200], R56 ;  /* 0x0002003801007387 */ /* 0x000fe80000100a00 */
[----:B------:R2:W-:Y:S04]  /*44d50*/  STL.64 [R1+0x208], R58 ;  /* 0x0002083a01007387 */ /* 0x0005e80000100a00 */
[----:B------:R-:W-:Y:S04]  /*44d60*/  STL.64 [R1+0x70], R44 ;  /* 0x0000702c01007387 */ /* 0x000fe80000100a00 */
[----:B------:R3:W-:Y:S01]  /*44d70*/  STL.64 [R1+0x78], R46 ;  /* 0x0000782e01007387 */ /* 0x0007e20000100a00 */
[C---:B--2---:R-:W-:Y:S03]  /*44d80*/  HMMA.1688.F32.TF32 R56, R40.reuse, R82, R124 ;  /* 0x000000522838723c */ /* 0x044fe6000008107c */
[----:B------:R-:W-:Y:S04]  /*44d90*/  STL.64 [R1+0x1d0], R20 ;  /* 0x0001d01401007387 */ /* 0x000fe80000100a00 */
[----:B------:R2:W-:Y:S01]  /*44da0*/  STL.64 [R1+0x1d8], R22 ;  /* 0x0001d81601007387 */ /* 0x0005e20000100a00 */
[----:B---3--:R-:W-:Y:S08]  /*44db0*/  HMMA.1688.F32.TF32 R44, R40, R90, R72 ;  /* 0x0000005a282c723c */ /* 0x008ff00000081048 */
[----:B-1----:R-:W-:Y:S08]  /*44dc0*/  HMMA.1688.F32.TF32 R176, R16, R34, R128 ;  /* 0x0000002210b0723c */ /* 0x002ff00000081080 */
[C---:B------:R-:W-:Y:S08]  /*44dd0*/  HMMA.1688.F32.TF32 R224, R8.reuse, R82, R164 ;  /* 0x0000005208e0723c */ /* 0x040ff000000810a4 */
[C---:B------:R-:W-:Y:S08]  /*44de0*/  HMMA.1688.F32.TF32 R200, R8.reuse, R90, R168 ;  /* 0x0000005a08c8723c */ /* 0x040ff000000810a8 */
[C---:B------:R-:W-:Y:S08]  /*44df0*/  HMMA.1688.F32.TF32 R208, R8.reuse, R34, R52 ;  /* 0x0000002208d0723c */ /* 0x040ff00000081034 */
[----:B------:R-:W-:Y:S01]  /*44e00*/  HMMA.1688.F32.TF32 R216, R8, R26, R216 ;  /* 0x0000001a08d8723c */ /* 0x000fe200000810d8 */
[----:B------:R-:W-:-:S02]  /*44e10*/  IMAD.MOV.U32 R220, RZ, RZ, R238 ;  /* 0x000000ffffdc7224 */ /* 0x000fc400078e00ee */
[----:B------:R-:W-:Y:S02]  /*44e20*/  IMAD.MOV.U32 R221, RZ, RZ, R32 ;  /* 0x000000ffffdd7224 */ /* 0x000fe400078e0020 */
[----:B------:R-:W-:Y:S02]  /*44e30*/  IMAD.MOV.U32 R222, RZ, RZ, R36 ;  /* 0x000000ffffde7224 */ /* 0x000fe400078e0024 */
[----:B------:R-:W-:Y:S01]  /*44e40*/  IMAD.MOV.U32 R223, RZ, RZ, R88 ;  /* 0x000000ffffdf7224 */ /* 0x000fe200078e0058 */
[C---:B--2---:R-:W-:Y:S01]  /*44e50*/  HMMA.1688.F32.TF32 R20, R40.reuse, R38, R204 ;  /* 0x000000262814723c */ /* 0x044fe200000810cc */
[----:B------:R-:W-:Y:S04]  /*44e60*/  STL.64 [R1+0x1c0], R56 ;  /* 0x0001c03801007387 */ /* 0x000fe80000100a00 */
[----:B------:R1:W-:Y:S04]  /*44e70*/  STL.64 [R1+0x1c8], R58 ;  /* 0x0001c83a01007387 */ /* 0x0003e80000100a00 */
[----:B------:R-:W-:Y:S04]  /*44e80*/  STL.64 [R1+0x1b0], R44 ;  /* 0x0001b02c01007387 */ /* 0x000fe80000100a00 */
[----:B------:R2:W-:Y:S01]  /*44e90*/  STL.64 [R1+0x1b8], R46 ;  /* 0x0001b82e01007387 */ /* 0x0005e20000100a00 */
[C---:B-1----:R-:W-:Y:S01]  /*44ea0*/  HMMA.1688.F32.TF32 R56, R40.reuse, R34, R76 ;  /* 0x000000222838723c */ /* 0x042fe2000008104c */
[----:B------:R-:W-:Y:S01]  /*44eb0*/  IMAD.U32 R7, RZ, RZ, UR4 ;  /* 0x00000004ff077e24 */ /* 0x000fe2000f8e00ff */
[----:B------:R-:W-:Y:S01]  /*44ec0*/  MOV R62, R25 ;  /* 0x00000019003e7202 */ /* 0x000fe20000000f00 */
[----:B------:R-:W-:Y:S01]  /*44ed0*/  IMAD.MOV.U32 R63, RZ, RZ, R24 ;  /* 0x000000ffff3f7224 */ /* 0x000fe200078e0018 */
[----:B------:R-:W-:Y:S05]  /*44ee0*/  LDS R120, [R2+0xa2080] ;  /* 0x0a20800002787984 */ /* 0x000fea0000000800 */
[----:B------:R-:W-:Y:S01]  /*44ef0*/  STL.64 [R1+0x1a0], R20 ;  /* 0x0001a01401007387 */ /* 0x000fe20000100a00 */
[----:B--2---:R-:W-:Y:S03]  /*44f00*/  HMMA.1688.F32.TF32 R44, R40, R30, R212 ;  /* 0x0000001e282c723c */ /* 0x004fe600000810d4 */
[----:B------:R1:W-:Y:S01]  /*44f10*/  STL.64 [R1+0x1a8], R22 ;  /* 0x0001a81601007387 */ /* 0x0003e20000100a00 */
[----:B------:R-:W-:-:S02]  /*44f20*/  IMAD.MOV.U32 R60, RZ, RZ, R29 ;  /* 0x000000ffff3c7224 */ /* 0x000fc400078e001d */
[----:B------:R-:W-:Y:S01]  /*44f30*/  IMAD.MOV.U32 R61, RZ, RZ, R28 ;  /* 0x000000ffff3d7224 */ /* 0x000fe200078e001c */
[----:B------:R-:W-:Y:S04]  /*44f40*/  LDS R122, [R2+0xa2880] ;  /* 0x0a288000027a7984 */ /* 0x000fe80000000800 */
[----:B------:R-:W-:Y:S01]  /*44f50*/  LDS R121, [R0+0xa2080] ;  /* 0x0a20800000797984 */ /* 0x000fe20000000800 */
[C---:B-1----:R-:W-:Y:S03]  /*44f60*/  HMMA.1688.F32.TF32 R20, R40.reuse, R26, R112 ;  /* 0x0000001a2814723c */ /* 0x042fe60000081070 */
[----:B------:R-:W-:Y:S04]  /*44f70*/  STL.64 [R1+0x190], R56 ;  /* 0x0001903801007387 */ /* 0x000fe80000100a00 */
[----:B------:R-:W-:Y:S01]  /*44f80*/  STL.64 [R1+0x198], R58 ;  /* 0x0001983a01007387 */ /* 0x000fe20000100a00 */
[----:B------:R-:W-:Y:S03]  /*44f90*/  HMMA.1688.F32.TF32 R40, R40, R246, R92 ;  /* 0x000000f62828723c */ /* 0x000fe6000008105c */
[----:B------:R-:W-:Y:S04]  /*44fa0*/  STL.64 [R1+0x180], R44 ;  /* 0x0001802c01007387 */ /* 0x000fe80000100a00 */
[----:B------:R-:W-:Y:S01]  /*44fb0*/  STL.64 [R1+0x188], R46 ;  /* 0x0001882e01007387 */ /* 0x000fe20000100a00 */
[----:B------:R-:W-:Y:S03]  /*44fc0*/  HMMA.1688.F32.TF32 R204, R8, R38, R140 ;  /* 0x0000002608cc723c */ /* 0x000fe6000008108c */
[----:B------:R-:W-:Y:S04]  /*44fd0*/  LDS R56, [R2+0xa2000] ;  /* 0x0a20000002387984 */ /* 0x000fe80000000800 */
[----:B------:R-:W-:Y:S01]  /*44fe0*/  LDS R58, [R2+0xa2800] ;  /* 0x0a280000023a7984 */ /* 0x000fe20000000800 */
[----:B------:R-:W-:-:S03]  /*44ff0*/  IMAD.MOV.U32 R252, RZ, RZ, R21 ;  /* 0x000000fffffc7224 */ /* 0x000fc600078e0015 */
[----:B------:R1:W-:Y:S01]  /*45000*/  STL [R1+0x170], R20 ;  /* 0x0001701401007387 */ /* 0x0003e20000100800 */
[----:B------:R-:W-:Y:S02]  /*45010*/  IMAD.MOV.U32 R6, RZ, RZ, R22 ;  /* 0x000000ffff067224 */ /* 0x000fe400078e0016 */
[----:B------:R-:W-:Y:S01]  /*45020*/  IMAD.MOV.U32 R3, RZ, RZ, R23 ;  /* 0x000000ffff037224 */ /* 0x000fe200078e0017 */
[----:B------:R-:W-:Y:S01]  /*45030*/  HMMA.1688.F32.TF32 R212, R8, R30, R48 ;  /* 0x0000001e08d4723c */ /* 0x000fe20000081030 */
[----:B------:R-:W-:Y:S04]  /*45040*/  LDS R57, [R0+0xa2000] ;  /* 0x0a20000000397984 */ /* 0x000fe80000000800 */
[----:B------:R-:W-:Y:S03]  /*45050*/  LDS R59, [R0+0xa2800] ;  /* 0x0a280000003b7984 */ /* 0x000fe60000000800 */
[C---:B-1----:R-:W-:Y:S01]  /*45060*/  HMMA.1688.F32.TF32 R20, R16.reuse, R86, R96 ;  /* 0x000000561014723c */ /* 0x042fe20000081060 */
[----:B------:R-:W-:Y:S04]  /*45070*/  STL [R1+0x2128], R3 ;  /* 0x0021280301007387 */ /* 0x000fe80000100800 */
[----:B------:R-:W-:Y:S03]  /*45080*/  STL [R1+0x2124], R6 ;  /* 0x0021240601007387 */ /* 0x000fe60000100800 */
[C---:B------:R-:W-:Y:S01]  /*45090*/  HMMA.1688.F32.TF32 R44, R16.reuse, R82, R100 ;  /* 0x00000052102c723c */ /* 0x040fe20000081064 */
[----:B------:R-:W-:Y:S04]  /*450a0*/  STL [R1+0x2120], R252 ;  /* 0x002120fc01007387 */ /* 0x000fe80000100800 */
[----:B------:R-:W-:Y:S04]  /*450b0*/  STL.64 [R1+0x160], R40 ;  /* 0x0001602801007387 */ /* 0x000fe80000100a00 */
[----:B------:R1:W-:Y:S04]  /*450c0*/  STL.64 [R1+0x168], R42 ;  /* 0x0001682a01007387 */ /* 0x0003e80000100a00 */
[----:B------:R-:W-:Y:S04]  /*450d0*/  LDS R123, [R0+0xa2880] ;  /* 0x0a288000007b7984 */ /* 0x000fe80000000800 */
[----:B------:R-:W-:Y:S01]  /*450e0*/  STL.64 [R1+0x150], R20 ;  /* 0x0001501401007387 */ /* 0x000fe20000100a00 */
[C---:B-1----:R-:W-:Y:S03]  /*450f0*/  HMMA.1688.F32.TF32 R40, R16.reuse, R90, R104 ;  /* 0x0000005a1028723c */ /* 0x042fe60000081068 */
[----:B------:R1:W-:Y:S04]  /*45100*/  STL.64 [R1+0x158], R22 ;  /* 0x0001581601007387 */ /* 0x0003e80000100a00 */
[----:B------:R-:W-:Y:S04]  /*45110*/  LDS R90, [R4+0xa2800] ;  /* 0x0a280000045a7984 */ /* 0x000fe80000000800 */
[----:B------:R-:W-:Y:S01]  /*45120*/  LDS R91, [R5+0xa2800] ;  /* 0x0a280000055b7984 */ /* 0x000fe20000000800 */
[C---:B-1----:R-:W-:Y:S03]  /*45130*/  HMMA.1688.F32.TF32 R20, R16.reuse, R38, R108 ;  /* 0x000000261014723c */ /* 0x042fe6000008106c */
[----:B------:R-:W-:Y:S04]  /*45140*/  STL.64 [R1+0x140], R44 ;  /* 0x0001402c01007387 */ /* 0x000fe80000100a00 */
[----:B------:R-:W-:Y:S04]  /*45150*/  STL.64 [R1+0x148], R46 ;  /* 0x0001482e01007387 */ /* 0x000fe80000100a00 */
[----:B------:R-:W-:Y:S04]  /*45160*/  LDS R160, [R2+0xa2100] ;  /* 0x0a21000002a07984 */ /* 0x000fe80000000800 */
[----:B------:R-:W-:Y:S04]  /*45170*/  STL.64 [R1+0x130], R40 ;  /* 0x0001302801007387 */ /* 0x000fe80000100a00 */
[----:B------:R-:W-:Y:S04]  /*45180*/  STL.64 [R1+0x138], R42 ;  /* 0x0001382a01007387 */ /* 0x000fe80000100a00 */
[----:B------:R-:W-:Y:S04]  /*45190*/  STL.64 [R1+0x2078], R178 ;  /* 0x002078b201007387 */ /* 0x000fe80000100a00 */
[----:B------:R-:W-:Y:S04]  /*451a0*/  STL.64 [R1+0x120], R20 ;  /* 0x0001201401007387 */ /* 0x000fe80000100a00 */
[----:B------:R1:W-:Y:S04]  /*451b0*/  STL.64 [R1+0x128], R22 ;  /* 0x0001281601007387 */ /* 0x0003e80000100a00 */
[----:B------:R-:W-:Y:S04]  /*451c0*/  LDS R162, [R2+0xa2900] ;  /* 0x0a29000002a27984 */ /* 0x000fe80000000800 */
[----:B------:R-:W-:Y:S01]  /*451d0*/  LDS R161, [R0+0xa2100] ;  /* 0x0a21000000a17984 */ /* 0x000fe20000000800 */
[C---:B-1----:R-:W-:Y:S03]  /*451e0*/  HMMA.1688.F32.TF32 R20, R16.reuse, R30, R132 ;  /* 0x0000001e1014723c */ /* 0x042fe60000081084 */
[----:B------:R1:W-:Y:S04]  /*451f0*/  STL.64 [R1+0x2070], R176 ;  /* 0x002070b001007387 */ /* 0x0003e80000100a00 */
[----:B------:R-:W-:Y:S01]  /*45200*/  LDS R163, [R0+0xa2900] ;  /* 0x0a29000000a37984 */ /* 0x000fe20000000800 */
[C---:B------:R-:W-:Y:S08]  /*45210*/  HMMA.1688.F32.TF32 R44, R16.reuse, R26, R136 ;  /* 0x0000001a102c723c */ /* 0x040ff00000081088 */
[-C--:B------:R-:W-:Y:S01]  /*45220*/  HMMA.1688.F32.TF32 R40, R16, R246.reuse, R156 ;  /* 0x000000f61028723c */ /* 0x080fe2000008109c */
[----:B------:R-:W-:Y:S04]  /*45230*/  LDS R156, [R4+0xa2080] ;  /* 0x0a208000049c7984 */ /* 0x000fe80000000800 */
[----:B------:R-:W-:Y:S03]  /*45240*/  LDS R158, [R4+0xa2880] ;  /* 0x0a288000049e7984 */ /* 0x000fe60000000800 */
[----:B------:R-:W-:Y:S01]  /*45250*/  IMAD.MOV.U32 R179, RZ, RZ, R20 ;  /* 0x000000ffffb37224 */ /* 0x000fe200078e0014 */
[----:B------:R-:W-:Y:S01]  /*45260*/  HMMA.1688.F32.TF32 R244, R8, R246, R12 ;  /* 0x000000f608f4723c */ /* 0x000fe2000008100c */
[----:B------:R-:W2:Y:S01]  /*45270*/  LDL R20, [R1+0xfb4] ;  /* 0x000fb40001147983 */ /* 0x000ea20000100800 */
[----:B------:R-:W-:-:S02]  /*45280*/  IMAD.MOV.U32 R178, RZ, RZ, R21 ;  /* 0x000000ffffb27224 */ /* 0x000fc400078e0015 */
[----:B-1----:R-:W-:Y:S01]  /*45290*/  IMAD.MOV.U32 R177, RZ, RZ, R22 ;  /* 0x000000ffffb17224 */ /* 0x002fe200078e0016 */
[----:B------:R-:W-:Y:S04]  /*452a0*/  LDS R157, [R5+0xa2080] ;  /* 0x0a208000059d7984 */ /* 0x000fe80000000800 */
[----:B------:R1:W-:Y:S04]  /*452b0*/  STL.64 [R1+0x100], R44 ;  /* 0x0001002c01007387 */ /* 0x0003e80000100a00 */
[----:B------:R3:W-:Y:S04]  /*452c0*/  STL.64 [R1+0x108], R46 ;  /* 0x0001082e01007387 */ /* 0x0007e80000100a00 */
[----:B------:R-:W-:Y:S04]  /*452d0*/  STL [R1+0xf0], R40 ;  /* 0x0000f02801007387 */ /* 0x000fe80000100800 */
        /* <DEDUP_REMOVED lines=17> */
[----:B------:R-:W4:Y:S01]  /*453f0*/  LDL.LU R238, [R1+0x2158] ;  /* 0x0021580001ee7983 */ /* 0x000f220000300800 */
[----:B------:R-:W-:-:S03]  /*45400*/  IMAD.MOV.U32 R45, RZ, RZ, R37 ;  /* 0x000000ffff2d7224 */ /* 0x000fc600078e0025 */
[----:B------:R-:W4:Y:S01]  /*45410*/  LDL.LU R32, [R1+0x2154] ;  /* 0x0021540001207983 */ /* 0x000f220000300800 */
[----:B---3--:R-:W-:-:S03]  /*45420*/  MOV R46, R33 ;  /* 0x00000021002e7202 */ /* 0x008fc60000000f00 */
[----:B------:R-:W3:Y:S04]  /*45430*/  LDL.LU R36, [R1+0x2150] ;  /* 0x0021500001247983 */ /* 0x000ee80000300800 */
[----:B------:R-:W3:Y:S04]  /*45440*/  LDL.LU R88, [R1+0x214c] ;  /* 0x00214c0001587983 */ /* 0x000ee80000300800 */
[----:B------:R-:W3:Y:S01]  /*45450*/  LDL.LU R89, [R1+0x2148] ;  /* 0x0021480001597983 */ /* 0x000ee20000300800 */
[----:B------:R-:W-:-:S03]  /*45460*/  IMAD.MOV.U32 R47, RZ, RZ, R239 ;  /* 0x000000ffff2f7224 */ /* 0x000fc600078e00ef */
[----:B------:R-:W3:Y:S04]  /*45470*/  LDL.LU R37, [R1+0x2144] ;  /* 0x0021440001257983 */ /* 0x000ee80000300800 */
[----:B------:R-:W3:Y:S04]  /*45480*/  LDL.LU R33, [R1+0x2140] ;  /* 0x0021400001217983 */ /* 0x000ee80000300800 */
[----:B------:R-:W3:Y:S04]  /*45490*/  LDL.LU R239, [R1+0x213c] ;  /* 0x00213c0001ef7983 */ /* 0x000ee80000300800 */
[----:B------:R-:W3:Y:S04]  /*454a0*/  LDL.LU R248, [R1+0x2b0] ;  /* 0x0002b00001f87983 */ /* 0x000ee80000300800 */
[----:B------:R-:W3:Y:S01]  /*454b0*/  LDL.LU R249, [R1+0x2b4] ;  /* 0x0002b40001f97983 */ /* 0x000ee20000300800 */
[----:B------:R-:W-:Y:S01]  /*454c0*/  IMAD.MOV.U32 R3, RZ, RZ, R41 ;  /* 0x000000ffff037224 */ /* 0x000fe200078e0029 */
[----:B------:R-:W-:Y:S01]  /*454d0*/  MOV R6, R42 ;  /* 0x0000002a00067202 */ /* 0x000fe20000000f00 */
[----:B------:R-:W-:Y:S01]  /*454e0*/  IMAD.MOV.U32 R252, RZ, RZ, R43 ;  /* 0x000000fffffc7224 */ /* 0x000fe200078e002b */
[----:B------:R-:W-:Y:S01]  /*454f0*/  LDS R159, [R5+0xa2880] ;  /* 0x0a288000059f7984 */ /* 0x000fe20000000800 */
[----:B--2---:R-:W-:-:S05]  /*45500*/  IMAD R7, R7, 0x20000, R20 ;  /* 0x0002000007077824 */ /* 0x004fca00078e0214 */
[----:B------:R-:W-:Y:S04]  /*45510*/  LDSM.16.M88.4 R12, [R7] ;  /* 0x00000000070c783b */ /* 0x000fe80000000200 */
[----:B------:R-:W-:Y:S04]  /*45520*/  LDSM.16.M88.4 R8, [R7+0x4000] ;  /* 0x004000000708783b */ /* 0x000fe80000000200 */
[----:B------:R-:W1:Y:S04]  /*45530*/  LDSM.16.M88.4 R24, [R7+0x14000] ;  /* 0x014000000718783b */ /* 0x000e680000000200 */
[----:B------:R-:W-:Y:S01]  /*45540*/  STL [R1+0x1e3c], R7 ;  /* 0x001e3c0701007387 */ /* 0x000fe20000100800 */
[----:B------:R-:W-:-:S03]  /*45550*/  IMAD.MOV.U32 R176, RZ, RZ, R23 ;  /* 0x000000ffffb07224 */ /* 0x000fc600078e0017 */
[----:B------:R-:W-:Y:S04]  /*45560*/  LDSM.16.M88.4 R28, [R7+0x10000] ;  /* 0x01000000071c783b */ /* 0x000fe80000000200 */
[----:B------:R-:W-:Y:S04]  /*45570*/  LDSM.16.M88.4 R20, [R7+0x18000] ;  /* 0x018000000714783b */ /* 0x000fe80000000200 */
[----:B------:R-:W-:Y:S01]  /*45580*/  LDSM.16.M88.4 R16, [R7+0x1c000] ;  /* 0x01c000000710783b */ /* 0x000fe20000000200 */
[----:B-1----:R-:W-:Y:S01]  /*45590*/  HMMA.1688.F32.TF32 R48, R56, R24, R220 ;  /* 0x000000183830723c */ /* 0x002fe200000810dc */
[----:B----4-:R-:W-:-:S02]  /*455a0*/  IMAD.MOV.U32 R243, RZ, RZ, R32 ;  /* 0x000000fffff37224 */ /* 0x010fc400078e0020 */
[----:B---3--:R-:W-:Y:S02]  /*455b0*/  IMAD.MOV.U32 R241, RZ, RZ, R36 ;  /* 0x000000fffff17224 */ /* 0x008fe400078e0024 */
[----:B------:R-:W-:Y:S02]  /*455c0*/  IMAD.MOV.U32 R251, RZ, RZ, R88 ;  /* 0x000000fffffb7224 */ /* 0x000fe400078e0058 */
[----:B------:R-:W-:Y:S01]  /*455d0*/  LDS R88, [R4+0xa2000] ;  /* 0x0a20000004587984 */ /* 0x000fe20000000800 */
[----:B------:R-:W-:-:S03]  /*455e0*/  IMAD.MOV.U32 R250, RZ, RZ, R89 ;  /* 0x000000fffffa7224 */ /* 0x000fc600078e0059 */
[----:B------:R-:W-:Y:S01]  /*455f0*/  LDS R89, [R5+0xa2000] ;  /* 0x0a20000005597984 */ /* 0x000fe20000000800 */
[----:B------:R-:W-:-:S03]  /*45600*/  IMAD.MOV.U32 R240, RZ, RZ, R37 ;  /* 0x000000fffff07224 */ /* 0x000fc600078e0025 */
[----:B------:R-:W-:Y:S01]  /*45610*/  LDSM.16.M88.4 R36, [R7+0x8000] ;  /* 0x008000000724783b */ /* 0x000fe20000000200 */
[----:B------:R-:W-:-:S03]  /*45620*/  IMAD.MOV.U32 R242, RZ, RZ, R33 ;  /* 0x000000fffff27224 */ /* 0x000fc600078e0021 */
[----:B------:R-:W1:Y:S04]  /*45630*/  LDSM.16.M88.4 R32, [R7+0xc000] ;  /* 0x00c000000720783b */ /* 0x000e680000000200 */
[C---:B------:R-:W-:Y:S08]  /*45640*/  HMMA.1688.F32.TF32 R240, R56.reuse, R8, R240 ;  /* 0x0000000838f0723c */ /* 0x040ff000000810f0 */
[C---:B------:R-:W-:Y:S11]  /*45650*/  HMMA.1688.F32.TF32 R248, R56.reuse, R12, R248 ;  /* 0x0000000c38f8723c */ /* 0x040ff600000810f8 */
[----:B------:R-:W-:Y:S11]  /*45660*/  @!UPT UIADD3 URZ, URZ, URZ, URZ ;  /* 0x0000003f3f3ff290 */ /* 0x000ff6000fffe03f */
[----:B------:R-:W-:Y:S01]  /*45670*/  @!UPT UIADD3 URZ, URZ, URZ, URZ ;  /* 0x0000003f3f3ff290 */ /* 0x000fe2000fffe03f */
[----:B------:R-:W-:Y:S04]  /*45680*/  STL.64 [R1+0x2108], R250 ;  /* 0x002108fa01007387 */ /* 0x000fe80000100a00 */
[----:B------:R-:W-:Y:S04]  /*45690*/  STL.64 [R1+0x2100], R248 ;  /* 0x002100f801007387 */ /* 0x000fe80000100a00 */
[----:B------:R-:W-:Y:S04]  /*456a0*/  STL.64 [R1+0x2118], R242 ;  /* 0x002118f201007387 */ /* 0x000fe80000100a00 */
[----:B------:R-:W-:Y:S04]  /*456b0*/  STL.64 [R1+0x2110], R240 ;  /* 0x002110f001007387 */ /* 0x000fe80000100a00 */
[----:B------:R-:W2:Y:S04]  /*456c0*/  LDL.LU R100, [R1+0x60] ;  /* 0x0000600001647983 */ /* 0x000ea80000300800 */
[----:B------:R-:W2:Y:S04]  /*456d0*/  LDL.LU R101, [R1+0x64] ;  /* 0x0000640001657983 */ /* 0x000ea80000300800 */
[----:B------:R-:W2:Y:S04]  /*456e0*/  LDL.LU R102, [R1+0x68] ;  /* 0x0000680001667983 */ /* 0x000ea80000300800 */
[----:B------:R-:W2:Y:S04]  /*456f0*/  LDL.LU R103, [R1+0x6c] ;  /* 0x00006c0001677983 */ /* 0x000ea80000300800 */
[----:B------:R-:W3:Y:S04]  /*45700*/  LDL.LU R220, [R1+0xc0] ;  /* 0x0000c00001dc7983 */ /* 0x000ee80000300800 */
[----:B------:R-:W3:Y:S04]  /*45710*/  LDL.LU R221, [R1+0xc4] ;  /* 0x0000c40001dd7983 */ /* 0x000ee80000300800 */
[----:B------:R-:W3:Y:S04]  /*45720*/  LDL.LU R222, [R1+0xc8] ;  /* 0x0000c80001de7983 */ /* 0x000ee80000300800 */
[----:B------:R-:W3:Y:S04]  /*45730*/  LDL.LU R223, [R1+0xcc] ;  /* 0x0000cc0001df7983 */ /* 0x000ee80000300800 */
[----:B------:R-:W4:Y:S04]  /*45740*/  LDL.LU R68, [R1+0x260] ;  /* 0x0002600001447983 */ /* 0x000f280000300800 */
[----:B------:R-:W4:Y:S04]  /*45750*/  LDL.LU R69, [R1+0x264] ;  /* 0x0002640001457983 */ /* 0x000f280000300800 */
[----:B------:R-:W4:Y:S04]  /*45760*/  LDL.LU R70, [R1+0x268] ;  /* 0x0002680001467983 */ /* 0x000f280000300800 */
[----:B------:R-:W4:Y:S04]  /*45770*/  LDL.LU R71, [R1+0x26c] ;  /* 0x00026c0001477983 */ /* 0x000f280000300800 */
[----:B------:R-:W2:Y:S04]  /*45780*/  LDL.LU R64, [R1+0x1f0] ;  /* 0x0001f00001407983 */ /* 0x000ea80000300800 */
[----:B------:R-:W2:Y:S04]  /*45790*/  LDL.LU R65, [R1+0x1f4] ;  /* 0x0001f40001417983 */ /* 0x000ea80000300800 */
[----:B------:R-:W2:Y:S04]  /*457a0*/  LDL.LU R66, [R1+0x1f8] ;  /* 0x0001f80001427983 */ /* 0x000ea80000300800 */
[----:B------:R-:W2:Y:S01]  /*457b0*/  LDL.LU R67, [R1+0x1fc] ;  /* 0x0001fc0001437983 */ /* 0x000ea20000300800 */
[C---:B-1----:R-:W-:Y:S03]  /*457c0*/  HMMA.1688.F32.TF32 R40, R56.reuse, R32, R60 ;  /* 0x000000203828723c */ /* 0x042fe6000008103c */
[----:B------:R-:W3:Y:S04]  /*457d0*/  LDL.LU R116, [R1+0xe0] ;  /* 0x0000e00001747983 */ /* 0x000ee80000300800 */
        /* <DEDUP_REMOVED lines=31> */
[----:B------:R-:W3:Y:S01]  /*459d0*/  LDL.LU R112, [R1+0x30] ;  /* 0x0000300001707983 */ /* 0x000ee20000300800 */
[C---:B------:R-:W-:Y:S03]  /*459e0*/  HMMA.1688.F32.TF32 R236, R56.reuse, R36, R236 ;  /* 0x0000002438ec723c */ /* 0x040fe600000810ec */
[----:B------:R-:W3:Y:S04]  /*459f0*/  LDL.LU R113, [R1+0x34] ;  /* 0x0000340001717983 */ /* 0x000ee80000300800 */
[----:B------:R-:W3:Y:S01]  /*45a00*/  LDL.LU R114, [R1+0x38] ;  /* 0x0000380001727983 */ /* 0x000ee20000300800 */
[----:B------:R-:W-:Y:S03]  /*45a10*/  HMMA.1688.F32.TF32 R44, R56, R28, R44 ;  /* 0x0000001c382c723c */ /* 0x000fe6000008102c */
[----:B------:R-:W3:Y:S01]  /*45a20*/  LDL.LU R115, [R1+0x3c] ;  /* 0x00003c0001737983 */ /* 0x000ee20000300800 */
[----:B------:R-:W-:-:S02]  /*45a30*/  IMAD.MOV.U32 R228, RZ, RZ, R232 ;  /* 0x000000ffffe47224 */ /* 0x000fc400078e00e8 */
[----:B------:R-:W-:Y:S02]  /*45a40*/  IMAD.MOV.U32 R229, RZ, RZ, R233 ;  /* 0x000000ffffe57224 */ /* 0x000fe400078e00e9 */
[----:B------:R-:W-:Y:S02]  /*45a50*/  IMAD.MOV.U32 R230, RZ, RZ, R234 ;  /* 0x000000ffffe67224 */ /* 0x000fe400078e00ea */
[----:B------:R-:W-:Y:S01]  /*45a60*/  IMAD.MOV.U32 R231, RZ, RZ, R235 ;  /* 0x000000ffffe77224 */ /* 0x000fe200078e00eb */
[C---:B----4-:R-:W-:Y:S08]  /*45a70*/  HMMA.1688.F32.TF32 R52, R56.reuse, R20, R68 ;  /* 0x000000143834723c */ /* 0x050ff00000081044 */
[----:B--2---:R-:W-:Y:S08]  /*45a80*/  HMMA.1688.F32.TF32 R56, R56, R16, R64 ;  /* 0x000000103838723c */ /* 0x004ff00000081040 */
[----:B---3--:R-:W-:Y:S01]  /*45a90*/  HMMA.1688.F32.TF32 R64, R88, R8, R116 ;  /* 0x000000085840723c */ /* 0x008fe20000081074 */
[----:B------:R-:W2:Y:S04]  /*45aa0*/  LDL.LU R116, [R1+0x10] ;  /* 0x0000100001747983 */ /* 0x000ea80000300800 */
[----:B------:R-:W2:Y:S04]  /*45ab0*/  LDL.LU R117, [R1+0x14] ;  /* 0x0000140001757983 */ /* 0x000ea80000300800 */
[----:B------:R-:W2:Y:S04]  /*45ac0*/  LDL.LU R118, [R1+0x18] ;  /* 0x0000180001767983 */ /* 0x000ea80000300800 */
[----:B------:R-:W2:Y:S04]  /*45ad0*/  LDL.LU R119, [R1+0x1c] ;  /* 0x00001c0001777983 */ /* 0x000ea80000300800 */
[----:B------:R-:W3:Y:S04]  /*45ae0*/  LDL.LU R124, [R1+0x20] ;  /* 0x00002000017c7983 */ /* 0x000ee80000300800 */
[----:B------:R-:W3:Y:S04]  /*45af0*/  LDL.LU R125, [R1+0x24] ;  /* 0x00002400017d7983 */ /* 0x000ee80000300800 */
[----:B------:R-:W3:Y:S04]  /*45b00*/  LDL.LU R126, [R1+0x28] ;  /* 0x00002800017e7983 */ /* 0x000ee80000300800 */
[----:B------:R-:W3:Y:S01]  /*45b10*/  LDL.LU R127, [R1+0x2c] ;  /* 0x00002c00017f7983 */ /* 0x000ee20000300800 */
[C---:B------:R-:W-:Y:S08]  /*45b20*/  HMMA.1688.F32.TF32 R92, R120.reuse, R12, R92 ;  /* 0x0000000c785c723c */ /* 0x040ff0000008105c */
[----:B------:R-:W-:Y:S11]  /*45b30*/  HMMA.1688.F32.TF32 R96, R120, R8, R96 ;  /* 0x000000087860723c */ /* 0x000ff60000081060 */
[----:B------:R-:W-:Y:S04]  /*45b40*/  @!UPT UIADD3 URZ, URZ, URZ, URZ ;  /* 0x0000003f3f3ff290 */ /* 0x000fe8000fffe03f */
[----:B------:R-:W-:Y:S04]  /*45b50*/  STL [R1+0x2068], R92 ;  /* 0x0020685c01007387 */ /* 0x000fe80000100800 */
[----:B------:R-:W-:Y:S04]  /*45b60*/  STL [R1+0x2064], R93 ;  /* 0x0020645d01007387 */ /* 0x000fe80000100800 */
[----:B------:R-:W-:Y:S04]  /*45b70*/  STL [R1+0x2060], R94 ;  /* 0x0020605e01007387 */ /* 0x000fe80000100800 */
[----:B------:R1:W-:Y:S04]  /*45b80*/  STL [R1+0x205c], R95 ;  /* 0x00205c5f01007387 */ /* 0x0003e80000100800 */
[----:B------:R4:W-:Y:S04]  /*45b90*/  STL [R1+0x2048], R96 ;  /* 0x0020486001007387 */ /* 0x0009e80000100800 */
[----:B------:R1:W-:Y:S04]  /*45ba0*/  STL [R1+0x2044], R97 ;  /* 0x0020446101007387 */ /* 0x0003e80000100800 */
[----:B------:R1:W-:Y:S04]  /*45bb0*/  STL [R1+0x2040], R98 ;  /* 0x0020406201007387 */ /* 0x0003e80000100800 */
[----:B------:R1:W-:Y:S04]  /*45bc0*/  STL [R1+0x203c], R99 ;  /* 0x00203c6301007387 */ /* 0x0003e80000100800 */
        /* <DEDUP_REMOVED lines=8> */
[C---:B------:R-:W-:Y:S07]  /*45c50*/  HMMA.1688.F32.TF32 R68, R88.reuse, R36, R220 ;  /* 0x000000245844723c */ /* 0x040fee00000810dc */
[----:B------:R-:W-:Y:S01]  /*45c60*/  IMAD.MOV.U32 R220, RZ, RZ, R85 ;  /* 0x000000ffffdc7224 */ /* 0x000fe200078e0055 */
[----:B------:R-:W-:Y:S01]  /*45c70*/  HMMA.1688.F32.TF32 R60, R88, R12, R60 ;  /* 0x0000000c583c723c */ /* 0x000fe2000008103c */
[----:B------:R-:W-:-:S02]  /*45c80*/  IMAD.MOV.U32 R221, RZ, RZ, R84 ;  /* 0x000000ffffdd7224 */ /* 0x000fc400078e0054 */
[----:B------:R-:W-:Y:S02]  /*45c90*/  IMAD.MOV.U32 R222, RZ, RZ, R81 ;  /* 0x000000ffffde7224 */ /* 0x000fe400078e0051 */
[----:B------:R-:W-:-:S03]  /*45ca0*/  IMAD.MOV.U32 R223, RZ, RZ, R80 ;  /* 0x000000ffffdf7224 */ /* 0x000fc600078e0050 */
[C---:B------:R-:W-:Y:S08]  /*45cb0*/  HMMA.1688.F32.TF32 R72, R88.reuse, R32, R72 ;  /* 0x000000205848723c */ /* 0x040ff00000081048 */
[C---:B------:R-:W-:Y:S08]  /*45cc0*/  HMMA.1688.F32.TF32 R76, R88.reuse, R28, R76 ;  /* 0x0000001c584c723c */ /* 0x040ff0000008104c */
[C---:B------:R-:W-:Y:S08]  /*45cd0*/  HMMA.1688.F32.TF32 R80, R88.reuse, R24, R108 ;  /* 0x000000185850723c */ /* 0x040ff0000008106c */
[C---:B------:R-:W-:Y:S08]  /*45ce0*/  HMMA.1688.F32.TF32 R84, R88.reuse, R20, R104 ;  /* 0x000000145854723c */ /* 0x040ff00000081068 */
[----:B------:R-:W-:Y:S08]  /*45cf0*/  HMMA.1688.F32.TF32 R88, R88, R16, R100 ;  /* 0x000000105858723c */ /* 0x000ff00000081064 */
[C---:B------:R-:W-:Y:S11]  /*45d00*/  HMMA.1688.F32.TF32 R100, R120.reuse, R36, R112 ;  /* 0x000000247864723c */ /* 0x040ff60000081070 */
[----:B------:R-:W-:Y:S11]  /*45d10*/  @!UPT UIADD3 URZ, URZ, URZ, URZ ;  /* 0x0000003f3f3ff290 */ /* 0x000ff6000fffe03f */
[----:B------:R-:W-:Y:S01]  /*45d20*/  @!UPT UIADD3 URZ, URZ, URZ, URZ ;  /* 0x0000003f3f3ff290 */ /* 0x000fe2000fffe03f */
[----:B------:R-:W-:Y:S04]  /*45d30*/  STL [R1+0x2058], R100 ;  /* 0x0020586401007387 */ /* 0x000fe80000100800 */
[----:B------:R-:W-:Y:S04]  /*45d40*/  STL [R1+0x2054], R101 ;  /* 0x0020546501007387 */ /* 0x000fe80000100800 */
[----:B------:R-:W-:Y:S04]  /*45d50*/  STL [R1+0x2050], R102 ;  /* 0x0020506601007387 */ /* 0x000fe80000100800 */
[----:B------:R1:W-:Y:S01]  /*45d60*/  STL [R1+0x204c], R103 ;  /* 0x00204c6701007387 */ /* 0x0003e20000100800 */
[----:B------:R-:W-:Y:S03]  /*45d70*/  HMMA.1688.F32.TF32 R112, R120, R24, R220 ;  /* 0x000000187870723c */ /* 0x000fe600000810dc */
[----:B------:R-:W-:Y:S04]  /*45d80*/  LDS R220, [R4+0xa2180] ;  /* 0x0a21800004dc7984 */ /* 0x000fe80000000800 */
[----:B------:R-:W-:Y:S01]  /*45d90*/  LDS R222, [R4+0xa2980] ;  /* 0x0a29800004de7984 */ /* 0x000fe20000000800 */
[C---:B------:R-:W-:Y:S03]  /*45da0*/  HMMA.1688.F32.TF32 R136, R156.reuse, R32, R180 ;  /* 0x000000209c88723c */ /* 0x040fe600000810b4 */
[----:B------:R-:W-:Y:S04]  /*45db0*/  LDS R221, [R5+0xa2180] ;  /* 0x0a21800005dd7984 */ /* 0x000fe80000000800 */
[----:B------:R-:W-:Y:S01]  /*45dc0*/  LDS R223, [R5+0xa2980] ;  /* 0x0a29800005df7984 */ /* 0x000fe20000000800 */
[-C--:B------:R-:W-:Y:S08]  /*45dd0*/  HMMA.1688.F32.TF32 R140, R156, R28.reuse, R172 ;  /* 0x0000001c9c8c723c */ /* 0x080ff000000810ac */
[C---:B--2---:R-:W-:Y:S08]  /*45de0*/  HMMA.1688.F32.TF32 R108, R120.reuse, R28, R116 ;  /* 0x0000001c786c723c */ /* 0x044ff00000081074 */
[----:B---3--:R-:W-:Y:S08]  /*45df0*/  HMMA.1688.F32.TF32 R104, R120, R32, R124 ;  /* 0x000000207868723c */ /* 0x008ff0000008107c */
[----:B-1----:R-:W-:Y:S08]  /*45e00*/  HMMA.1688.F32.TF32 R92, R160, R8, R228 ;  /* 0x00000008a05c723c */ /* 0x002ff000000810e4 */
[----:B------:R-:W-:Y:S07]  /*45e10*/  HMMA.1688.F32.TF32 R124, R156, R12, R192 ;  /* 0x0000000c9c7c723c */ /* 0x000fee00000810c0 */
[----:B------:R-:W-:-:S02]  /*45e20*/  IMAD.MOV.U32 R195, RZ, RZ, R176 ;  /* 0x000000ffffc37224 */ /* 0x000fc400078e00b0 */
[----:B------:R-:W-:Y:S02]  /*45e30*/  IMAD.MOV.U32 R194, RZ, RZ, R177 ;  /* 0x000000ffffc27224 */ /* 0x000fe400078e00b1 */
[----:B------:R-:W-:Y:S02]  /*45e40*/  IMAD.MOV.U32 R193, RZ, RZ, R178 ;  /* 0x000000ffffc17224 */ /* 0x000fe400078e00b2 */
[----:B------:R-:W-:-:S03]  /*45e50*/  IMAD.MOV.U32 R192, RZ, RZ, R179 ;  /* 0x000000ffffc07224 */ /* 0x000fc600078e00b3 */
[----:B----4-:R-:W-:Y:S01]  /*45e60*/  MOV R96, R92 ;  /* 0x0000005c00607202 */ /* 0x010fe20000000f00 */
[----:B------:R-:W-:Y:S02]  /*45e70*/  IMAD.MOV.U32 R97, RZ, RZ, R93 ;  /* 0x000000ffff617224 */ /* 0x000fe400078e005d */
[----:B------:R-:W-:Y:S02]  /*45e80*/  IMAD.MOV.U32 R98, RZ, RZ, R94 ;  /* 0x000000ffff627224 */ /* 0x000fe400078e005e */
[----:B------:R-:W-:Y:S01]  /*45e90*/  IMAD.MOV.U32 R99, RZ, RZ, R95 ;  /* 0x000000ffff637224 */ /* 0x000fe200078e005f */
[----:B------:R-:W-:Y:S08]  /*45ea0*/  HMMA.1688.F32.TF32 R100, R160, R12, R164 ;  /* 0x0000000ca064723c */ /* 0x000ff000000810a4 */
[C---:B------:R-:W-:Y:S08]  /*45eb0*/  HMMA.1688.F32.TF32 R116, R120.reuse, R20, R232 ;  /* 0x000000147874723c */ /* 0x040ff000000810e8 */
[----:B------:R-:W-:Y:S07]  /*45ec0*/  HMMA.1688.F32.TF32 R120, R120, R16, R196 ;  /* 0x000000107878723c */ /* 0x000fee00000810c4 */
        /* <DEDUP_REMOVED lines=70> */
[C---:B------:R-:W-:Y:S08]  /*46330*/  HMMA.1688.F32.TF32 R128, R156.reuse, R8, R188 ;  /* 0x000000089c80723c */ /* 0x040ff000000810bc */
[C---:B------:R-:W-:Y:S01]  /*46340*/  HMMA.1688.F32.TF32 R132, R156.reuse, R36, R184 ;  /* 0x000000249c84723c */ /* 0x040fe200000810b8 */
[----:B------:R-:W4:Y:S07]  /*46350*/  LDL.LU R184, [R1+0x120] ;  /* 0x0001200001b87983 */ /* 0x000f2e0000300800 */
[C---:B------:R-:W-:Y:S01]  /*46360*/  HMMA.1688.F32.TF32 R144, R156.reuse, R24, R144 ;  /* 0x000000189c90723c */ /* 0x040fe20000081090 */
[----:B------:R-:W4:Y:S07]  /*46370*/  LDL.LU R185, [R1+0x124] ;  /* 0x0001240001b97983 */ /* 0x000f2e0000300800 */
[C---:B------:R-:W-:Y:S01]  /*46380*/  HMMA.1688.F32.TF32 R148, R156.reuse, R20, R148 ;  /* 0x000000149c94723c */ /* 0x040fe20000081094 */
[----:B------:R-:W4:Y:S07]  /*46390*/  LDL.LU R186, [R1+0x128] ;  /* 0x0001280001ba7983 */ /* 0x000f2e0000300800 */
[----:B------:R-:W-:Y:S01]  /*463a0*/  HMMA.1688.F32.TF32 R152, R156, R16, R152 ;  /* 0x000000109c98723c */ /* 0x000fe20000081098 */
[----:B------:R-:W-:Y:S04]  /*463b0*/  LDS R156, [R4+0xa2100] ;  /* 0x0a210000049c7984 */ /* 0x000fe80000000800 */
[----:B------:R-:W-:Y:S04]  /*463c0*/  LDS R158, [R4+0xa2900] ;  /* 0x0a290000049e7984 */ /* 0x000fe80000000800 */
[----:B------:R-:W-:Y:S04]  /*463d0*/  LDS R157, [R5+0xa2100] ;  /* 0x0a210000059d7984 */ /* 0x000fe80000000800 */
[----:B------:R-:W2:Y:S01]  /*463e0*/  LDS R159, [R5+0xa2900] ;  /* 0x0a290000059f7984 */ /* 0x000ea20000000800 */
[----:B------:R-:W-:-:S03]  /*463f0*/  IMAD.MOV.U32 R233, RZ, RZ, R3 ;  /* 0x000000ffffe97224 */ /* 0x000fc600078e0003 */
[----:B------:R-:W4:Y:S01]  /*46400*/  LDL.LU R187, [R1+0x12c] ;  /* 0x00012c0001bb7983 */ /* 0x000f220000300800 */
[----:B------:R-:W-:Y:S01]  /*46410*/  IMAD.MOV.U32 R234, RZ, RZ, R6 ;  /* 0x000000ffffea7224 */ /* 0x000fe200078e0006 */
[----:B------:R-:W-:Y:S02]  /*46420*/  MOV R235, R252 ;  /* 0x000000fc00eb7202 */ /* 0x000fe40000000f00 */
[----:B------:R-:W4:Y:S04]  /*46430*/  LDL.LU R232, [R1+0xf0] ;  /* 0x0000f00001e87983 */ /* 0x000f280000300800 */
[----:B------:R-:W4:Y:S04]  /*46440*/  LDL.LU R3, [R1+0x2128] ;  /* 0x0021280001037983 */ /* 0x000f280000300800 */
[----:B------:R-:W4:Y:S04]  /*46450*/  LDL.LU R6, [R1+0x2124] ;  /* 0x0021240001067983 */ /* 0x000f280000300800 */
[----:B------:R-:W4:Y:S04]  /*46460*/  LDL.LU R252, [R1+0x2120] ;  /* 0x0021200001fc7983 */ /* 0x000f280000300800 */
[----:B------:R-:W-:Y:S04]  /*46470*/  LDS R188, [R2+0xa2180] ;  /* 0x0a21800002bc7984 */ /* 0x000fe80000000800 */
[----:B------:R-:W-:Y:S04]  /*46480*/  LDS R190, [R2+0xa2980] ;  /* 0x0a29800002be7984 */ /* 0x000fe80000000800 */
[----:B------:R-:W-:Y:S04]  /*46490*/  LDS R189, [R0+0xa2180] ;  /* 0x0a21800000bd7984 */ /* 0x000fe80000000800 */
[----:B------:R-:W1:Y:S01]  /*464a0*/  LDS R191, [R0+0xa2980] ;  /* 0x0a29800000bf7984 */ /* 0x000e620000000800 */
[C---:B--2---:R-:W-:Y:S08]  /*464b0*/  HMMA.1688.F32.TF32 R224, R156.reuse, R32, R224 ;  /* 0x000000209ce0723c */ /* 0x044ff000000810e0 */
[----:B---3--:R-:W-:Y:S08]  /*464c0*/  HMMA.1688.F32.TF32 R200, R156, R36, R200 ;  /* 0x000000249cc8723c */ /* 0x008ff000000810c8 */
[C---:B----4-:R-:W-:Y:S08]  /*464d0*/  HMMA.1688.F32.TF32 R216, R160.reuse, R20, R216 ;  /* 0x00000014a0d8723c */ /* 0x050ff000000810d8 */
[C---:B------:R-:W-:Y:S08]  /*464e0*/  HMMA.1688.F32.TF32 R92, R160.reuse, R36, R92 ;  /* 0x00000024a05c723c */ /* 0x040ff0000008105c */
[C---:B------:R-:W-:Y:S08]  /*464f0*/  HMMA.1688.F32.TF32 R240, R160.reuse, R32, R240 ;  /* 0x00000020a0f0723c */ /* 0x040ff000000810f0 */
[C---:B------:R-:W-:Y:S08]  /*46500*/  HMMA.1688.F32.TF32 R244, R160.reuse, R24, R244 ;  /* 0x00000018a0f4723c */ /* 0x040ff000000810f4 */
[----:B------:R-:W-:Y:S01]  /*46510*/  HMMA.1688.F32.TF32 R248, R160, R28, R248 ;  /* 0x0000001ca0f8723c */ /* 0x000fe200000810f8 */
[----:B------:R-:W-:-:S02]  /*46520*/  IMAD.MOV.U32 R102, RZ, RZ, R94 ;  /* 0x000000ffff667224 */ /* 0x000fc400078e005e */
[----:B------:R-:W-:-:S05]  /*46530*/  IMAD.MOV.U32 R103, RZ, RZ, R95 ;  /* 0x000000ffff677224 */ /* 0x000fca00078e005f */
[----:B------:R-:W-:Y:S01]  /*46540*/  HMMA.1688.F32.TF32 R160, R160, R16, R212 ;  /* 0x00000010a0a0723c */ /* 0x000fe200000810d4 */
[----:B------:R-:W-:Y:S02]  /*46550*/  IMAD.MOV.U32 R100, RZ, RZ, R92 ;  /* 0x000000ffff647224 */ /* 0x000fe400078e005c */
[----:B------:R-:W-:Y:S02]  /*46560*/  IMAD.MOV.U32 R101, RZ, RZ, R93 ;  /* 0x000000ffff657224 */ /* 0x000fe400078e005d */
[----:B------:R-:W-:Y:S02]  /*46570*/  IMAD.MOV.U32 R94, RZ, RZ, R242 ;  /* 0x000000ffff5e7224 */ /* 0x000fe400078e00f2 */
[----:B------:R-:W-:Y:S02]  /*46580*/  IMAD.MOV.U32 R95, RZ, RZ, R243 ;  /* 0x000000ffff5f7224 */ /* 0x000fe400078e00f3 */
[----:B------:R-:W-:Y:S01]  /*46590*/  IMAD.MOV.U32 R92, RZ, RZ, R240 ;  /* 0x000000ffff5c7224 */ /* 0x000fe200078e00f0 */
[----:B------:R-:W2:Y:S01]  /*465a0*/  LDL.LU.64 R242, [R1+0x2118] ;  /* 0x0021180001f27983 */ /* 0x000ea20000300a00 */
[----:B------:R-:W-:-:S03]  /*465b0*/  IMAD.MOV.U32 R93, RZ, RZ, R241 ;  /* 0x000000ffff5d7224 */ /* 0x000fc600078e00f1 */
[----:B------:R-:W2:Y:S04]  /*465c0*/  LDL.LU.64 R240, [R1+0x2110] ;  /* 0x0021100001f07983 */ /* 0x000ea80000300a00 */
[----:B------:R-:W-:Y:S04]  /*465d0*/  STL.64 [R1+0xa0], R248 ;  /* 0x0000a0f801007387 */ /* 0x000fe80000100a00 */
[----:B------:R3:W-:Y:S01]  /*465e0*/  STL.64 [R1+0xa8], R250 ;  /* 0x0000a8fa01007387 */ /* 0x0007e20000100a00 */
[C---:B------:R-:W-:Y:S03]  /*465f0*/  HMMA.1688.F32.TF32 R208, R156.reuse, R12, R208 ;  /* 0x0000000c9cd0723c */ /* 0x040fe600000810d0 */
[----:B---3--:R-:W3:Y:S05]  /*46600*/  LDL.LU.64 R250, [R1+0x2108] ;  /* 0x0021080001fa7983 */ /* 0x008eea0000300a00 */
[C---:B------:R-:W-:Y:S01]  /*46610*/  HMMA.1688.F32.TF32 R204, R156.reuse, R8, R204 ;  /* 0x000000089ccc723c */ /* 0x040fe200000810cc */
[----:B------:R-:W3:Y:S04]  /*46620*/  LDL.LU.64 R248, [R1+0x2100] ;  /* 0x0021000001f87983 */ /* 0x000ee80000300a00 */
[----:B------:R-:W-:Y:S04]  /*46630*/  STL.64 [R1+0x90], R244 ;  /* 0x000090f401007387 */ /* 0x000fe80000100a00 */
[----:B------:R4:W-:Y:S01]  /*46640*/  STL.64 [R1+0x98], R246 ;  /* 0x000098f601007387 */ /* 0x0009e20000100a00 */
[C---:B------:R-:W-:Y:S03]  /*46650*/  HMMA.1688.F32.TF32 R228, R156.reuse, R28, R228 ;  /* 0x0000001c9ce4723c */ /* 0x040fe600000810e4 */
[----:B----4-:R-:W4:Y:S04]  /*46660*/  LDL.LU.64 R246, [R1+0x20f8] ;  /* 0x0020f80001f67983 */ /* 0x010f280000300a00 */
[----:B------:R-:W4:Y:S04]  /*46670*/  LDL.LU.64 R244, [R1+0x20f0] ;  /* 0x0020f00001f47983 */ /* 0x000f280000300a00 */
[----:B------:R-:W-:Y:S04]  /*46680*/  STL.64 [R1+0x80], R216 ;  /* 0x000080d801007387 */ /* 0x000fe80000100a00 */
[----:B------:R1:W-:Y:S04]  /*46690*/  STL.64 [R1+0x88], R218 ;  /* 0x000088da01007387 */ /* 0x0003e80000100a00 */
[----:B-1----:R-:W2:Y:S04]  /*466a0*/  LDL.LU.64 R218, [R1+0x20e8] ;  /* 0x0020e80001da7983 */ /* 0x002ea80000300a00 */
[----:B------:R-:W2:Y:S04]  /*466b0*/  LDL.LU.64 R216, [R1+0x20e0] ;  /* 0x0020e00001d87983 */ /* 0x000ea80000300a00 */
[----:B------:R-:W2:Y:S04]  /*466c0*/  LDL.LU.64 R214, [R1+0x20d8] ;  /* 0x0020d80001d67983 */ /* 0x000ea80000300a00 */
[----:B------:R-:W2:Y:S04]  /*466d0*/  LDL.LU.64 R212, [R1+0x20d0] ;  /* 0x0020d00001d47983 */ /* 0x000ea80000300a00 */
[----:B------:R1:W-:Y:S04]  /*466e0*/  STL.64 [R1+0x70], R160 ;  /* 0x000070a001007387 */ /* 0x0003e80000100a00 */
[----:B------:R-:W-:Y:S04]  /*466f0*/  STL.64 [R1+0x78], R162 ;  /* 0x000078a201007387 */ /* 0x000fe80000100a00 */
[----:B-1----:R-:W2:Y:S04]  /*46700*/  LDL.LU R160, [R1+0x170] ;  /* 0x0001700001a07983 */ /* 0x002ea80000300800 */
[----:B------:R-:W-:Y:S04]  /*46710*/  STL.64 [R1+0x60], R208 ;  /* 0x000060d001007387 */ /* 0x000fe80000100a00 */
[----:B------:R1:W-:Y:S04]  /*46720*/  STL.64 [R1+0x68], R210 ;  /* 0x000068d201007387 */ /* 0x0003e80000100a00 */
[----:B-1----:R-:W3:Y:S04]  /*46730*/  LDL.LU.64 R210, [R1+0x20c8] ;  /* 0x0020c80001d27983 */ /* 0x002ee80000300a00 */
[----:B------:R-:W3:Y:S04]  /*46740*/  LDL.LU.64 R208, [R1+0x20c0] ;  /* 0x0020c00001d07983 */ /* 0x000ee80000300a00 */
        /* <DEDUP_REMOVED lines=15> */
[----:B------:R-:W3:Y:S01]  /*46840*/  LDL.LU.64 R228, [R1+0x2080] ;  /* 0x0020800001e47983 */ /* 0x000ee20000300a00 */
[----:B------:R-:W-:Y:S11]  /*46850*/  HMMA.1688.F32.TF32 R176, R156, R24, R176 ;  /* 0x000000189cb0723c */ /* 0x000ff600000810b0 */
[----:B------:R-:W-:Y:S11]  /*46860*/  @!UPT UIADD3 URZ, URZ, URZ, URZ ;  /* 0x0000003f3f3ff290 */ /* 0x000ff6000fffe03f */
[----:B------:R-:W-:Y:S01]  /*46870*/  @!UPT UIADD3 URZ, URZ, URZ, URZ ;  /* 0x0000003f3f3ff290 */ /* 0x000fe2000fffe03f */
[----:B------:R-:W-:Y:S04]  /*46880*/  STL.64 [R1+0x10], R176 ;  /* 0x000010b001007387 */ /* 0x000fe80000100a00 */
[----:B------:R1:W-:Y:S04]  /*46890*/  STL.64 [R1+0x18], R178 ;  /* 0x000018b201007387 */ /* 0x0003e80000100a00 */
[----:B-1----:R-:W3:Y:S04]  /*468a0*/  LDL.LU.64 R178, [R1+0x2078] ;  /* 0x0020780001b27983 */ /* 0x002ee80000300a00 */
[----:B------:R-:W3:Y:S01]  /*468b0*/  LDL.LU.64 R176, [R1+0x2070] ;  /* 0x0020700001b07983 */ /* 0x000ee20000300a00 */
[----:B------:R-:W-:Y:S01]  /*468c0*/  IMAD.MOV.U32 R161, RZ, RZ, R252 ;  /* 0x000000ffffa17224 */ /* 0x000fe200078e00fc */
[----:B------:R-:W-:Y:S01]  /*468d0*/  MOV R162, R6 ;  /* 0x0000000600a27202 */ /* 0x000fe20000000f00 */
[----:B------:R-:W-:Y:S01]  /*468e0*/  IMAD.MOV.U32 R163, RZ, RZ, R3 ;  /* 0x000000ffffa37224 */ /* 0x000fe200078e0003 */
[----:B----4-:R-:W-:Y:S08]  /*468f0*/  HMMA.1688.F32.TF32 R244, R220, R16, R244 ;  /* 0x00000010dcf4723c */ /* 0x010ff000000810f4 */
[C---:B--2---:R-:W-:Y:S08]  /*46900*/  HMMA.1688.F32.TF32 R160, R156.reuse, R20, R160 ;  /* 0x000000149ca0723c */ /* 0x044ff000000810a0 */
[----:B------:R-:W-:Y:S08]  /*46910*/  HMMA.1688.F32.TF32 R156, R156, R16, R172 ;  /* 0x000000109c9c723c */ /* 0x000ff000000810ac */
[C---:B------:R-:W-:Y:S07]  /*46920*/  HMMA.1688.F32.TF32 R172, R188.reuse, R32, R184 ;  /* 0x00000020bcac723c */ /* 0x040fee00000810b8 */
[----:B------:R-:W-:Y:S01]  /*46930*/  STL.64 [R1], R160 ;  /* 0x000000a001007387 */ /* 0x000fe20000100a00 */
[----:B------:R-:W-:Y:S01]  /*46940*/  IMAD.MOV.U32 R6, RZ, RZ, R163 ;  /* 0x000000ffff067224 */ /* 0x000fe200078e00a3 */
[----:B------:R-:W-:Y:S02]  /*46950*/  HMMA.1688.F32.TF32 R184, R188, R20, R196 ;  /* 0x00000014bcb8723c */ /* 0x000fe400000810c4 */
[----:B------:R1:W-:Y:S06]  /*46960*/  STL [R1+0x8], R162 ;  /* 0x000008a201007387 */ /* 0x0003ec0000100800 */
[----:B---3--:R-:W-:Y:S08]  /*46970*/  HMMA.1688.F32.TF32 R208, R220, R28, R208 ;  /* 0x0000001cdcd0723c */ /* 0x008ff000000810d0 */
[C---:B-1----:R-:W-:Y:S08]  /*46980*/  HMMA.1688.F32.TF32 R160, R188.reuse, R12, R180 ;  /* 0x0000000cbca0723c */ /* 0x042ff000000810b4 */
[----:B------:R-:W-:Y:S08]  /*46990*/  HMMA.1688.F32.TF32 R180, R188, R24, R192 ;  /* 0x00000018bcb4723c */ /* 0x000ff000000810c0 */
[C---:B------:R-:W-:Y:S08]  /*469a0*/  HMMA.1688.F32.TF32 R204, R220.reuse, R32, R204 ;  /* 0x00000020dccc723c */ /* 0x040ff000000810cc */
[C---:B------:R-:W-:Y:S08]  /*469b0*/  HMMA.1688.F32.TF32 R212, R220.reuse, R24, R212 ;  /* 0x00000018dcd4723c */ /* 0x040ff000000810d4 */
[C---:B------:R-:W-:Y:S08]  /*469c0*/  HMMA.1688.F32.TF32 R200, R220.reuse, R36, R200 ;  /* 0x00000024dcc8723c */ /* 0x040ff000000810c8 */
[C---:B------:R-:W-:Y:S08]  /*469d0*/  HMMA.1688.F32.TF32 R216, R220.reuse, R20, R216 ;  /* 0x00000014dcd8723c */ /* 0x040ff000000810d8 */
[C---:B------:R-:W-:Y:S01]  /*469e0*/  HMMA.1688.F32.TF32 R196, R220.reuse, R8, R224 ;  /* 0x00000008dcc4723c */ /* 0x040fe200000810e0 */
[----:B------:R-:W-:Y:S04]  /*469f0*/  LDS R224, [R4+0xa3000] ;  /* 0x0a30000004e07984 */ /* 0x000fe80000000800 */
[----:B------:R-:W-:Y:S04]  /*46a00*/  LDS R226, [R4+0xa3800] ;  /* 0x0a38000004e27984 */ /* 0x000fe80000000800 */
[----:B------:R-:W-:Y:S04]  /*46a10*/  LDS R225, [R5+0xa3000] ;  /* 0x0a30000005e17984 */ /* 0x000fe80000000800 */
[----:B------:R-:W-:Y:S01]  /*46a20*/  LDS R227, [R5+0xa3800] ;  /* 0x0a38000005e37984 */ /* 0x000fe20000000800 */
[----:B------:R-:W-:Y:S03]  /*46a30*/  HMMA.1688.F32.TF32 R192, R220, R12, R228 ;  /* 0x0000000cdcc0723c */ /* 0x000fe600000810e4 */
[----:B------:R-:W-:Y:S04]  /*46a40*/  LDS R220, [R2+0xa3000] ;  /* 0x0a30000002dc7984 */ /* 0x000fe80000000800 */
[----:B------:R-:W-:Y:S04]  /*46a50*/  LDS R222, [R2+0xa3800] ;  /* 0x0a38000002de7984 */ /* 0x000fe80000000800 */
[----:B------:R-:W-:Y:S04]  /*46a60*/  LDS R221, [R0+0xa3000] ;  /* 0x0a30000000dd7984 */ /* 0x000fe80000000800 */
[----:B------:R-:W1:Y:S01]  /*46a70*/  LDS R223, [R0+0xa3800] ;  /* 0x0a38000000df7984 */ /* 0x000e620000000800 */
[----:B------:R-:W-:Y:S03]  /*46a80*/  HMMA.1688.F32.TF32 R164, R188, R8, R164 ;  /* 0x00000008bca4723c */ /* 0x000fe600000810a4 */
[----:B------:R-:W-:Y:S04]  /*46a90*/  LDS R228, [R2+0xa3080] ;  /* 0x0a30800002e47984 */ /* 0x000fe80000000800 */
[----:B------:R-:W-:Y:S04]  /*46aa0*/  LDS R230, [R2+0xa3880] ;  /* 0x0a38800002e67984 */ /* 0x000fe80000000800 */
[----:B------:R-:W-:Y:S04]  /*46ab0*/  LDS R229, [R0+0xa3080] ;  /* 0x0a30800000e57984 */ /* 0x000fe80000000800 */
[----:B------:R-:W2:Y:S01]  /*46ac0*/  LDS R231, [R0+0xa3880] ;  /* 0x0a38800000e77984 */ /* 0x000ea20000000800 */
[----:B-1----:R-:W-:Y:S08]  /*46ad0*/  HMMA.1688.F32.TF32 R236, R220, R38, R236 ;  /* 0x00000026dcec723c */ /* 0x002ff000000810ec */
[----:B------:R-:W-:Y:S08]  /*46ae0*/  HMMA.1688.F32.TF32 R176, R188, R28, R176 ;  /* 0x0000001cbcb0723c */ /* 0x000ff000000810b0 */
[----:B------:R-:W-:Y:S08]  /*46af0*/  HMMA.1688.F32.TF32 R44, R220, R30, R44 ;  /* 0x0000001edc2c723c */ /* 0x000ff0000008102c */
[----:B------:R-:W-:-:S02]  /*46b00*/  IMAD.MOV.U32 R29, RZ, RZ, R236 ;  /* 0x000000ffff1d7224 */ /* 0x000fc400078e00ec */
[----:B------:R-:W-:Y:S02]  /*46b10*/  IMAD.MOV.U32 R28, RZ, RZ, R237 ;  /* 0x000000ffff1c7224 */ /* 0x000fe400078e00ed */
[----:B------:R-:W-:Y:S02]  /*46b20*/  IMAD.MOV.U32 R25, RZ, RZ, R238 ;  /* 0x000000ffff197224 */ /* 0x000fe400078e00ee */
[----:B------:R-:W-:Y:S02]  /*46b30*/  IMAD.MOV.U32 R24, RZ, RZ, R239 ;  /* 0x000000ffff187224 */ /* 0x000fe400078e00ef */
[C---:B------:R-:W-:Y:S08]  /*46b40*/  HMMA.1688.F32.TF32 R236, R220.reuse, R34, R40 ;  /* 0x00000022dcec723c */ /* 0x040ff00000081028 */
        /* <DEDUP_REMOVED lines=8> */
[----:B-1----:R-:W-:Y:S08]  /*46bd0*/  HMMA.1688.F32.TF32 R44, R220, R18, R56 ;  /* 0x00000012dc2c723c */ /* 0x002ff00000081038 */
[C---:B---3--:R-:W-:Y:S01]  /*46be0*/  HMMA.1688.F32.TF32 R40, R224.reuse, R14, R60 ;  /* 0x0000000ee028723c */ /* 0x048fe2000008103c */
[----:B------:R-:W-:Y:S04]  /*46bf0*/  STL.64 [R1+0x200], R48 ;  /* 0x0002003001007387 */ /* 0x000fe80000100a00 */
[----:B------:R1:W-:Y:S10]  /*46c00*/  STL.64 [R1+0x208], R50 ;  /* 0x0002083201007387 */ /* 0x0003f40000100a00 */
[----:B------:R-:W-:Y:S01]  /*46c10*/  STL.64 [R1+0x180], R44 ;  /* 0x0001802c01007387 */ /* 0x000fe20000100a00 */
[C---:B-1----:R-:W-:Y:S03]  /*46c20*/  HMMA.1688.F32.TF32 R48, R224.reuse, R10, R64 ;  /* 0x0000000ae030723c */ /* 0x042fe60000081040 */
[----:B------:R1:W-:Y:S04]  /*46c30*/  STL.64 [R1+0x188], R46 ;  /* 0x0001882e01007387 */ /* 0x0003e80000100a00 */
[----:B------:R-:W-:Y:S04]  /*46c40*/  STL.64 [R1+0x170], R40 ;  /* 0x0001702801007387 */ /* 0x000fe80000100a00 */
[----:B------:R3:W-:Y:S01]  /*46c50*/  STL.64 [R1+0x178], R42 ;  /* 0x0001782a01007387 */ /* 0x0007e20000100a00 */
[C---:B-1----:R-:W-:Y:S08]  /*46c60*/  HMMA.1688.F32.TF32 R44, R224.reuse, R38, R68 ;  /* 0x00000026e02c723c */ /* 0x042ff00000081044 */
[----:B---3--:R-:W-:Y:S03]  /*46c70*/  HMMA.1688.F32.TF32 R40, R224, R34, R72 ;  /* 0x00000022e028723c */ /* 0x008fe60000081048 */
[----:B------:R-:W-:Y:S04]  /*46c80*/  STL.64 [R1+0x160], R48 ;  /* 0x0001603001007387 */ /* 0x000fe80000100a00 */
[----:B------:R1:W-:Y:S01]  /*46c90*/  STL.64 [R1+0x168], R50 ;  /* 0x0001683201007387 */ /* 0x0003e20000100a00 */
[----:B------:R-:W-:Y:S07]  /*46ca0*/  HMMA.1688.F32.TF32 R248, R220, R14, R248 ;  /* 0x0000000edcf8723c */ /* 0x000fee00000810f8 */
[----:B------:R-:W-:Y:S01]  /*46cb0*/  STL.64 [R1+0x150], R44 ;  /* 0x0001502c01007387 */ /* 0x000fe20000100a00 */
[C---:B-1----:R-:W-:Y:S03]  /*46cc0*/  HMMA.1688.F32.TF32 R48, R224.reuse, R30, R76 ;  /* 0x0000001ee030723c */ /* 0x042fe6000008104c */
[----:B------:R1:W-:Y:S04]  /*46cd0*/  STL.64 [R1+0x158], R46 ;  /* 0x0001582e01007387 */ /* 0x0003e80000100a00 */
[----:B------:R-:W-:Y:S04]  /*46ce0*/  STL.64 [R1+0x140], R40 ;  /* 0x0001402801007387 */ /* 0x000fe80000100a00 */
[----:B------:R3:W-:Y:S01]  /*46cf0*/  STL.64 [R1+0x148], R42 ;  /* 0x0001482a01007387 */ /* 0x0007e20000100a00 */
[C---:B-1----:R-:W-:Y:S08]  /*46d00*/  HMMA.1688.F32.TF32 R44, R224.reuse, R26, R80 ;  /* 0x0000001ae02c723c */ /* 0x042ff00000081050 */
[----:B---3--:R-:W-:Y:S03]  /*46d10*/  HMMA.1688.F32.TF32 R40, R224, R22, R84 ;  /* 0x00000016e028723c */ /* 0x008fe60000081054 */
[----:B------:R-:W-:Y:S01]  /*46d20*/  STL.64 [R1+0x130], R48 ;  /* 0x0001303001007387 */ /* 0x000fe20000100a00 */
[----:B------:R-:W-:-:S03]  /*46d30*/  IMAD.MOV.U32 R13, RZ, RZ, R248 ;  /* 0x000000ffff0d7224 */ /* 0x000fc600078e00f8 */
[----:B------:R-:W-:Y:S01]  /*46d40*/  STL.64 [R1+0x138], R50 ;  /* 0x0001383201007387 */ /* 0x000fe20000100a00 */
[----:B------:R-:W-:Y:S02]  /*46d50*/  IMAD.MOV.U32 R12, RZ, RZ, R249 ;  /* 0x000000ffff0c7224 */ /* 0x000fe400078e00f9 */
[----:B------:R-:W-:Y:S02]  /*46d60*/  IMAD.MOV.U32 R248, RZ, RZ, R92 ;  /* 0x000000fffff87224 */ /* 0x000fe400078e005c */
[----:B------:R-:W-:Y:S01]  /*46d70*/  IMAD.MOV.U32 R9, RZ, RZ, R250 ;  /* 0x000000ffff097224 */ /* 0x000fe200078e00fa */
[----:B------:R-:W-:Y:S01]  /*46d80*/  MOV R250, R94 ;  /* 0x0000005e00fa7202 */ /* 0x000fe20000000f00 */
[----:B------:R-:W-:Y:S01]  /*46d90*/  IMAD.MOV.U32 R249, RZ, RZ, R93 ;  /* 0x000000fffff97224 */ /* 0x000fe200078e005d */
[----:B------:R-:W-:Y:S01]  /*46da0*/  STL.64 [R1+0x120], R44 ;  /* 0x0001202c01007387 */ /* 0x000fe20000100a00 */
[----:B------:R-:W-:-:S03]  /*46db0*/  IMAD.MOV.U32 R8, RZ, RZ, R251 ;  /* 0x000000ffff087224 */ /* 0x000fc600078e00fb */
[----:B------:R-:W-:Y:S01]  /*46dc0*/  STL.64 [R1+0x128], R46 ;  /* 0x0001282e01007387 */ /* 0x000fe20000100a00 */
[----:B------:R-:W-:-:S03]  /*46dd0*/  IMAD.MOV.U32 R251, RZ, RZ, R95 ;  /* 0x000000fffffb7224 */ /* 0x000fc600078e005f */
[----:B------:R-:W-:Y:S04]  /*46de0*/  STL [R1+0x110], R40 ;  /* 0x0001102801007387 */ /* 0x000fe80000100800 */
[----:B------:R-:W2:Y:S04]  /*46df0*/  LDL.LU R92, [R1+0x2068] ;  /* 0x00206800015c7983 */ /* 0x000ea80000300800 */
[----:B------:R-:W2:Y:S04]  /*46e00*/  LDL.LU R93, [R1+0x2064] ;  /* 0x00206400015d7983 */ /* 0x000ea80000300800 */
[----:B------:R-:W2:Y:S04]  /*46e10*/  LDL.LU R94, [R1+0x2060] ;  /* 0x00206000015e7983 */ /* 0x000ea80000300800 */
[----:B------:R-:W2:Y:S01]  /*46e20*/  LDL.LU R95, [R1+0x205c] ;  /* 0x00205c00015f7983 */ /* 0x000ea20000300800 */
[----:B------:R-:W-:Y:S08]  /*46e30*/  HMMA.1688.F32.TF32 R240, R220, R10, R240 ;  /* 0x0000000adcf0723c */ /* 0x000ff000000810f0 */
[----:B------:R-:W-:Y:S01]  /*46e40*/  HMMA.1688.F32.TF32 R168, R188, R36, R168 ;  /* 0x00000024bca8723c */ /* 0x000fe200000810a8 */
[----:B------:R-:W-:Y:S01]  /*46e50*/  IMAD.MOV.U32 R252, RZ, RZ, R41 ;  /* 0x000000fffffc7224 */ /* 0x000fe200078e0029 */
[----:B------:R-:W-:Y:S01]  /*46e60*/  LDS R220, [R4+0xa3180] ;  /* 0x0a31800004dc7984 */ /* 0x000fe20000000800 */
[----:B------:R-:W-:-:S02]  /*46e70*/  IMAD.MOV.U32 R7, RZ, RZ, R42 ;  /* 0x000000ffff077224 */ /* 0x000fc400078e002a */
[----:B------:R-:W-:Y:S01]  /*46e80*/  IMAD.MOV.U32 R3, RZ, RZ, R43 ;  /* 0x000000ffff037224 */ /* 0x000fe200078e002b */
[----:B------:R-:W-:Y:S02]  /*46e90*/  LDS R222, [R4+0xa3980] ;  /* 0x0a39800004de7984 */ /* 0x000fe40000000800 */
[----:B------:R-:W-:Y:S02]  /*46ea0*/  HMMA.1688.F32.TF32 R188, R188, R16, R232 ;  /* 0x00000010bcbc723c */ /* 0x000fe400000810e8 */
[----:B------:R-:W-:Y:S04]  /*46eb0*/  LDS R232, [R4+0xa3080] ;  /* 0x0a30800004e87984 */ /* 0x000fe80000000800 */
[----:B------:R-:W-:Y:S02]  /*46ec0*/  LDS R234, [R4+0xa3880] ;  /* 0x0a38800004ea7984 */ /* 0x000fe40000000800 */
[----:B------:R-:W-:Y:S01]  /*46ed0*/  IMAD.MOV.U32 R21, RZ, RZ, R240 ;  /* 0x000000ffff157224 */ /* 0x000fe200078e00f0 */
[----:B------:R-:W-:Y:S01]  /*46ee0*/  MOV R16, R243 ;  /* 0x000000f300107202 */ /* 0x000fe20000000f00 */
[----:B------:R-:W-:Y:S01]  /*46ef0*/  IMAD.MOV.U32 R20, RZ, RZ, R241 ;  /* 0x000000ffff147224 */ /* 0x000fe200078e00f1 */
[----:B------:R-:W-:Y:S01]  /*46f00*/  LDS R233, [R5+0xa3080] ;  /* 0x0a30800005e97984 */ /* 0x000fe20000000800 */
[----:B------:R-:W-:-:S02]  /*46f10*/  IMAD.MOV.U32 R17, RZ, RZ, R242 ;  /* 0x000000ffff117224 */ /* 0x000fc400078e00f2 */
[----:B------:R-:W-:Y:S01]  /*46f20*/  HMMA.1688.F32.TF32 R240, R224, R18, R88 ;  /* 0x00000012e0f0723c */ /* 0x000fe20000081058 */
[----:B------:R-:W1:Y:S04]  /*46f30*/  LDS R235, [R5+0xa3880] ;  /* 0x0a38800005eb7984 */ /* 0x000e680000000800 */
[----:B------:R-:W-:Y:S04]  /*46f40*/  LDS R88, [R2+0xa3100] ;  /* 0x0a31000002587984 */ /* 0x000fe80000000800 */
[----:B------:R-:W-:Y:S04]  /*46f50*/  LDS R90, [R2+0xa3900] ;  /* 0x0a390000025a7984 */ /* 0x000fe80000000800 */
[----:B------:R-:W-:Y:S04]  /*46f60*/  LDS R89, [R0+0xa3100] ;  /* 0x0a31000000597984 */ /* 0x000fe80000000800 */
[----:B------:R-:W3:Y:S01]  /*46f70*/  LDS R91, [R0+0xa3900] ;  /* 0x0a390000005b7984 */ /* 0x000ee20000000800 */
[----:B--2---:R-:W-:Y:S05]  /*46f80*/  HMMA.1688.F32.TF32 R236, R228, R14, R92 ;  /* 0x0000000ee4ec723c */ /* 0x004fea000008105c */
[----:B------:R2:W-:Y:S04]  /*46f90*/  STL.64 [R1+0x2000], R242 ;  /* 0x002000f201007387 */ /* 0x0005e80000100a00 */
[----:B------:R4:W-:Y:S01]  /*46fa0*/  STL.64 [R1+0x1ff8], R240 ;  /* 0x001ff8f001007387 */ /* 0x0009e20000100a00 */
[----:B------:R-:W-:-:S02]  /*46fb0*/  IMAD.MOV.U32 R92, RZ, RZ, R96 ;  /* 0x000000ffff5c7224 */ /* 0x000fc400078e0060 */
[----:B------:R-:W-:Y:S01]  /*46fc0*/  IMAD.MOV.U32 R93, RZ, RZ, R97 ;  /* 0x000000ffff5d7224 */ /* 0x000fe200078e0061 */
[----:B------:R-:W-:Y:S01]  /*46fd0*/  HMMA.1688.F32.TF32 R104, R228, R34, R104 ;  /* 0x00000022e468723c */ /* 0x000fe20000081068 */
[----:B------:R-:W-:Y:S01]  /*46fe0*/  LDS R224, [R2+0xa3180] ;  /* 0x0a31800002e07984 */ /* 0x000fe20000000800 */
[----:B--2---:R-:W-:-:S03]  /*46ff0*/  IMAD.MOV.U32 R242, RZ, RZ, R102 ;  /* 0x000000fffff27224 */ /* 0x004fc600078e0066 */
[----:B------:R-:W-:Y:S01]  /*47000*/  LDS R226, [R2+0xa3980] ;  /* 0x0a39800002e27984 */ /* 0x000fe20000000800 */
[----:B----4-:R-:W-:-:S03]  /*47010*/  IMAD.MOV.U32 R240, RZ, RZ, R100 ;  /* 0x000000fffff07224 */ /* 0x010fc600078e0064 */
[----:B------:R-:W2:Y:S01]  /*47020*/  LDL.LU R100, [R1+0x2058] ;  /* 0x0020580001647983 */ /* 0x000ea20000300800 */
[----:B------:R-:W-:Y:S02]  /*47030*/  IMAD.MOV.U32 R241, RZ, RZ, R101 ;  /* 0x000000fffff17224 */ /* 0x000fe400078e0065 */
[----:B------:R-:W-:Y:S01]  /*47040*/  IMAD.MOV.U32 R243, RZ, RZ, R103 ;  /* 0x000000fffff37224 */ /* 0x000fe200078e0067 */
[----:B------:R-:W2:Y:S01]  /*47050*/  LDL.LU R101, [R1+0x2054] ;  /* 0x0020540001657983 */ /* 0x000ea20000300800 */
[----:B------:R-:W-:-:S03]  /*47060*/  IMAD.MOV.U32 R94, RZ, RZ, R98 ;  /* 0x000000ffff5e7224 */ /* 0x000fc600078e0062 */
[----:B------:R-:W2:Y:S01]  /*47070*/  LDL.LU R102, [R1+0x2050] ;  /* 0x0020500001667983 */ /* 0x000ea20000300800 */
[----:B------:R-:W-:-:S03]  /*47080*/  IMAD.MOV.U32 R95, RZ, RZ, R99 ;  /* 0x000000ffff5f7224 */ /* 0x000fc600078e0063 */
[----:B------:R-:W2:Y:S04]  /*47090*/  LDL.LU R103, [R1+0x204c] ;  /* 0x00204c0001677983 */ /* 0x000ea80000300800 */
[----:B------:R-:W4:Y:S04]  /*470a0*/  LDL.LU R96, [R1+0x2048] ;  /* 0x0020480001607983 */ /* 0x000f280000300800 */
[----:B------:R-:W4:Y:S04]  /*470b0*/  LDL.LU R97, [R1+0x2044] ;  /* 0x0020440001617983 */ /* 0x000f280000300800 */
[----:B------:R-:W4:Y:S04]  /*470c0*/  LDL.LU R98, [R1+0x2040] ;  /* 0x0020400001627983 */ /* 0x000f280000300800 */
[----:B------:R-:W4:Y:S04]  /*470d0*/  LDL.LU R99, [R1+0x203c] ;  /* 0x00203c0001637983 */ /* 0x000f280000300800 */
[----:B------:R1:W-:Y:S04]  /*470e0*/  STL [R1+0x1fe8], R236 ;  /* 0x001fe8ec01007387 */ /* 0x0003e80000100800 */
[----:B------:R1:W-:Y:S04]  /*470f0*/  STL [R1+0x1fe4], R237 ;  /* 0x001fe4ed01007387 */ /* 0x0003e80000100800 */
[----:B------:R3:W-:Y:S04]  /*47100*/  STL [R1+0x1fe0], R238 ;  /* 0x001fe0ee01007387 */ /* 0x0007e80000100800 */
[----:B------:R3:W-:Y:S04]  /*47110*/  STL [R1+0x1fdc], R239 ;  /* 0x001fdcef01007387 */ /* 0x0007e80000100800 */
[----:B-1----:R-:W4:Y:S04]  /*47120*/  LDL.LU R236, [R1+0xe0] ;  /* 0x0000e00001ec7983 */ /* 0x002f280000300800 */
[----:B------:R-:W4:Y:S04]  /*47130*/  LDL.LU R237, [R1+0xe4] ;  /* 0x0000e40001ed7983 */ /* 0x000f280000300800 */
[----:B---3--:R-:W3:Y:S04]  /*47140*/  LDL.LU R238, [R1+0xe8] ;  /* 0x0000e80001ee7983 */ /* 0x008ee80000300800 */
[----:B------:R-:W3:Y:S01]  /*47150*/  LDL.LU R239, [R1+0xec] ;  /* 0x0000ec0001ef7983 */ /* 0x000ee20000300800 */
[C---:B------:R-:W-:Y:S03]  /*47160*/  HMMA.1688.F32.TF32 R40, R228.reuse, R30, R108 ;  /* 0x0000001ee428723c */ /* 0x040fe6000008106c */
[----:B------:R-:W-:Y:S04]  /*47170*/  LDS R225, [R0+0xa3180] ;  /* 0x0a31800000e17984 */ /* 0x000fe80000000800 */
[----:B------:R-:W1:Y:S01]  /*47180*/  LDS R227, [R0+0xa3980] ;  /* 0x0a39800000e37984 */ /* 0x000e620000000800 */
[C---:B------:R-:W-:Y:S03]  /*47190*/  HMMA.1688.F32.TF32 R44, R228.reuse, R26, R112 ;  /* 0x0000001ae42c723c */ /* 0x040fe60000081070 */
[----:B------:R-:W-:Y:S04]  /*471a0*/  LDS R221, [R5+0xa3180] ;  /* 0x0a31800005dd7984 */ /* 0x000fe80000000800 */
[----:B------:R-:W1:Y:S01]  /*471b0*/  LDS R223, [R5+0xa3980] ;  /* 0x0a39800005df7984 */ /* 0x000e620000000800 */
[C---:B------:R-:W-:Y:S03]  /*471c0*/  HMMA.1688.F32.TF32 R48, R228.reuse, R22, R116 ;  /* 0x00000016e430723c */ /* 0x040fe60000081074 */
[----:B------:R-:W-:Y:S04]  /*471d0*/  LDS R36, [R2+0xa4000] ;  /* 0x0a40000002247984 */ /* 0x000fe80000000800 */
[----:B------:R-:W-:Y:S01]  /*471e0*/  LDS R37, [R0+0xa4000] ;  /* 0x0a40000000257984 */ /* 0x000fe20000000800 */
[----:B------:R-:W-:Y:S08]  /*471f0*/  HMMA.1688.F32.TF32 R52, R228, R18, R120 ;  /* 0x00000012e434723c */ /* 0x000ff00000081078 */
[C---:B------:R-:W-:Y:S08]  /*47200*/  HMMA.1688.F32.TF32 R56, R232.reuse, R14, R124 ;  /* 0x0000000ee838723c */ /* 0x040ff0000008107c */
[C---:B------:R-:W-:Y:S08]  /*47210*/  HMMA.1688.F32.TF32 R60, R232.reuse, R10, R128 ;  /* 0x0000000ae83c723c */ /* 0x040ff00000081080 */
[C---:B------:R-:W-:Y:S08]  /*47220*/  HMMA.1688.F32.TF32 R64, R232.reuse, R38, R132 ;  /* 0x00000026e840723c */ /* 0x040ff00000081084 */
[----:B------:R-:W-:Y:S08]  /*47230*/  HMMA.1688.F32.TF32 R68, R232, R34, R136 ;  /* 0x00000022e844723c */ /* 0x000ff00000081088 */
[C---:B--2---:R-:W-:Y:S08]  /*47240*/  HMMA.1688.F32.TF32 R100, R228.reuse, R38, R100 ;  /* 0x00000026e464723c */ /* 0x044ff00000081064 */
[-C--:B----4-:R-:W-:Y:S01]  /*47250*/  HMMA.1688.F32.TF32 R96, R228, R10.reuse, R96 ;  /* 0x0000000ae460723c */ /* 0x090fe20000081060 */
[----:B------:R-:W-:Y:S04]  /*47260*/  LDS R228, [R4+0xa3100] ;  /* 0x0a31000004e47984 */ /* 0x000fe80000000800 */
[----:B------:R-:W-:Y:S04]  /*47270*/  LDS R230, [R4+0xa3900] ;  /* 0x0a39000004e67984 */ /* 0x000fe80000000800 */
[----:B------:R-:W-:Y:S04]  /*47280*/  LDS R229, [R5+0xa3100] ;  /* 0x0a31000005e57984 */ /* 0x000fe80000000800 */
[----:B------:R-:W2:Y:S10]  /*47290*/  LDS R231, [R5+0xa3900] ;  /* 0x0a39000005e77984 */ /* 0x000eb40000000800 */
        /* <DEDUP_REMOVED lines=19> */
[----:B------:R4:W-:Y:S02]  /*473d0*/  STL [R1+0x1fb0], R47 ;  /* 0x001fb02f01007387 */ /* 0x0009e40000100800 */
[----:B----4-:R-:W-:Y:S02]  /*473e0*/  HMMA.1688.F32.TF32 R44, R88, R10, R92 ;  /* 0x0000000a582c723c */ /* 0x010fe4000008105c */
[----:B------:R-:W-:Y:S04]  /*473f0*/  STL [R1+0x1fd8], R48 ;  /* 0x001fd83001007387 */ /* 0x000fe80000100800 */
[----:B------:R-:W-:Y:S04]  /*47400*/  STL [R1+0x1fd4], R49 ;  /* 0x001fd43101007387 */ /* 0x000fe80000100800 */
[----:B------:R-:W-:Y:S04]  /*47410*/  STL [R1+0x1fd0], R50 ;  /* 0x001fd03201007387 */ /* 0x000fe80000100800 */
[----:B------:R4:W-:Y:S04]  /*47420*/  STL [R1+0x1f7c], R51 ;  /* 0x001f7c3301007387 */ /* 0x0009e80000100800 */
[----:B------:R-:W-:Y:S04]  /*47430*/  STL [R1+0x1ff4], R53 ;  /* 0x001ff43501007387 */ /* 0x000fe80000100800 */
[----:B------:R-:W-:Y:S04]  /*47440*/  STL [R1+0x1ff0], R54 ;  /* 0x001ff03601007387 */ /* 0x000fe80000100800 */
[----:B------:R-:W-:Y:S01]  /*47450*/  STL [R1+0x1fec], R55 ;  /* 0x001fec3701007387 */ /* 0x000fe20000100800 */
[----:B------:R-:W-:-:S02]  /*47460*/  IMAD.MOV.U32 R103, RZ, RZ, R44 ;  /* 0x000000ffff677224 */ /* 0x000fc400078e002c */
[----:B------:R-:W-:Y:S01]  /*47470*/  IMAD.MOV.U32 R43, RZ, RZ, R45 ;  /* 0x000000ffff2b7224 */ /* 0x000fe200078e002d */
[----:B------:R1:W-:Y:S01]  /*47480*/  STL [R1+0x1f78], R59 ;  /* 0x001f783b01007387 */ /* 0x0003e20000100800 */
[----:B----4-:R-:W-:Y:S02]  /*47490*/  IMAD.MOV.U32 R51, RZ, RZ, R46 ;  /* 0x000000ffff337224 */ /* 0x010fe400078e002e */
[----:B-1----:R-:W-:Y:S02]  /*474a0*/  IMAD.MOV.U32 R59, RZ, RZ, R47 ;  /* 0x000000ffff3b7224 */ /* 0x002fe400078e002f */
[C---:B------:R-:W-:Y:S01]  /*474b0*/  HMMA.1688.F32.TF32 R44, R88.reuse, R38, R240 ;  /* 0x00000026582c723c */ /* 0x040fe200000810f0 */
[----:B------:R-:W-:Y:S04]  /*474c0*/  STL.64 [R1+0x2010], R62 ;  /* 0x0020103e01007387 */ /* 0x000fe80000100a00 */
[----:B------:R1:W-:Y:S04]  /*474d0*/  STL.64 [R1+0x2008], R60 ;  /* 0x0020083c01007387 */ /* 0x0003e80000100a00 */
[----:B------:R-:W-:Y:S11]  /*474e0*/  STL.64 [R1+0x2020], R66 ;  /* 0x0020204201007387 */ /* 0x000ff60000100a00 */
[----:B------:R-:W-:Y:S04]  /*474f0*/  @!UPT UIADD3 URZ, URZ, URZ, URZ ;  /* 0x0000003f3f3ff290 */ /* 0x000fe8000fffe03f */
[----:B------:R-:W-:Y:S01]  /*47500*/  IMAD.MOV.U32 R107, RZ, RZ, R44 ;  /* 0x000000ffff6b7224 */ /* 0x000fe200078e002c */
[----:B------:R-:W-:Y:S01]  /*47510*/  MOV R101, R46 ;  /* 0x0000002e00657202 */ /* 0x000fe20000000f00 */
[----:B------:R-:W-:Y:S02]  /*47520*/  IMAD.MOV.U32 R100, RZ, RZ, R45 ;  /* 0x000000ffff647224 */ /* 0x000fe400078e002d */
[----:B------:R-:W-:Y:S02]  /*47530*/  IMAD.MOV.U32 R102, RZ, RZ, R47 ;  /* 0x000000ffff667224 */ /* 0x000fe400078e002f */
[----:B------:R-:W-:Y:S01]  /*47540*/  HMMA.1688.F32.TF32 R44, R88, R34, R248 ;  /* 0x00000022582c723c */ /* 0x000fe200000810f8 */
[----:B------:R4:W-:Y:S04]  /*47550*/  STL.64 [R1+0x2018], R64 ;  /* 0x0020184001007387 */ /* 0x0009e80000100a00 */
[----:B------:R-:W-:Y:S04]  /*47560*/  STL.64 [R1+0x2030], R70 ;  /* 0x0020304601007387 */ /* 0x000fe80000100a00 */
[----:B------:R-:W-:Y:S04]  /*47570*/  STL.64 [R1+0x2028], R68 ;  /* 0x0020284401007387 */ /* 0x000fe80000100a00 */
[----:B------:R-:W2:Y:S04]  /*47580*/  LDL.LU R240, [R1+0x10] ;  /* 0x0000100001f07983 */ /* 0x000ea80000300800 */
[----:B------:R-:W2:Y:S04]  /*47590*/  LDL.LU R241, [R1+0x14] ;  /* 0x0000140001f17983 */ /* 0x000ea80000300800 */
[----:B------:R-:W2:Y:S04]  /*475a0*/  LDL.LU R242, [R1+0x18] ;  /* 0x0000180001f27983 */ /* 0x000ea80000300800 */
[----:B------:R-:W2:Y:S01]  /*475b0*/  LDL.LU R243, [R1+0x1c] ;  /* 0x00001c0001f37983 */ /* 0x000ea20000300800 */
[----:B------:R-:W-:-:S03]  /*475c0*/  IMAD.MOV.U32 R42, RZ, RZ, R44 ;  /* 0x000000ffff2a7224 */ /* 0x000fc600078e002c */
[----:B------:R-:W2:Y:S01]  /*475d0*/  LDL.LU R92, [R1+0x20] ;  /* 0x00002000015c7983 */ /* 0x000ea20000300800 */
[----:B------:R-:W-:-:S03]  /*475e0*/  IMAD.MOV.U32 R104, RZ, RZ, R45 ;  /* 0x000000ffff687224 */ /* 0x000fc600078e002d */
[----:B------:R-:W2:Y:S01]  /*475f0*/  LDL.LU R93, [R1+0x24] ;  /* 0x00002400015d7983 */ /* 0x000ea20000300800 */
[----:B------:R-:W-:-:S03]  /*47600*/  IMAD.MOV.U32 R105, RZ, RZ, R46 ;  /* 0x000000ffff697224 */ /* 0x000fc600078e002e */
[----:B------:R-:W2:Y:S01]  /*47610*/  LDL.LU R94, [R1+0x28] ;  /* 0x00002800015e7983 */ /* 0x000ea20000300800 */
[----:B------:R-:W-:-:S03]  /*47620*/  IMAD.MOV.U32 R106, RZ, RZ, R47 ;  /* 0x000000ffff6a7224 */ /* 0x000fc600078e002f */
[----:B------:R-:W2:Y:S04]  /*47630*/  LDL.LU R95, [R1+0x2c] ;  /* 0x00002c00015f7983 */ /* 0x000ea80000300800 */
[----:B------:R-:W1:Y:S04]  /*47640*/  LDL.LU R44, [R1+0xa0] ;  /* 0x0000a000012c7983 */ /* 0x000e680000300800 */
[----:B------:R-:W1:Y:S04]  /*47650*/  LDL.LU R45, [R1+0xa4] ;  /* 0x0000a400012d7983 */ /* 0x000e680000300800 */
[----:B------:R-:W1:Y:S04]  /*47660*/  LDL.LU R46, [R1+0xa8] ;  /* 0x0000a800012e7983 */ /* 0x000e680000300800 */
[----:B------:R-:W1:Y:S04]  /*47670*/  LDL.LU R47, [R1+0xac] ;  /* 0x0000ac00012f7983 */ /* 0x000e680000300800 */
[----:B------:R-:W2:Y:S04]  /*47680*/  LDL.LU R96, [R1+0x90] ;  /* 0x0000900001607983 */ /* 0x000ea80000300800 */
[----:B------:R-:W2:Y:S04]  /*47690*/  LDL.LU R97, [R1+0x94] ;  /* 0x0000940001617983 */ /* 0x000ea80000300800 */
[----:B------:R-:W2:Y:S04]  /*476a0*/  LDL.LU R98, [R1+0x98] ;  /* 0x0000980001627983 */ /* 0x000ea80000300800 */
[----:B------:R-:W2:Y:S04]  /*476b0*/  LDL.LU R99, [R1+0x9c] ;  /* 0x00009c0001637983 */ /* 0x000ea80000300800 */
[----:B------:R-:W2:Y:S01]  /*476c0*/  LDL.LU R112, [R1+0x30] ;  /* 0x0000300001707983 */ /* 0x000ea20000300800 */
[----:B---3--:R-:W-:Y:S03]  /*476d0*/  HMMA.1688.F32.TF32 R236, R88, R14, R236 ;  /* 0x0000000e58ec723c */ /* 0x008fe600000810ec */
[----:B------:R-:W3:Y:S04]  /*476e0*/  LDL.LU R113, [R1+0x34] ;  /* 0x0000340001717983 */ /* 0x000ee80000300800 */
[----:B------:R-:W3:Y:S04]  /*476f0*/  LDL.LU R114, [R1+0x38] ;  /* 0x0000380001727983 */ /* 0x000ee80000300800 */
[----:B------:R-:W3:Y:S04]  /*47700*/  LDL.LU R115, [R1+0x3c] ;  /* 0x00003c0001737983 */ /* 0x000ee80000300800 */
[----:B------:R-:W3:Y:S04]  /*47710*/  LDL.LU R124, [R1+0x80] ;  /* 0x00008000017c7983 */ /* 0x000ee80000300800 */
[----:B------:R-:W3:Y:S04]  /*47720*/  LDL.LU R125, [R1+0x84] ;  /* 0x00008400017d7983 */ /* 0x000ee80000300800 */
[----:B------:R-:W3:Y:S04]  /*47730*/  LDL.LU R126, [R1+0x88] ;  /* 0x00008800017e7983 */ /* 0x000ee80000300800 */
[----:B------:R-:W3:Y:S01]  /*47740*/  LDL.LU R127, [R1+0x8c] ;  /* 0x00008c00017f7983 */ /* 0x000ee20000300800 */
[----:B------:R-:W-:Y:S01]  /*47750*/  MOV R131, R236 ;  /* 0x000000ec00837202 */ /* 0x000fe20000000f00 */
[----:B------:R-:W-:-:S02]  /*47760*/  IMAD.MOV.U32 R130, RZ, RZ, R237 ;  /* 0x000000ffff827224 */ /* 0x000fc400078e00ed */
[----:B------:R-:W3:Y:S01]  /*47770*/  LDL.LU R236, [R1+0x70] ;  /* 0x0000700001ec7983 */ /* 0x000ee20000300800 */
[----:B------:R-:W-:Y:S02]  /*47780*/  IMAD.MOV.U32 R129, RZ, RZ, R238 ;  /* 0x000000ffff817224 */ /* 0x000fe400078e00ee */
[----:B------:R-:W-:Y:S01]  /*47790*/  IMAD.MOV.U32 R128, RZ, RZ, R239 ;  /* 0x000000ffff807224 */ /* 0x000fe200078e00ef */
        /* <DEDUP_REMOVED lines=16> */
[----:B------:R-:W4:Y:S04]  /*478a0*/  LDL.LU R248, [R1] ;  /* 0x0000000001f87983 */ /* 0x000f280000300800 */
[----:B------:R-:W4:Y:S04]  /*478b0*/  LDL.LU R249, [R1+0x4] ;  /* 0x0000040001f97983 */ /* 0x000f280000300800 */
[----:B------:R-:W4:Y:S04]  /*478c0*/  LDL.LU R250, [R1+0x8] ;  /* 0x0000080001fa7983 */ /* 0x000f280000300800 */
[----:B------:R-:W4:Y:S01]  /*478d0*/  LDL.LU R6, [R1+0x2038] ;  /* 0x0020380001067983 */ /* 0x000f220000300800 */
[C---:B------:R-:W-:Y:S08]  /*478e0*/  HMMA.1688.F32.TF32 R72, R232.reuse, R30, R140 ;  /* 0x0000001ee848723c */ /* 0x040ff0000008108c */
[C---:B------:R-:W-:Y:S08]  /*478f0*/  HMMA.1688.F32.TF32 R76, R232.reuse, R26, R144 ;  /* 0x0000001ae84c723c */ /* 0x040ff00000081090 */
[C---:B------:R-:W-:Y:S08]  /*47900*/  HMMA.1688.F32.TF32 R80, R232.reuse, R22, R148 ;  /* 0x00000016e850723c */ /* 0x040ff00000081094 */
[----:B------:R-:W-:Y:S08]  /*47910*/  HMMA.1688.F32.TF32 R84, R232, R18, R152 ;  /* 0x00000012e854723c */ /* 0x000ff00000081098 */
[C---:B------:R-:W-:Y:S08]  /*47920*/  HMMA.1688.F32.TF32 R144, R224.reuse, R34, R172 ;  /* 0x00000022e090723c */ /* 0x040ff000000810ac */
[C---:B------:R-:W-:Y:S08]  /*47930*/  HMMA.1688.F32.TF32 R140, R224.reuse, R38, R168 ;  /* 0x00000026e08c723c */ /* 0x040ff000000810a8 */
[----:B------:R-:W-:Y:S08]  /*47940*/  HMMA.1688.F32.TF32 R148, R224, R30, R176 ;  /* 0x0000001ee094723c */ /* 0x000ff000000810b0 */
[----:B------:R-:W-:Y:S08]  /*47950*/  HMMA.1688.F32.TF32 R172, R220, R38, R200 ;  /* 0x00000026dcac723c */ /* 0x000ff000000810c8 */
[C---:B-1----:R-:W-:Y:S11]  /*47960*/  HMMA.1688.F32.TF32 R60, R88.reuse, R30, R44 ;  /* 0x0000001e583c723c */ /* 0x042ff6000008102c */
[----:B------:R-:W-:Y:S11]  /*47970*/  @!UPT UIADD3 URZ, URZ, URZ, URZ ;  /* 0x0000003f3f3ff290 */ /* 0x000ff6000fffe03f */
[----:B------:R-:W-:Y:S02]  /*47980*/  @!UPT UIADD3 URZ, URZ, URZ, URZ ;  /* 0x0000003f3f3ff290 */ /* 0x000fe4000fffe03f */
[----:B------:R-:W-:Y:S01]  /*47990*/  IMAD.MOV.U32 R46, RZ, RZ, R60 ;  /* 0x000000ffff2e7224 */ /* 0x000fe200078e003c */
[----:B------:R-:W-:Y:S01]  /*479a0*/  MOV R41, R63 ;  /* 0x0000003f00297202 */ /* 0x000fe20000000f00 */
[----:B------:R-:W-:Y:S02]  /*479b0*/  IMAD.MOV.U32 R47, RZ, RZ, R61 ;  /* 0x000000ffff2f7224 */ /* 0x000fe400078e003d */
[----:B------:R-:W-:Y:S02]  /*479c0*/  IMAD.MOV.U32 R40, RZ, RZ, R62 ;  /* 0x000000ffff287224 */ /* 0x000fe400078e003e */
[C---:B--2---:R-:W-:Y:S11]  /*479d0*/  HMMA.1688.F32.TF32 R60, R88.reuse, R26, R96 ;  /* 0x0000001a583c723c */ /* 0x044ff60000081060 */
[----:B------:R-:W-:Y:S11]  /*479e0*/  @!UPT UIADD3 URZ, URZ, URZ, URZ ;  /* 0x0000003f3f3ff290 */ /* 0x000ff6000fffe03f */
[----:B------:R-:W-:Y:S02]  /*479f0*/  @!UPT UIADD3 URZ, URZ, URZ, URZ ;  /* 0x0000003f3f3ff290 */ /* 0x000fe4000fffe03f */
[----:B------:R-:W-:Y:S02]  /*47a00*/  IMAD.MOV.U32 R97, RZ, RZ, R60 ;  /* 0x000000ffff617224 */ /* 0x000fe400078e003c */
[----:B------:R-:W-:Y:S02]  /*47a10*/  IMAD.MOV.U32 R98, RZ, RZ, R61 ;  /* 0x000000ffff627224 */ /* 0x000fe400078e003d */
[----:B------:R-:W-:Y:S02]  /*47a20*/  IMAD.MOV.U32 R99, RZ, RZ, R62 ;  /* 0x000000ffff637224 */ /* 0x000fe400078e003e */
[----:B------:R-:W-:Y:S02]  /*47a30*/  IMAD.MOV.U32 R45, RZ, RZ, R63 ;  /* 0x000000ffff2d7224 */ /* 0x000fe400078e003f */
[C---:B---3--:R-:W-:Y:S11]  /*47a40*/  HMMA.1688.F32.TF32 R60, R88.reuse, R22, R124 ;  /* 0x00000016583c723c */ /* 0x048ff6000008107c */
[----:B------:R-:W-:Y:S11]  /*47a50*/  @!UPT UIADD3 URZ, URZ, URZ, URZ ;  /* 0x0000003f3f3ff290 */ /* 0x000ff6000fffe03f */
[----:B------:R-:W-:Y:S02]  /*47a60*/  @!UPT UIADD3 URZ, URZ, URZ, URZ ;  /* 0x0000003f3f3ff290 */ /* 0x000fe4000fffe03f */
[----:B------:R-:W-:Y:S02]  /*47a70*/  IMAD.MOV.U32 R49, RZ, RZ, R60 ;  /* 0x000000ffff317224 */ /* 0x000fe400078e003c */
[----:B------:R-:W-:Y:S02]  /*47a80*/  IMAD.MOV.U32 R50, RZ, RZ, R61 ;  /* 0x000000ffff327224 */ /* 0x000fe400078e003d */
[----:B------:R-:W-:Y:S02]  /*47a90*/  IMAD.MOV.U32 R44, RZ, RZ, R62 ;  /* 0x000000ffff2c7224 */ /* 0x000fe400078e003e */
[----:B------:R-:W-:Y:S02]  /*47aa0*/  IMAD.MOV.U32 R96, RZ, RZ, R63 ;  /* 0x000000ffff607224 */ /* 0x000fe400078e003f */
[----:B----4-:R-:W-:Y:S08]  /*47ab0*/  HMMA.1688.F32.TF32 R60, R88, R18, R236 ;  /* 0x00000012583c723c */ /* 0x010ff000000810ec */
[----:B------:R-:W-:Y:S08]  /*47ac0*/  HMMA.1688.F32.TF32 R232, R228, R10, R116 ;  /* 0x0000000ae4e8723c */ /* 0x000ff00000081074 */
[----:B------:R-:W-:Y:S08]  /*47ad0*/  HMMA.1688.F32.TF32 R208, R220, R30, R208 ;  /* 0x0000001edcd0723c */ /* 0x000ff000000810d0 */
[----:B------:R-:W-:Y:S01]  /*47ae0*/  HMMA.1688.F32.TF32 R108, R228, R38, R108 ;  /* 0x00000026e46c723c */ /* 0x000fe2000008106c */
[----:B------:R-:W-:Y:S01]  /*47af0*/  IMAD.MOV.U32 R237, RZ, RZ, R60 ;  /* 0x000000ffffed7224 */ /* 0x000fe200078e003c */
[----:B------:R-:W-:Y:S01]  /*47b00*/  MOV R238, R61 ;  /* 0x0000003d00ee7202 */ /* 0x000fe20000000f00 */
[----:B------:R-:W-:Y:S01]  /*47b10*/  IMAD.MOV.U32 R239, RZ, RZ, R62 ;  /* 0x000000ffffef7224 */ /* 0x000fe200078e003e */
[----:B------:R-:W-:Y:S01]  /*47b20*/  LDS R38, [R2+0xa4800] ;  /* 0x0a48000002267984 */ /* 0x000fe20000000800 */
[----:B------:R-:W-:-:S03]  /*47b30*/  IMAD.MOV.U32 R48, RZ, RZ, R63 ;  /* 0x000000ffff307224 */ /* 0x000fc600078e003f */
[----:B------:R-:W-:Y:S01]  /*47b40*/  HMMA.1688.F32.TF32 R60, R228, R14, R120 ;  /* 0x0000000ee43c723c */ /* 0x000fe20000081078 */
[----:B------:R-:W-:Y:S07]  /*47b50*/  LDS R39, [R0+0xa4800] ;  /* 0x0a48000000277984 */ /* 0x000fee0000000800 */
[-C--:B------:R-:W-:Y:S01]  /*47b60*/  HMMA.1688.F32.TF32 R212, R220, R26.reuse, R212 ;  /* 0x0000001adcd4723c */ /* 0x080fe200000810d4 */
[----:B------:R-:W-:Y:S07]  /*47b70*/  LDSM.16.M88.4 R200, [R6+0xc080] ;  /* 0x00c0800006c8783b */ /* 0x000fee0000000200 */
[----:B------:R-:W-:Y:S01]  /*47b80*/  HMMA.1688.F32.TF32 R152, R224, R26, R180 ;  /* 0x0000001ae098723c */ /* 0x000fe200000810b4 */
[----:B------:R-:W-:-:S07]  /*47b90*/  IMAD.MOV.U32 R64, RZ, RZ, R13 ;  /* 0x000000ffff407224 */ /* 0x000fce00078e000d */
[----:B------:R-:W-:Y:S01]  /*47ba0*/  HMMA.1688.F32.TF32 R112, R228, R34, R112 ;  /* 0x00000022e470723c */ /* 0x000fe20000081070 */
[----:B------:R-:W-:-:S07]  /*47bb0*/  IMAD.MOV.U32 R65, RZ, RZ, R12 ;  /* 0x000000ffff417224 */ /* 0x000fce00078e000c */
[----:B------:R-:W-:Y:S01]  /*47bc0*/  HMMA.1688.F32.TF32 R204, R220, R34, R204 ;  /* 0x00000022dccc723c */ /* 0x000fe200000810cc */
[----:B------:R-:W-:Y:S01]  /*47bd0*/  IMAD.MOV.U32 R66, RZ, RZ, R9 ;  /* 0x000000ffff427224 */ /* 0x000fe200078e0009 */
[----:B------:R-:W-:Y:S06]  /*47be0*/  LDSM.16.M88.4 R32, [R6+0x8080] ;  /* 0x008080000620783b */ /* 0x000fec0000000200 */
[----:B------:R-:W-:Y:S01]  /*47bf0*/  HMMA.1688.F32.TF32 R136, R224, R10, R164 ;  /* 0x0000000ae088723c */ /* 0x000fe200000810a4 */
[----:B------:R-:W-:-:S07]  /*47c00*/  IMAD.MOV.U32 R67, RZ, RZ, R8 ;  /* 0x000000ffff437224 */ /* 0x000fce00078e0008 */
[----:B------:R-:W-:Y:S08]  /*47c10*/  HMMA.1688.F32.TF32 R132, R224, R14, R160 ;  /* 0x0000000ee084723c */ /* 0x000ff000000810a0 */
[----:B------:R-:W-:Y:S01]  /*47c20*/  HMMA.1688.F32.TF32 R168, R220, R10, R196 ;  /* 0x0000000adca8723c */ /* 0x000fe200000810c4 */
[----:B------:R-:W-:Y:S04]  /*47c30*/  STL [R1+0x1f58], R172 ;  /* 0x001f58ac01007387 */ /* 0x000fe80000100800 */
[----:B------:R-:W-:Y:S03]  /*47c40*/  LDS R88, [R4+0xa4080] ;  /* 0x0a40800004587984 */ /* 0x000fe60000000800 */
[C---:B------:R-:W-:Y:S01]  /*47c50*/  HMMA.1688.F32.TF32 R120, R228.reuse, R26, R240 ;  /* 0x0000001ae478723c */ /* 0x040fe200000810f0 */
[----:B------:R-:W-:Y:S04]  /*47c60*/  LDS R90, [R4+0xa4880] ;  /* 0x0a488000045a7984 */ /* 0x000fe80000000800 */
[----:B------:R-:W-:Y:S02]  /*47c70*/  LDS R89, [R5+0xa4080] ;  /* 0x0a40800005597984 */ /* 0x000fe40000000800 */
[----:B------:R-:W-:Y:S01]  /*47c80*/  IMAD.MOV.U32 R240, RZ, RZ, R29 ;  /* 0x000000fffff07224 */ /* 0x000fe200078e001d */
[----:B------:R-:W-:Y:S01]  /*47c90*/  HMMA.1688.F32.TF32 R116, R228, R30, R92 ;  /* 0x0000001ee474723c */ /* 0x000fe2000008105c */
[----:B------:R-:W-:Y:S01]  /*47ca0*/  IMAD.MOV.U32 R241, RZ, RZ, R28 ;  /* 0x000000fffff17224 */ /* 0x000fe200078e001c */
[----:B------:R-:W-:Y:S01]  /*47cb0*/  MOV R243, R24 ;  /* 0x0000001800f37202 */ /* 0x000fe20000000f00 */
[----:B------:R-:W1:Y:S01]  /*47cc0*/  LDSM.16.M88.4 R28, [R6+0x4080] ;  /* 0x00408000061c783b */ /* 0x000e620000000200 */
[----:B------:R-:W-:-:S03]  /*47cd0*/  IMAD.MOV.U32 R242, RZ, RZ, R25 ;  /* 0x000000fffff27224 */ /* 0x000fc600078e0019 */
[----:B------:R-:W2:Y:S01]  /*47ce0*/  LDSM.16.M88.4 R24, [R6+0x80] ;  /* 0x000080000618783b */ /* 0x000ea20000000200 */
[C---:B------:R-:W-:Y:S01]  /*47cf0*/  HMMA.1688.F32.TF32 R124, R228.reuse, R22, R248 ;  /* 0x00000016e47c723c */ /* 0x040fe200000810f8 */
[----:B------:R-:W-:Y:S02]  /*47d00*/  IMAD.MOV.U32 R53, RZ, RZ, R60 ;  /* 0x000000ffff357224 */ /* 0x000fe400078e003c */
[----:B------:R-:W-:Y:S01]  /*47d10*/  IMAD.MOV.U32 R54, RZ, RZ, R61 ;  /* 0x000000ffff367224 */ /* 0x000fe200078e003d */
[----:B------:R-:W-:Y:S01]  /*47d20*/  LDSM.16.M88.4 R8, [R6+0x18080] ;  /* 0x018080000608783b */ /* 0x000fe20000000200 */
[----:B------:R-:W-:Y:S02]  /*47d30*/  IMAD.MOV.U32 R60, RZ, RZ, R21 ;  /* 0x000000ffff3c7224 */ /* 0x000fe400078e0015 */
[----:B------:R-:W-:Y:S01]  /*47d40*/  IMAD.MOV.U32 R61, RZ, RZ, R20 ;  /* 0x000000ffff3d7224 */ /* 0x000fe200078e0014 */
[----:B------:R-:W-:Y:S01]  /*47d50*/  HMMA.1688.F32.TF32 R228, R228, R18, R156 ;  /* 0x00000012e4e4723c */ /* 0x000fe2000008109c */
[----:B------:R-:W-:Y:S01]  /*47d60*/  IMAD.MOV.U32 R55, RZ, RZ, R62 ;  /* 0x000000ffff377224 */ /* 0x000fe200078e003e */
[----:B------:R-:W-:Y:S01]  /*47d70*/  LDS R91, [R5+0xa4880] ;  /* 0x0a488000055b7984 */ /* 0x000fe20000000800 */
[----:B------:R-:W-:-:S02]  /*47d80*/  IMAD.MOV.U32 R236, RZ, RZ, R63 ;  /* 0x000000ffffec7224 */ /* 0x000fc400078e003f */
[----:B------:R-:W-:-:S03]  /*47d90*/  IMAD.MOV.U32 R62, RZ, RZ, R17 ;  /* 0x000000ffff3e7224 */ /* 0x000fc600078e0011 */
[----:B------:R-:W-:Y:S01]  /*47da0*/  HMMA.1688.F32.TF32 R164, R220, R14, R192 ;  /* 0x0000000edca4723c */ /* 0x000fe200000810c0 */
[----:B------:R-:W-:Y:S01]  /*47db0*/  IMAD.MOV.U32 R63, RZ, RZ, R16 ;  /* 0x000000ffff3f7224 */ /* 0x000fe200078e0010 */
[----:B------:R-:W-:Y:S04]  /*47dc0*/  LDSM.16.M88.4 R12, [R6+0x14080] ;  /* 0x01408000060c783b */ /* 0x000fe80000000200 */
[----:B------:R-:W-:Y:S02]  /*47dd0*/  STL [R1+0x1f54], R173 ;  /* 0x001f54ad01007387 */ /* 0x000fe40000100800 */
[-C--:B------:R-:W-:Y:S01]  /*47de0*/  HMMA.1688.F32.TF32 R156, R224, R22.reuse, R184 ;  /* 0x00000016e09c723c */ /* 0x080fe200000810b8 */
[----:B------:R-:W-:Y:S01]  /*47df0*/  IMAD.MOV.U32 R162, RZ, RZ, R7 ;  /* 0x000000ffffa27224 */ /* 0x000fe200078e0007 */
[----:B------:R-:W-:Y:S04]  /*47e00*/  LDS R248, [R4+0xa4000] ;  /* 0x0a40000004f87984 */ /* 0x000fe80000000800 */
[----:B------:R-:W-:Y:S02]  /*47e10*/  LDS R250, [R4+0xa4800] ;  /* 0x0a48000004fa7984 */ /* 0x000fe40000000800 */
[----:B------:R-:W-:Y:S02]  /*47e20*/  HMMA.1688.F32.TF32 R20, R220, R22, R216 ;  /* 0x00000016dc14723c */ /* 0x000fe400000810d8 */
[----:B------:R-:W-:Y:S04]  /*47e30*/  LDSM.16.M88.4 R216, [R6+0x1c080] ;  /* 0x01c0800006d8783b */ /* 0x000fe80000000200 */
[----:B------:R-:W-:Y:S02]  /*47e40*/  LDS R249, [R5+0xa4000] ;  /* 0x0a40000005f97984 */ /* 0x000fe40000000800 */
[----:B------:R-:W-:Y:S02]  /*47e50*/  HMMA.1688.F32.TF32 R224, R224, R18, R188 ;  /* 0x00000012e0e0723c */ /* 0x000fe400000810bc */
[----:B------:R-:W-:Y:S01]  /*47e60*/  LDS R251, [R5+0xa4800] ;  /* 0x0a48000005fb7984 */ /* 0x000fe20000000800 */
[----:B------:R-:W-:-:S02]  /*47e70*/  IMAD.MOV.U32 R161, RZ, RZ, R252 ;  /* 0x000000ffffa17224 */ /* 0x000fc400078e00fc */
[----:B------:R-:W-:Y:S01]  /*47e80*/  IMAD.MOV.U32 R163, RZ, RZ, R3 ;  /* 0x000000ffffa37224 */ /* 0x000fe200078e0003 */
[----:B------:R-:W-:Y:S02]  /*47e90*/  LDS R92, [R2+0xa4080] ;  /* 0x0a408000025c7984 */ /* 0x000fe40000000800 */
[----:B------:R-:W-:Y:S02]  /*47ea0*/  HMMA.1688.F32.TF32 R220, R220, R18, R244 ;  /* 0x00000012dcdc723c */ /* 0x000fe400000810f4 */
[----:B------:R-:W3:Y:S04]  /*47eb0*/  LDSM.16.M88.4 R16, [R6+0x10080] ;  /* 0x010080000610783b */ /* 0x000ee80000000200 */
[----:B------:R-:W-:Y:S02]  /*47ec0*/  LDS R94, [R2+0xa4880] ;  /* 0x0a488000025e7984 */ /* 0x000fe40000000800 */
[C---:B-1----:R-:W-:Y:S02]  /*47ed0*/  HMMA.1688.F32.TF32 R60, R36.reuse, R28, R60 ;  /* 0x0000001c243c723c */ /* 0x042fe4000008103c */
[----:B------:R1:W-:Y:S04]  /*47ee0*/  STL [R1+0x1f50], R174 ;  /* 0x001f50ae01007387 */ /* 0x0003e80000100800 */
[----:B------:R4:W-:Y:S02]  /*47ef0*/  STL [R1+0x1f4c], R175 ;  /* 0x001f4caf01007387 */ /* 0x0009e40000100800 */
[----:B--2---:R-:W-:Y:S02]  /*47f00*/  HMMA.1688.F32.TF32 R64, R36, R24, R64 ;  /* 0x000000182440723c */ /* 0x004fe40000081040 */
[----:B------:R-:W-:Y:S04]  /*47f10*/  STL [R1+0x1f64], R204 ;  /* 0x001f64cc01007387 */ /* 0x000fe80000100800 */
[----:B------:R-:W-:Y:S04]  /*47f20*/  STL [R1+0x1f60], R205 ;  /* 0x001f60cd01007387 */ /* 0x000fe80000100800 */
[----:B------:R-:W-:Y:S04]  /*47f30*/  STL [R1+0x1f5c], R206 ;  /* 0x001f5cce01007387 */ /* 0x000fe80000100800 */
[----:B------:R2:W-:Y:S04]  /*47f40*/  STL [R1+0x1f48], R207 ;  /* 0x001f48cf01007387 */ /* 0x0005e80000100800 */
        /* <DEDUP_REMOVED lines=10> */
[----:B---3--:R-:W-:Y:S04]  /*47ff0*/  STL [R1+0x1f34], R18 ;  /* 0x001f341201007387 */ /* 0x008fe80000100800 */
[----:B------:R-:W-:Y:S01]  /*48000*/  STL [R1+0x1f20], R19 ;  /* 0x001f201301007387 */ /* 0x000fe20000100800 */
[----:B------:R-:W-:-:S03]  /*48010*/  IMAD.MOV.U32 R173, RZ, RZ, R60 ;  /* 0x000000ffffad7224 */ /* 0x000fc600078e003c */
[----:B------:R-:W-:Y:S01]  /*48020*/  STL [R1+0x1f44], R14 ;  /* 0x001f440e01007387 */ /* 0x000fe20000100800 */
[----:B-1----:R-:W-:Y:S01]  /*48030*/  MOV R174, R61 ;  /* 0x0000003d00ae7202 */ /* 0x002fe20000000f00 */
[----:B----4-:R-:W-:Y:S02]  /*48040*/  IMAD.MOV.U32 R175, RZ, RZ, R62 ;  /* 0x000000ffffaf7224 */ /* 0x010fe400078e003e */
[----:B------:R-:W-:Y:S01]  /*48050*/  STL [R1+0x1f40], R15 ;  /* 0x001f400f01007387 */ /* 0x000fe20000100800 */
[----:B--2---:R-:W-:-:S03]  /*48060*/  IMAD.MOV.U32 R207, RZ, RZ, R63 ;  /* 0x000000ffffcf7224 */ /* 0x004fc600078e003f */
[----:B------:R-:W-:Y:S01]  /*48070*/  STL [R1+0x1f1c], R10 ;  /* 0x001f1c0a01007387 */ /* 0x000fe20000100800 */
[----:B------:R-:W-:Y:S03]  /*48080*/  HMMA.1688.F32.TF32 R60, R36, R32, R240 ;  /* 0x00000020243c723c */ /* 0x000fe600000810f0 */
[----:B------:R-:W-:Y:S04]  /*48090*/  STL [R1+0x1f18], R11 ;  /* 0x001f180b01007387 */ /* 0x000fe80000100800 */
[----:B------:R-:W-:Y:S04]  /*480a0*/  STL [R1+0x1f14], R218 ;  /* 0x001f14da01007387 */ /* 0x000fe80000100800 */
[----:B------:R-:W-:Y:S04]  /*480b0*/  STL [R1+0x1f10], R219 ;  /* 0x001f10db01007387 */ /* 0x000fe80000100800 */
[----:B------:R-:W-:Y:S04]  /*480c0*/  STL [R1+0x1d08], R6 ;  /* 0x001d080601007387 */ /* 0x000fe80000100800 */
[----:B------:R1:W-:Y:S04]  /*480d0*/  STL.64 [R1+0xe0], R64 ;  /* 0x0000e04001007387 */ /* 0x0003e80000100a00 */
[----:B------:R2:W-:Y:S04]  /*480e0*/  STL.64 [R1+0xe8], R66 ;  /* 0x0000e84201007387 */ /* 0x0005e80000100a00 */
        /* <DEDUP_REMOVED lines=16> */
[----:B------:R-:W-:-:S03]  /*481f0*/  IMAD.MOV.U32 R204, RZ, RZ, R60 ;  /* 0x000000ffffcc7224 */ /* 0x000fc600078e003c */
[----:B-1----:R-:W4:Y:S01]  /*48200*/  LDL.LU R64, [R1+0x220] ;  /* 0x0002200001407983 */ /* 0x002f220000300800 */
[----:B------:R-:W-:-:S03]  /*48210*/  IMAD.MOV.U32 R205, RZ, RZ, R61 ;  /* 0x000000ffffcd7224 */ /* 0x000fc600078e003d */
[----:B------:R-:W4:Y:S01]  /*48220*/  LDL.LU R65, [R1+0x224] ;  /* 0x0002240001417983 */ /* 0x000f220000300800 */
[----:B------:R-:W-:-:S03]  /*48230*/  IMAD.MOV.U32 R206, RZ, RZ, R62 ;  /* 0x000000ffffce7224 */ /* 0x000fc600078e003e */
[----:B--2---:R-:W4:Y:S01]  /*48240*/  LDL.LU R66, [R1+0x228] ;  /* 0x0002280001427983 */ /* 0x004f220000300800 */
[----:B------:R-:W-:-:S03]  /*48250*/  IMAD.MOV.U32 R172, RZ, RZ, R63 ;  /* 0x000000ffffac7224 */ /* 0x000fc600078e003f */
        /* <DEDUP_REMOVED lines=26> */
[----:B------:R-:W-:Y:S04]  /*48400*/  LDS R93, [R0+0xa4080] ;  /* 0x0a408000005d7984 */ /* 0x000fe80000000800 */
[----:B------:R-:W-:Y:S01]  /*48410*/  LDS R95, [R0+0xa4880] ;  /* 0x0a488000005f7984 */ /* 0x000fe20000000800 */
[C---:B---3--:R-:W-:Y:S08]  /*48420*/  HMMA.1688.F32.TF32 R68, R36.reuse, R200, R68 ;  /* 0x000000c82444723c */ /* 0x048ff00000081044 */
[C---:B----4-:R-:W-:Y:S08]  /*48430*/  HMMA.1688.F32.TF32 R64, R36.reuse, R16, R64 ;  /* 0x000000102440723c */ /* 0x050ff00000081040 */
[----:B--2---:R-:W-:Y:S08]  /*48440*/  HMMA.1688.F32.TF32 R60, R36, R12, R60 ;  /* 0x0000000c243c723c */ /* 0x004ff0000008103c */
[----:B------:R-:W-:Y:S01]  /*48450*/  IMAD.MOV.U32 R210, RZ, RZ, R70 ;  /* 0x000000ffffd27224 */ /* 0x000fe200078e0046 */
[----:B------:R-:W-:Y:S01]  /*48460*/  MOV R208, R68 ;  /* 0x0000004400d07202 */ /* 0x000fe20000000f00 */
[----:B------:R-:W-:-:S02]  /*48470*/  IMAD.MOV.U32 R211, RZ, RZ, R71 ;  /* 0x000000ffffd37224 */ /* 0x000fc400078e0047 */
[----:B------:R-:W-:Y:S01]  /*48480*/  IMAD.MOV.U32 R209, RZ, RZ, R69 ;  /* 0x000000ffffd17224 */ /* 0x000fe200078e0045 */
[----:B------:R-:W2:Y:S03]  /*48490*/  LDL.LU.64 R70, [R1+0x2030] ;  /* 0x0020300001467983 */ /* 0x000ea60000300a00 */
[----:B------:R-:W-:Y:S01]  /*484a0*/  IMAD.MOV.U32 R15, RZ, RZ, R66 ;  /* 0x000000ffff0f7224 */ /* 0x000fe200078e0042 */
[----:B------:R-:W2:Y:S01]  /*484b0*/  LDL.LU.64 R68, [R1+0x2028] ;  /* 0x0020280001447983 */ /* 0x000ea20000300a00 */
[----:B------:R-:W-:Y:S01]  /*484c0*/  IMAD.MOV.U32 R30, RZ, RZ, R67 ;  /* 0x000000ffff1e7224 */ /* 0x000fe200078e0043 */
[----:B------:R-:W-:Y:S02]  /*484d0*/  HMMA.1688.F32.TF32 R240, R36, R8, R240 ;  /* 0x0000000824f0723c */ /* 0x000fe400000810f0 */
[----:B------:R1:W-:Y:S01]  /*484e0*/  STL [R1+0xa0], R64 ;  /* 0x0000a04001007387 */ /* 0x0003e20000100800 */
[----:B------:R-:W-:-:S02]  /*484f0*/  IMAD.MOV.U32 R14, RZ, RZ, R65 ;  /* 0x000000ffff0e7224 */ /* 0x000fc400078e0041 */
[----:B------:R-:W-:Y:S01]  /*48500*/  MOV R35, R63 ;  /* 0x0000003f00237202 */ /* 0x000fe20000000f00 */
[----:B------:R-:W-:Y:S01]  /*48510*/  IMAD.MOV.U32 R34, RZ, RZ, R62 ;  /* 0x000000ffff227224 */ /* 0x000fe200078e003e */
[----:B------:R-:W2:Y:S01]  /*48520*/  LDL.LU.64 R66, [R1+0x2020] ;  /* 0x0020200001427983 */ /* 0x000ea20000300a00 */
[----:B------:R-:W-:Y:S02]  /*48530*/  IMAD.MOV.U32 R31, RZ, RZ, R60 ;  /* 0x000000ffff1f7224 */ /* 0x000fe400078e003c */
[----:B------:R-:W-:Y:S01]  /*48540*/  IMAD.MOV.U32 R18, RZ, RZ, R61 ;  /* 0x000000ffff127224 */ /* 0x000fe200078e003d */
[----:B-1----:R-:W2:Y:S04]  /*48550*/  LDL.LU.64 R64, [R1+0x2018] ;  /* 0x0020180001407983 */ /* 0x002ea80000300a00 */
[----:B------:R-:W4:Y:S04]  /*48560*/  LDL.LU.64 R62, [R1+0x2010] ;  /* 0x00201000013e7983 */ /* 0x000f280000300a00 */
[----:B------:R-:W4:Y:S05]  /*48570*/  LDL.LU.64 R60, [R1+0x2008] ;  /* 0x00200800013c7983 */ /* 0x000f2a0000300a00 */
[----:B------:R-:W-:-:S02]  /*48580*/  IMAD.MOV.U32 R19, RZ, RZ, R242 ;  /* 0x000000ffff137224 */ /* 0x000fc400078e00f2 */
[----:B------:R-:W-:Y:S02]  /*48590*/  IMAD.MOV.U32 R7, RZ, RZ, R243 ;  /* 0x000000ffff077224 */ /* 0x000fe400078e00f3 */
[----:B------:R-:W-:Y:S01]  /*485a0*/  IMAD.MOV.U32 R202, RZ, RZ, R240 ;  /* 0x000000ffffca7224 */ /* 0x000fe200078e00f0 */
[----:B------:R-:W2:Y:S01]  /*485b0*/  LDL.LU.64 R242, [R1+0x2000] ;  /* 0x0020000001f27983 */ /* 0x000ea20000300a00 */
[----:B------:R-:W-:-:S03]  /*485c0*/  IMAD.MOV.U32 R203, RZ, RZ, R241 ;  /* 0x000000ffffcb7224 */ /* 0x000fc600078e00f1 */
[----:B------:R-:W2:Y:S01]  /*485d0*/  LDL.LU.64 R240, [R1+0x1ff8] ;  /* 0x001ff80001f07983 */ /* 0x000ea20000300a00 */
[----:B------:R-:W-:Y:S08]  /*485e0*/  HMMA.1688.F32.TF32 R36, R36, R216, R244 ;  /* 0x000000d82424723c */ /* 0x000ff000000810f4 */
[C---:B------:R-:W-:Y:S11]  /*485f0*/  HMMA.1688.F32.TF32 R196, R248.reuse, R24, R196 ;  /* 0x00000018f8c4723c */ /* 0x040ff600000810c4 */
[----:B------:R-:W-:Y:S04]  /*48600*/  @!UPT UIADD3 URZ, URZ, URZ, URZ ;  /* 0x0000003f3f3ff290 */ /* 0x000fe8000fffe03f */
[----:B------:R1:W-:Y:S01]  /*48610*/  STL.64 [R1+0x70], R36 ;  /* 0x0000702401007387 */ /* 0x0003e20000100a00 */
[----:B------:R-:W-:Y:S02]  /*48620*/  IMAD.MOV.U32 R10, RZ, RZ, R38 ;  /* 0x000000ffff0a7224 */ /* 0x000fe400078e0026 */
[----:B------:R-:W-:Y:S02]  /*48630*/  IMAD.MOV.U32 R11, RZ, RZ, R39 ;  /* 0x000000ffff0b7224 */ /* 0x000fe400078e0027 */
[C---:B-1----:R-:W-:Y:S03]  /*48640*/  HMMA.1688.F32.TF32 R36, R248.reuse, R28, R192 ;  /* 0x0000001cf824723c */ /* 0x042fe600000810c0 */
[----:B------:R-:W-:Y:S04]  /*48650*/  STL.64 [R1+0x60], R196 ;  /* 0x000060c401007387 */ /* 0x000fe80000100a00 */
[----:B------:R-:W-:Y:S01]  /*48660*/  STL.64 [R1+0x68], R198 ;  /* 0x000068c601007387 */ /* 0x000fe20000100a00 */
[C---:B------:R-:W-:Y:S03]  /*48670*/  HMMA.1688.F32.TF32 R188, R248.reuse, R32, R188 ;  /* 0x00000020f8bc723c */ /* 0x040fe600000810bc */
[----:B------:R-:W-:Y:S04]  /*48680*/  LDS R196, [R4+0xa4180] ;  /* 0x0a41800004c47984 */ /* 0x000fe80000000800 */
[----:B------:R-:W-:Y:S01]  /*48690*/  LDS R198, [R4+0xa4980] ;  /* 0x0a49800004c67984 */ /* 0x000fe20000000800 */
[C---:B------:R-:W-:Y:S03]  /*486a0*/  HMMA.1688.F32.TF32 R184, R248.reuse, R200, R184 ;  /* 0x000000c8f8b8723c */ /* 0x040fe600000810b8 */
[----:B------:R-:W-:Y:S04]  /*486b0*/  LDS R197, [R5+0xa4180] ;  /* 0x0a41800005c57984 */ /* 0x000fe80000000800 */
[----:B------:R-:W1:Y:S04]  /*486c0*/  LDS R199, [R5+0xa4980] ;  /* 0x0a49800005c77984 */ /* 0x000e680000000800 */
[----:B------:R-:W-:Y:S04]  /*486d0*/  STL.64 [R1+0x50], R36 ;  /* 0x0000502401007387 */ /* 0x000fe80000100a00 */
[----:B------:R1:W-:Y:S02]  /*486e0*/  STL.64 [R1+0x58], R38 ;  /* 0x0000582601007387 */ /* 0x0003e40000100a00 */
[C---:B-1----:R-:W-:Y:S02]  /*486f0*/  HMMA.1688.F32.TF32 R36, R248.reuse, R16, R180 ;  /* 0x00000010f824723c */ /* 0x042fe400000810b4 */
[----:B------:R-:W-:Y:S04]  /*48700*/  STL.64 [R1+0x40], R188 ;  /* 0x000040bc01007387 */ /* 0x000fe80000100a00 */
[----:B------:R-:W-:Y:S04]  /*48710*/  STL.64 [R1+0x48], R190 ;  /* 0x000048be01007387 */ /* 0x000fe80000100a00 */
[----:B------:R-:W-:Y:S01]  /*48720*/  STL.64 [R1+0x30], R184 ;  /* 0x000030b801007387 */ /* 0x000fe20000100a00 */
[----:B------:R-:W-:Y:S03]  /*48730*/  HMMA.1688.F32.TF32 R176, R248, R12, R176 ;  /* 0x0000000cf8b0723c */ /* 0x000fe600000810b0 */
[----:B------:R-:W-:Y:S09]  /*48740*/  STL.64 [R1+0x38], R186 ;  /* 0x000038ba01007387 */ /* 0x000ff20000100a00 */
[----:B------:R-:W-:Y:S01]  /*48750*/  STL [R1+0x20], R36 ;  /* 0x0000202401007387 */ /* 0x000fe20000100800 */
[----:B------:R-:W-:-:S02]  /*48760*/  IMAD.MOV.U32 R218, RZ, RZ, R37 ;  /* 0x000000ffffda7224 */ /* 0x000fc400078e0025 */
[----:B------:R-:W-:Y:S01]  /*48770*/  IMAD.MOV.U32 R219, RZ, RZ, R38 ;  /* 0x000000ffffdb7224 */ /* 0x000fe200078e0026 */
[----:B------:R1:W-:Y:S02]  /*48780*/  STL [R1+0x2c], R39 ;  /* 0x00002c2701007387 */ /* 0x0003e40000100800 */
[----:B-1----:R-:W-:Y:S05]  /*48790*/  HMMA.1688.F32.TF32 R36, R248, R8, R160 ;  /* 0x00000008f824723c */ /* 0x002fea00000810a0 */
[----:B------:R1:W-:Y:S01]  /*487a0*/  STL.64 [R1+0x10], R176 ;  /* 0x000010b001007387 */ /* 0x0003e20000100a00 */
[----:B------:R-:W-:-:S03]  /*487b0*/  IMAD.MOV.U32 R188, RZ, RZ, R53 ;  /* 0x000000ffffbc7224 */ /* 0x000fc600078e0035 */
[----:B------:R1:W-:Y:S01]  /*487c0*/  STL.64 [R1+0x18], R178 ;  /* 0x000018b201007387 */ /* 0x0003e20000100a00 */
[----:B------:R-:W-:Y:S02]  /*487d0*/  IMAD.MOV.U32 R189, RZ, RZ, R54 ;  /* 0x000000ffffbd7224 */ /* 0x000fe400078e0036 */
[----:B------:R-:W-:Y:S02]  /*487e0*/  IMAD.MOV.U32 R190, RZ, RZ, R55 ;  /* 0x000000ffffbe7224 */ /* 0x000fe400078e0037 */
[----:B------:R-:W-:Y:S01]  /*487f0*/  IMAD.MOV.U32 R191, RZ, RZ, R236 ;  /* 0x000000ffffbf7224 */ /* 0x000fe200078e00ec */
[----:B------:R-:W-:Y:S01]  /*48800*/  MOV R184, R49 ;  /* 0x0000003100b87202 */ /* 0x000fe20000000f00 */
[----:B------:R-:W-:Y:S02]  /*48810*/  IMAD.MOV.U32 R185, RZ, RZ, R50 ;  /* 0x000000ffffb97224 */ /* 0x000fe400078e0032 */
[----:B------:R-:W-:Y:S01]  /*48820*/  IMAD.MOV.U32 R180, RZ, RZ, R46 ;  /* 0x000000ffffb47224 */ /* 0x000fe200078e002e */
[----:B------:R-:W-:Y:S01]  /*48830*/  MOV R182, R40 ;  /* 0x0000002800b67202 */ /* 0x000fe20000000f00 */
[----:B------:R-:W-:Y:S01]  /*48840*/  IMAD.MOV.U32 R186, RZ, RZ, R44 ;  /* 0x000000ffffba7224 */ /* 0x000fe200078e002c */
[----:B------:R-:W-:Y:S01]  /*48850*/  HMMA.1688.F32.TF32 R164, R196, R24, R164 ;  /* 0x00000018c4a4723c */ /* 0x000fe200000810a4 */
[----:B------:R-:W-:Y:S01]  /*48860*/  IMAD.MOV.U32 R187, RZ, RZ, R96 ;  /* 0x000000ffffbb7224 */ /* 0x000fe200078e0060 */
[----:B------:R-:W-:Y:S04]  /*48870*/  LDS R160, [R2+0xa4180] ;  /* 0x0a41800002a07984 */ /* 0x000fe80000000800 */
[----:B------:R-:W-:Y:S04]  /*48880*/  STL [R1], R36 ;  /* 0x0000002401007387 */ /* 0x000fe80000100800 */
[----:B------:R-:W3:Y:S04]  /*48890*/  LDL.LU R53, [R1+0x1ff4] ;  /* 0x001ff40001357983 */ /* 0x000ee80000300800 */
[----:B------:R-:W3:Y:S04]  /*488a0*/  LDL.LU R54, [R1+0x1ff0] ;  /* 0x001ff00001367983 */ /* 0x000ee80000300800 */
[----:B------:R-:W3:Y:S04]  /*488b0*/  LDL.LU R55, [R1+0x1fec] ;  /* 0x001fec0001377983 */ /* 0x000ee80000300800 */
[----:B------:R-:W3:Y:S01]  /*488c0*/  LDL.LU R236, [R1+0x1fe8] ;  /* 0x001fe80001ec7983 */ /* 0x000ee20000300800 */
[----:B--2---:R-:W-:Y:S01]  /*488d0*/  HMMA.1688.F32.TF32 R248, R248, R216, R240 ;  /* 0x000000d8f8f8723c */ /* 0x004fe200000810f0 */
[----:B------:R-:W-:-:S02]  /*488e0*/  IMAD.MOV.U32 R181, RZ, RZ, R47 ;  /* 0x000000ffffb57224 */ /* 0x000fc400078e002f */
[----:B------:R-:W-:Y:S01]  /*488f0*/  LDS R162, [R2+0xa4980] ;  /* 0x0a49800002a27984 */ /* 0x000fe20000000800 */
[----:B------:R-:W-:Y:S02]  /*48900*/  IMAD.MOV.U32 R183, RZ, RZ, R41 ;  /* 0x000000ffffb77224 */ /* 0x000fe400078e0029 */
[----:B------:R-:W-:Y:S01]  /*48910*/  IMAD.MOV.U32 R192, RZ, RZ, R131 ;  /* 0x000000ffffc07224 */ /* 0x000fe200078e0083 */
[----:B------:R-:W-:Y:S01]  /*48920*/  LDS R161, [R0+0xa4180] ;  /* 0x0a41800000a17984 */ /* 0x000fe20000000800 */
[----:B-1----:R-:W-:Y:S02]  /*48930*/  IMAD.MOV.U32 R176, RZ, RZ, R107 ;  /* 0x000000ffffb07224 */ /* 0x002fe400078e006b */
[----:B------:R-:W-:Y:S01]  /*48940*/  IMAD.MOV.U32 R177, RZ, RZ, R100 ;  /* 0x000000ffffb17224 */ /* 0x000fe200078e0064 */
[----:B------:R-:W-:Y:S01]  /*48950*/  HMMA.1688.F32.TF32 R168, R196, R28, R168 ;  /* 0x0000001cc4a8723c */ /* 0x000fe200000810a8 */
[----:B------:R-:W-:Y:S01]  /*48960*/  IMAD.MOV.U32 R178, RZ, RZ, R101 ;  /* 0x000000ffffb27224 */ /* 0x000fe200078e0065 */
[----:B------:R-:W-:Y:S01]  /*48970*/  MOV R6, R38 ;  /* 0x0000002600067202 */ /* 0x000fe20000000f00 */
[----:B------:R-:W-:Y:S01]  /*48980*/  IMAD.MOV.U32 R179, RZ, RZ, R102 ;  /* 0x000000ffffb37224 */ /* 0x000fe200078e0066 */
[----:B------:R-:W-:Y:S01]  /*48990*/  LDS R131, [R5+0xa4900] ;  /* 0x0a49000005837984 */ /* 0x000fe20000000800 */
[----:B------:R-:W-:-:S02]  /*489a0*/  IMAD.MOV.U32 R193, RZ, RZ, R130 ;  /* 0x000000ffffc17224 */ /* 0x000fc400078e0082 */
[----:B------:R-:W-:Y:S02]  /*489b0*/  IMAD.MOV.U32 R252, RZ, RZ, R37 ;  /* 0x000000fffffc7224 */ /* 0x000fe400078e0025 */
[----:B------:R-:W-:Y:S02]  /*489c0*/  IMAD.MOV.U32 R194, RZ, RZ, R129 ;  /* 0x000000ffffc27224 */ /* 0x000fe400078e0081 */
[----:B------:R-:W-:Y:S01]  /*489d0*/  IMAD.MOV.U32 R195, RZ, RZ, R128 ;  /* 0x000000ffffc37224 */ /* 0x000fe200078e0080 */
[----:B----4-:R-:W-:Y:S01]  /*489e0*/  HMMA.1688.F32.TF32 R60, R88, R28, R60 ;  /* 0x0000001c583c723c */ /* 0x010fe2000008103c */
[----:B------:R1:W-:Y:S04]  /*489f0*/  STL.64 [R1+0x1ee8], R250 ;  /* 0x001ee8fa01007387 */ /* 0x0003e80000100a00 */
[----:B------:R2:W-:Y:S01]  /*48a00*/  STL.64 [R1+0x1ee0], R248 ;  /* 0x001ee0f801007387 */ /* 0x0005e20000100a00 */
[----:B------:R-:W-:-:S02]  /*48a10*/  IMAD.MOV.U32 R3, RZ, RZ, R39 ;  /* 0x000000ffff037224 */ /* 0x000fc400078e0027 */
[----:B------:R-:W-:Y:S01]  /*48a20*/  HMMA.1688.F32.TF32 R64, R88, R32, R64 ;  /* 0x000000205840723c */ /* 0x000fe20000081040 */
[----:B------:R-:W-:Y:S01]  /*48a30*/  LDS R128, [R4+0xa4100] ;  /* 0x0a41000004807984 */ /* 0x000fe20000000800 */
[----:B-1----:R-:W-:-:S03]  /*48a40*/  IMAD.MOV.U32 R250, RZ, RZ, R239 ;  /* 0x000000fffffa7224 */ /* 0x002fc600078e00ef */
[----:B------:R-:W-:Y:S01]  /*48a50*/  LDS R130, [R4+0xa4900] ;  /* 0x0a49000004827984 */ /* 0x000fe20000000800 */
[----:B--2---:R-:W-:Y:S02]  /*48a60*/  IMAD.MOV.U32 R248, RZ, RZ, R237 ;  /* 0x000000fffff87224 */ /* 0x004fe400078e00ed */
[----:B------:R-:W-:Y:S01]  /*48a70*/  HMMA.1688.F32.TF32 R68, R88, R200, R68 ;  /* 0x000000c85844723c */ /* 0x000fe20000081044 */
[----:B------:R-:W3:Y:S01]  /*48a80*/  LDL.LU R237, [R1+0x1fe4] ;  /* 0x001fe40001ed7983 */ /* 0x000ee20000300800 */
[----:B------:R-:W-:-:S03]  /*48a90*/  IMAD.MOV.U32 R249, RZ, RZ, R238 ;  /* 0x000000fffff97224 */ /* 0x000fc600078e00ee */
[----:B------:R-:W3:Y:S04]  /*48aa0*/  LDL.LU R238, [R1+0x1fe0] ;  /* 0x001fe00001ee7983 */ /* 0x000ee80000300800 */
[----:B------:R-:W3:Y:S01]  /*48ab0*/  LDL.LU R239, [R1+0x1fdc] ;  /* 0x001fdc0001ef7983 */ /* 0x000ee20000300800 */
[----:B------:R-:W-:-:S03]  /*48ac0*/  IMAD.MOV.U32 R251, RZ, RZ, R48 ;  /* 0x000000fffffb7224 */ /* 0x000fc600078e0030 */
[----:B------:R-:W2:Y:S04]  /*48ad0*/  LDL.LU R48, [R1+0x1fd8] ;  /* 0x001fd80001307983 */ /* 0x000ea80000300800 */
[----:B------:R-:W2:Y:S04]  /*48ae0*/  LDL.LU R49, [R1+0x1fd4] ;  /* 0x001fd40001317983 */ /* 0x000ea80000300800 */
[----:B------:R-:W2:Y:S04]  /*48af0*/  LDL.LU R50, [R1+0x1fd0] ;  /* 0x001fd00001327983 */ /* 0x000ea80000300800 */
[----:B------:R-:W4:Y:S04]  /*48b00*/  LDL.LU R44, [R1+0x1fcc] ;  /* 0x001fcc00012c7983 */ /* 0x000f280000300800 */
[----:B------:R-:W2:Y:S01]  /*48b10*/  LDL.LU R96, [R1+0x1fc8] ;  /* 0x001fc80001607983 */ /* 0x000ea20000300800 */
[----:B------:R-:W-:Y:S03]  /*48b20*/  HMMA.1688.F32.TF32 R72, R88, R16, R72 ;  /* 0x000000105848723c */ /* 0x000fe60000081048 */
[----:B------:R-:W-:Y:S04]  /*48b30*/  LDS R129, [R5+0xa4100] ;  /* 0x0a41000005817984 */ /* 0x000fe80000000800 */
[----:B------:R-:W-:Y:S01]  /*48b40*/  LDS R163, [R0+0xa4980] ;  /* 0x0a49800000a37984 */ /* 0x000fe20000000800 */
[----:B---3--:R-:W-:Y:S11]  /*48b50*/  HMMA.1688.F32.TF32 R244, R92, R24, R236 ;  /* 0x000000185cf4723c */ /* 0x008ff600000810ec */
[----:B------:R-:W-:Y:S11]  /*48b60*/  @!UPT UIADD3 URZ, URZ, URZ, URZ ;  /* 0x0000003f3f3ff290 */ /* 0x000ff6000fffe03f */
[----:B------:R-:W-:Y:S01]  /*48b70*/  @!UPT UIADD3 URZ, URZ, URZ, URZ ;  /* 0x0000003f3f3ff290 */ /* 0x000fe2000fffe03f */
[----:B------:R1:W-:Y:S04]  /*48b80*/  STL.64 [R1+0x1ef8], R246 ;  /* 0x001ef8f601007387 */ /* 0x0003e80000100a00 */
[----:B------:R3:W-:Y:S01]  /*48b90*/  STL.64 [R1+0x1ef0], R244 ;  /* 0x001ef0f401007387 */ /* 0x0007e20000100a00 */
[----:B-1----:R-:W-:Y:S02]  /*48ba0*/  IMAD.MOV.U32 R246, RZ, RZ, R99 ;  /* 0x000000fffff67224 */ /* 0x002fe400078e0063 */
[----:B---3--:R-:W-:Y:S02]  /*48bb0*/  IMAD.MOV.U32 R244, RZ, RZ, R97 ;  /* 0x000000fffff47224 */ /* 0x008fe400078e0061 */
[----:B------:R-:W2:Y:S01]  /*48bc0*/  LDL.LU R97, [R1+0x1fc4] ;  /* 0x001fc40001617983 */ /* 0x000ea20000300800 */
[----:B------:R-:W-:-:S03]  /*48bd0*/  IMAD.MOV.U32 R245, RZ, RZ, R98 ;  /* 0x000000fffff57224 */ /* 0x000fc600078e0062 */
[----:B------:R-:W2:Y:S04]  /*48be0*/  LDL.LU R98, [R1+0x1fc0] ;  /* 0x001fc00001627983 */ /* 0x000ea80000300800 */
[----:B------:R-:W2:Y:S01]  /*48bf0*/  LDL.LU R99, [R1+0x1fbc] ;  /* 0x001fbc0001637983 */ /* 0x000ea20000300800 */
[----:B------:R-:W-:-:S03]  /*48c00*/  IMAD.MOV.U32 R247, RZ, RZ, R45 ;  /* 0x000000fffff77224 */ /* 0x000fc600078e002d */
[----:B------:R-:W4:Y:S04]  /*48c10*/  LDL.LU R45, [R1+0x1fb8] ;  /* 0x001fb800012d7983 */ /* 0x000f280000300800 */
[----:B------:R-:W4:Y:S04]  /*48c20*/  LDL.LU R46, [R1+0x1fb4] ;  /* 0x001fb400012e7983 */ /* 0x000f280000300800 */
[----:B------:R-:W4:Y:S04]  /*48c30*/  LDL.LU R47, [R1+0x1fb0] ;  /* 0x001fb000012f7983 */ /* 0x000f280000300800 */
[----:B------:R-:W3:Y:S04]  /*48c40*/  LDL.LU R40, [R1+0x1fac] ;  /* 0x001fac0001287983 */ /* 0x000ee80000300800 */
[----:B------:R-:W3:Y:S01]  /*48c50*/  LDL.LU R41, [R1+0x1fa8] ;  /* 0x001fa80001297983 */ /* 0x000ee20000300800 */
[----:B--2---:R-:W-:Y:S07]  /*48c60*/  HMMA.1688.F32.TF32 R240, R92, R28, R96 ;  /* 0x0000001c5cf0723c */ /* 0x004fee0000081060 */
[----:B------:R-:W-:-:S02]  /*48c70*/  IMAD.MOV.U32 R96, RZ, RZ, R42 ;  /* 0x000000ffff607224 */ /* 0x000fc400078e002a */
[----:B------:R-:W3:Y:S01]  /*48c80*/  LDL.LU R42, [R1+0x1fa4] ;  /* 0x001fa400012a7983 */ /* 0x000ee20000300800 */
[----:B------:R-:W-:Y:S02]  /*48c90*/  IMAD.MOV.U32 R97, RZ, RZ, R104 ;  /* 0x000000ffff617224 */ /* 0x000fe400078e0068 */
[----:B------:R-:W-:Y:S01]  /*48ca0*/  IMAD.MOV.U32 R98, RZ, RZ, R105 ;  /* 0x000000ffff627224 */ /* 0x000fe200078e0069 */
        /* <DEDUP_REMOVED lines=8> */
[----:B------:R-:W-:Y:S04]  /*48d30*/  STL.64 [R1+0x1f08], R242 ;  /* 0x001f08f201007387 */ /* 0x000fe80000100a00 */
[----:B------:R1:W-:Y:S02]  /*48d40*/  STL.64 [R1+0x1f00], R240 ;  /* 0x001f00f001007387 */ /* 0x0003e40000100a00 */
[----:B-1----:R-:W-:-:S02]  /*48d50*/  MOV R240, R103 ;  /* 0x0000006700f07202 */ /* 0x002fc40000000f00 */
[----:B------:R-:W2:Y:S01]  /*48d60*/  LDL.LU R103, [R1+0x1f84] ;  /* 0x001f840001677983 */ /* 0x000ea20000300800 */
[----:B------:R-:W-:Y:S02]  /*48d70*/  IMAD.MOV.U32 R241, RZ, RZ, R43 ;  /* 0x000000fffff17224 */ /* 0x000fe400078e002b */
[----:B------:R-:W-:Y:S01]  /*48d80*/  IMAD.MOV.U32 R242, RZ, RZ, R51 ;  /* 0x000000fffff27224 */ /* 0x000fe200078e0033 */
[----:B------:R-:W3:Y:S04]  /*48d90*/  LDL.LU R43, [R1+0x1f80] ;  /* 0x001f8000012b7983 */ /* 0x000ee80000300800 */
[----:B------:R-:W3:Y:S01]  /*48da0*/  LDL.LU R51, [R1+0x1f7c] ;  /* 0x001f7c0001337983 */ /* 0x000ee20000300800 */
[----:B------:R-:W-:-:S03]  /*48db0*/  IMAD.MOV.U32 R243, RZ, RZ, R59 ;  /* 0x000000fffff37224 */ /* 0x000fc600078e003b */
[----:B------:R-:W3:Y:S04]  /*48dc0*/  LDL.LU R59, [R1+0x1f78] ;  /* 0x001f7800013b7983 */ /* 0x000ee80000300800 */
[----:B------:R1:W-:Y:S04]  /*48dd0*/  STL [R1+0x1e4c], R164 ;  /* 0x001e4ca401007387 */ /* 0x0003e80000100800 */
[----:B------:R4:W-:Y:S04]  /*48de0*/  STL [R1+0x1e48], R165 ;  /* 0x001e48a501007387 */ /* 0x0009e80000100800 */
[----:B------:R4:W-:Y:S01]  /*48df0*/  STL [R1+0x1e44], R166 ;  /* 0x001e44a601007387 */ /* 0x0009e20000100800 */
[----:B-1----:R-:W-:-:S03]  /*48e00*/  IMAD.MOV.U32 R164, RZ, RZ, R208 ;  /* 0x000000ffffa47224 */ /* 0x002fc600078e00d0 */
[----:B------:R1:W-:Y:S01]  /*48e10*/  STL [R1+0x1e40], R167 ;  /* 0x001e40a701007387 */ /* 0x0003e20000100800 */
[----:B----4-:R-:W-:-:S03]  /*48e20*/  IMAD.MOV.U32 R165, RZ, RZ, R209 ;  /* 0x000000ffffa57224 */ /* 0x010fc600078e00d1 */
[----:B------:R-:W4:Y:S01]  /*48e30*/  LDL.LU R208, [R1+0x1f74] ;  /* 0x001f740001d07983 */ /* 0x000f220000300800 */
[----:B------:R-:W-:-:S03]  /*48e40*/  MOV R166, R210 ;  /* 0x000000d200a67202 */ /* 0x000fc60000000f00 */
[----:B------:R-:W4:Y:S01]  /*48e50*/  LDL.LU R209, [R1+0x1f70] ;  /* 0x001f700001d17983 */ /* 0x000f220000300800 */
[----:B-1----:R-:W-:-:S03]  /*48e60*/  IMAD.MOV.U32 R167, RZ, RZ, R211 ;  /* 0x000000ffffa77224 */ /* 0x002fc600078e00d3 */
[----:B------:R-:W4:Y:S04]  /*48e70*/  LDL.LU R210, [R1+0x1f6c] ;  /* 0x001f6c0001d27983 */ /* 0x000f280000300800 */
[----:B------:R-:W4:Y:S04]  /*48e80*/  LDL.LU R211, [R1+0x1f68] ;  /* 0x001f680001d37983 */ /* 0x000f280000300800 */
[----:B------:R1:W-:Y:S01]  /*48e90*/  STL [R1+0x1e5c], R168 ;  /* 0x001e5ca801007387 */ /* 0x0003e20000100800 */
[C---:B------:R-:W-:Y:S03]  /*48ea0*/  HMMA.1688.F32.TF32 R44, R92.reuse, R12, R44 ;  /* 0x0000000c5c2c723c */ /* 0x040fe6000008102c */
[----:B------:R1:W-:Y:S04]  /*48eb0*/  STL [R1+0x1e58], R169 ;  /* 0x001e58a901007387 */ /* 0x0003e80000100800 */
[----:B------:R1:W-:Y:S01]  /*48ec0*/  STL [R1+0x1e54], R170 ;  /* 0x001e54aa01007387 */ /* 0x0003e20000100800 */
[----:B------:R-:W-:Y:S01]  /*48ed0*/  HMMA.1688.F32.TF32 R52, R92, R216, R52 ;  /* 0x000000d85c34723c */ /* 0x000fe20000081034 */
[----:B-1----:R-:W-:-:S02]  /*48ee0*/  IMAD.MOV.U32 R168, RZ, RZ, R204 ;  /* 0x000000ffffa87224 */ /* 0x002fc400078e00cc */
[----:B------:R1:W-:Y:S01]  /*48ef0*/  STL [R1+0x1e50], R171 ;  /* 0x001e50ab01007387 */ /* 0x0003e20000100800 */
[----:B------:R-:W-:-:S03]  /*48f00*/  IMAD.MOV.U32 R169, RZ, RZ, R205 ;  /* 0x000000ffffa97224 */ /* 0x000fc600078e00cd */
[----:B------:R-:W4:Y:S01]  /*48f10*/  LDL.LU R204, [R1+0x1f64] ;  /* 0x001f640001cc7983 */ /* 0x000f220000300800 */
[----:B------:R-:W-:-:S03]  /*48f20*/  IMAD.MOV.U32 R170, RZ, RZ, R206 ;  /* 0x000000ffffaa7224 */ /* 0x000fc600078e00ce */
[----:B------:R-:W4:Y:S01]  /*48f30*/  LDL.LU R205, [R1+0x1f60] ;  /* 0x001f600001cd7983 */ /* 0x000f220000300800 */
[----:B-1----:R-:W-:-:S03]  /*48f40*/  IMAD.MOV.U32 R171, RZ, RZ, R172 ;  /* 0x000000ffffab7224 */ /* 0x002fc600078e00ac */
[----:B------:R-:W4:Y:S04]  /*48f50*/  LDL.LU R206, [R1+0x1f5c] ;  /* 0x001f5c0001ce7983 */ /* 0x000f280000300800 */
[----:B------:R-:W4:Y:S01]  /*48f60*/  LDL.LU R172, [R1+0x1f58] ;  /* 0x001f580001ac7983 */ /* 0x000f220000300800 */
[C---:B------:R-:W-:Y:S08]  /*48f70*/  HMMA.1688.F32.TF32 R76, R88.reuse, R12, R76 ;  /* 0x0000000c584c723c */ /* 0x040ff0000008104c */
[C---:B------:R-:W-:Y:S08]  /*48f80*/  HMMA.1688.F32.TF32 R80, R88.reuse, R8, R80 ;  /* 0x000000085850723c */ /* 0x040ff00000081050 */
[----:B------:R-:W-:Y:S08]  /*48f90*/  HMMA.1688.F32.TF32 R84, R88, R216, R84 ;  /* 0x000000d85854723c */ /* 0x000ff00000081054 */
[C---:B--2---:R-:W-:Y:S01]  /*48fa0*/  HMMA.1688.F32.TF32 R236, R92.reuse, R32, R100 ;  /* 0x000000205cec723c */ /* 0x044fe20000081064 */
[----:B------:R-:W-:Y:S04]  /*48fb0*/  LDS R100, [R2+0xa4100] ;  /* 0x0a41000002647984 */ /* 0x000fe80000000800 */
[----:B------:R-:W-:Y:S04]  /*48fc0*/  LDS R102, [R2+0xa4900] ;  /* 0x0a49000002667984 */ /* 0x000fe80000000800 */
[----:B------:R-:W-:Y:S04]  /*48fd0*/  LDS R101, [R0+0xa4100] ;  /* 0x0a41000000657984 */ /* 0x000fe80000000800 */
[----:B------:R-:W1:Y:S01]  /*48fe0*/  LDS R103, [R0+0xa4900] ;  /* 0x0a49000000677984 */ /* 0x000e620000000800 */
[C---:B------:R-:W-:Y:S08]  /*48ff0*/  HMMA.1688.F32.TF32 R36, R92.reuse, R200, R104 ;  /* 0x000000c85c24723c */ /* 0x040ff00000081068 */
[C---:B---3--:R-:W-:Y:S08]  /*49000*/  HMMA.1688.F32.TF32 R40, R92.reuse, R16, R40 ;  /* 0x000000105c28723c */ /* 0x048ff00000081028 */
[----:B------:R-:W-:Y:S08]  /*49010*/  HMMA.1688.F32.TF32 R48, R92, R8, R48 ;  /* 0x000000085c30723c */ /* 0x000ff00000081030 */
[C---:B-1----:R-:W-:Y:S08]  /*49020*/  HMMA.1688.F32.TF32 R92, R100.reuse, R200, R96 ;  /* 0x000000c8645c723c */ /* 0x042ff00000081060 */
[----:B------:R-:W-:Y:S07]  /*49030*/  HMMA.1688.F32.TF32 R96, R100, R12, R244 ;  /* 0x0000000c6460723c */ /* 0x000fee00000810f4 */
[----:B------:R-:W-:-:S02]  /*49040*/  IMAD.MOV.U32 R244, RZ, RZ, R173 ;  /* 0x000000fffff47224 */ /* 0x000fc400078e00ad */
[----:B------:R-:W2:Y:S01]  /*49050*/  LDL.LU R173, [R1+0x1f54] ;  /* 0x001f540001ad7983 */ /* 0x000ea20000300800 */
[----:B------:R-:W-:Y:S02]  /*49060*/  IMAD.MOV.U32 R245, RZ, RZ, R174 ;  /* 0x000000fffff57224 */ /* 0x000fe400078e00ae */
[----:B------:R-:W-:Y:S01]  /*49070*/  IMAD.MOV.U32 R246, RZ, RZ, R175 ;  /* 0x000000fffff67224 */ /* 0x000fe200078e00af */
[----:B------:R-:W2:Y:S01]  /*49080*/  LDL.LU R174, [R1+0x1f50] ;  /* 0x001f500001ae7983 */ /* 0x000ea20000300800 */
[----:B------:R-:W-:-:S03]  /*49090*/  IMAD.MOV.U32 R247, RZ, RZ, R207 ;  /* 0x000000fffff77224 */ /* 0x000fc600078e00cf */
[----:B------:R-:W2:Y:S04]  /*490a0*/  LDL.LU R175, [R1+0x1f4c] ;  /* 0x001f4c0001af7983 */ /* 0x000ea80000300800 */
[----:B------:R-:W3:Y:S01]  /*490b0*/  LDL.LU R207, [R1+0x1f48] ;  /* 0x001f480001cf7983 */ /* 0x000ee20000300800 */
[-C--:B------:R-:W-:Y:S08]  /*490c0*/  HMMA.1688.F32.TF32 R56, R88, R24.reuse, R56 ;  /* 0x000000185838723c */ /* 0x080ff00000081038 */
[C---:B------:R-:W-:Y:S08]  /*490d0*/  HMMA.1688.F32.TF32 R192, R100.reuse, R24, R192 ;  /* 0x0000001864c0723c */ /* 0x040ff000000810c0 */
[C---:B------:R-:W-:Y:S08]  /*490e0*/  HMMA.1688.F32.TF32 R88, R100.reuse, R28, R240 ;  /* 0x0000001c6458723c */ /* 0x040ff000000810f0 */
[C---:B------:R-:W-:Y:S08]  /*490f0*/  HMMA.1688.F32.TF32 R176, R100.reuse, R32, R176 ;  /* 0x0000002064b0723c */ /* 0x040ff000000810b0 */
[C---:B------:R-:W-:Y:S08]  /*49100*/  HMMA.1688.F32.TF32 R180, R100.reuse, R16, R180 ;  /* 0x0000001064b4723c */ /* 0x040ff000000810b4 */
[C---:B------:R-:W-:Y:S08]  /*49110*/  HMMA.1688.F32.TF32 R184, R100.reuse, R8, R184 ;  /* 0x0000000864b8723c */ /* 0x040ff000000810b8 */
[----:B------:R-:W-:Y:S01]  /*49120*/  HMMA.1688.F32.TF32 R100, R100, R216, R248 ;  /* 0x000000d86464723c */ /* 0x000fe200000810f8 */
[----:B------:R-:W3:Y:S04]  /*49130*/  LDL.LU R248, [R1+0xe0] ;  /* 0x0000e00001f87983 */ /* 0x000ee80000300800 */
[----:B------:R-:W3:Y:S04]  /*49140*/  LDL.LU R249, [R1+0xe4] ;  /* 0x0000e40001f97983 */ /* 0x000ee80000300800 */
[----:B------:R-:W3:Y:S04]  /*49150*/  LDL.LU R250, [R1+0xe8] ;  /* 0x0000e80001fa7983 */ /* 0x000ee80000300800 */
[----:B------:R-:W3:Y:S01]  /*49160*/  LDL.LU R251, [R1+0xec] ;  /* 0x0000ec0001fb7983 */ /* 0x000ee20000300800 */
[C---:B----4-:R-:W-:Y:S08]  /*49170*/  HMMA.1688.F32.TF32 R208, R196.reuse, R16, R208 ;  /* 0x00000010c4d0723c */ /* 0x050ff000000810d0 */
[C---:B------:R-:W-:Y:S08]  /*49180*/  HMMA.1688.F32.TF32 R212, R196.reuse, R12, R212 ;  /* 0x0000000cc4d4723c */ /* 0x040ff000000810d4 */
[C---:B------:R-:W-:Y:S08]  /*49190*/  HMMA.1688.F32.TF32 R20, R196.reuse, R8, R20 ;  /* 0x00000008c414723c */ /* 0x040ff00000081014 */
[----:B------:R-:W-:Y:S08]  /*491a0*/  HMMA.1688.F32.TF32 R220, R196, R216, R220 ;  /* 0x000000d8c4dc723c */ /* 0x000ff000000810dc */
[-C--:B------:R-:W-:Y:S08]  /*491b0*/  HMMA.1688.F32.TF32 R120, R128, R12.reuse, R120 ;  /* 0x0000000c8078723c */ /* 0x080ff00000081078 */
[----:B------:R-:W-:Y:S08]  /*491c0*/  HMMA.1688.F32.TF32 R152, R160, R12, R152 ;  /* 0x0000000ca098723c */ /* 0x000ff00000081098 */
[C---:B--2---:R-:W-:Y:S08]  /*491d0*/  HMMA.1688.F32.TF32 R172, R196.reuse, R32, R172 ;  /* 0x00000020c4ac723c */ /* 0x044ff000000810ac */
[----:B---3--:R-:W-:Y:S01]  /*491e0*/  HMMA.1688.F32.TF32 R204, R196, R200, R204 ;  /* 0x000000c8c4cc723c */ /* 0x008fe200000810cc */
[----:B------:R-:W-:Y:S04]  /*491f0*/  LDS R196, [R2+0xa5000] ;  /* 0x0a50000002c47984 */ /* 0x000fe80000000800 */
[----:B------:R-:W-:Y:S04]  /*49200*/  LDS R198, [R2+0xa5800] ;  /* 0x0a58000002c67984 */ /* 0x000fe80000000800 */
[----:B------:R-:W-:Y:S04]  /*49210*/  LDS R197, [R0+0xa5000] ;  /* 0x0a50000000c57984 */ /* 0x000fe80000000800 */
[----:B------:R-:W1:Y:S04]  /*49220*/  LDS R199, [R0+0xa5800] ;  /* 0x0a58000000c77984 */ /* 0x000e680000000800 */
        /* <DEDUP_REMOVED lines=9> */
[----:B-1----:R-:W-:Y:S03]  /*492c0*/  HMMA.1688.F32.TF32 R240, R196, R26, R248 ;  /* 0x0000001ac4f0723c */ /* 0x002fe600000810f8 */
        /* <DEDUP_REMOVED lines=11> */
[----:B------:R-:W-:Y:S01]  /*49380*/  STL [R1+0x1ebc], R220 ;  /* 0x001ebcdc01007387 */ /* 0x000fe20000100800 */
[----:B------:R-:W-:-:S03]  /*49390*/  IMAD.MOV.U32 R249, RZ, RZ, R14 ;  /* 0x000000fffff97224 */ /* 0x000fc600078e000e */
[----:B------:R-:W-:Y:S01]  /*493a0*/  STL [R1+0x1eb8], R221 ;  /* 0x001eb8dd01007387 */ /* 0x000fe20000100800 */
[----:B------:R-:W-:-:S03]  /*493b0*/  IMAD.MOV.U32 R250, RZ, RZ, R15 ;  /* 0x000000fffffa7224 */ /* 0x000fc600078e000f */
[----:B------:R-:W-:Y:S01]  /*493c0*/  STL [R1+0x1eb4], R222 ;  /* 0x001eb4de01007387 */ /* 0x000fe20000100800 */
[----:B------:R-:W-:-:S03]  /*493d0*/  MOV R13, R240 ;  /* 0x000000f0000d7202 */ /* 0x000fc60000000f00 */
[----:B------:R2:W-:Y:S01]  /*493e0*/  STL [R1+0x1eb0], R223 ;  /* 0x001eb0df01007387 */ /* 0x0005e20000100800 */
[----:B------:R-:W-:-:S03]  /*493f0*/  IMAD.MOV.U32 R251, RZ, RZ, R30 ;  /* 0x000000fffffb7224 */ /* 0x000fc600078e001e */
[----:B------:R-:W3:Y:S01]  /*49400*/  LDL.LU R248, [R1+0xa0] ;  /* 0x0000a00001f87983 */ /* 0x000ee20000300800 */
[----:B------:R-:W-:-:S03]  /*49410*/  IMAD.MOV.U32 R240, RZ, RZ, R31 ;  /* 0x000000fffff07224 */ /* 0x000fc600078e001f */
[----:B------:R-:W4:Y:S04]  /*49420*/  LDL.LU R14, [R1+0x1f44] ;  /* 0x001f4400010e7983 */ /* 0x000f280000300800 */
[----:B------:R-:W4:Y:S04]  /*49430*/  LDL.LU R15, [R1+0x1f40] ;  /* 0x001f4000010f7983 */ /* 0x000f280000300800 */
[----:B------:R-:W1:Y:S04]  /*49440*/  LDL.LU R30, [R1+0x1f3c] ;  /* 0x001f3c00011e7983 */ /* 0x000e680000300800 */
[----:B------:R-:W1:Y:S01]  /*49450*/  LDL.LU R31, [R1+0x1f38] ;  /* 0x001f3800011f7983 */ /* 0x000e620000300800 */
[----:B------:R-:W-:Y:S01]  /*49460*/  HMMA.1688.F32.TF32 R124, R128, R8, R124 ;  /* 0x00000008807c723c */ /* 0x000fe2000008107c */
[----:B------:R-:W-:-:S02]  /*49470*/  IMAD.MOV.U32 R12, RZ, RZ, R241 ;  /* 0x000000ffff0c7224 */ /* 0x000fc400078e00f1 */
[----:B------:R-:W-:Y:S02]  /*49480*/  IMAD.MOV.U32 R241, RZ, RZ, R18 ;  /* 0x000000fffff17224 */ /* 0x000fe400078e0012 */
[----:B------:R-:W3:Y:S03]  /*49490*/  LDL.LU R18, [R1+0x1f34] ;  /* 0x001f340001127983 */ /* 0x000ee60000300800 */
[----:B------:R-:W-:Y:S07]  /*494a0*/  HMMA.1688.F32.TF32 R156, R160, R8, R156 ;  /* 0x00000008a09c723c */ /* 0x000fee000008109c */
[----:B------:R-:W-:-:S02]  /*494b0*/  IMAD.MOV.U32 R9, RZ, RZ, R242 ;  /* 0x000000ffff097224 */ /* 0x000fc400078e00f2 */
[----:B------:R-:W-:Y:S01]  /*494c0*/  IMAD.MOV.U32 R8, RZ, RZ, R243 ;  /* 0x000000ffff087224 */ /* 0x000fe200078e00f3 */
[----:B------:R-:W-:Y:S01]  /*494d0*/  MOV R243, R35 ;  /* 0x0000002300f37202 */ /* 0x000fe20000000f00 */
[----:B------:R-:W-:Y:S02]  /*494e0*/  IMAD.MOV.U32 R242, RZ, RZ, R34 ;  /* 0x000000fffff27224 */ /* 0x000fe400078e0022 */
[----:B------:R-:W2:Y:S04]  /*494f0*/  LDL.LU R34, [R1+0x1f30] ;  /* 0x001f300001227983 */ /* 0x000ea80000300800 */
[----:B------:R-:W2:Y:S04]  /*49500*/  LDL.LU R35, [R1+0x1f2c] ;  /* 0x001f2c0001237983 */ /* 0x000ea80000300800 */
[----:B------:R-:W-:Y:S04]  /*49510*/  STL [R1+0x1ecc], R8 ;  /* 0x001ecc0801007387 */ /* 0x000fe80000100800 */
[----:B------:R-:W-:Y:S04]  /*49520*/  STL [R1+0x1ec8], R9 ;  /* 0x001ec80901007387 */ /* 0x000fe80000100800 */
[----:B------:R-:W-:Y:S04]  /*49530*/  STL [R1+0x1ec4], R12 ;  /* 0x001ec40c01007387 */ /* 0x000fe80000100800 */
[----:B------:R-:W-:Y:S01]  /*49540*/  STL [R1+0x1ec0], R13 ;  /* 0x001ec00d01007387 */ /* 0x000fe20000100800 */
[----:B-1----:R-:W-:Y:S07]  /*49550*/  HMMA.1688.F32.TF32 R20, R196, R30, R244 ;  /* 0x0000001ec414723c */ /* 0x002fee00000810f4 */
[----:B------:R-:W-:-:S02]  /*49560*/  IMAD.MOV.U32 R244, RZ, RZ, R202 ;  /* 0x000000fffff47224 */ /* 0x000fc400078e00ca */
[----:B------:R-:W3:Y:S01]  /*49570*/  LDL.LU R202, [R1+0x1f28] ;  /* 0x001f280001ca7983 */ /* 0x000ee20000300800 */
[----:B------:R-:W-:-:S03]  /*49580*/  IMAD.MOV.U32 R245, RZ, RZ, R203 ;  /* 0x000000fffff57224 */ /* 0x000fc600078e00cb */
[----:B------:R-:W3:Y:S01]  /*49590*/  LDL.LU R203, [R1+0x1f24] ;  /* 0x001f240001cb7983 */ /* 0x000ee20000300800 */
[----:B------:R-:W-:-:S03]  /*495a0*/  IMAD.MOV.U32 R246, RZ, RZ, R19 ;  /* 0x000000fffff67224 */ /* 0x000fc600078e0013 */
[----:B------:R-:W4:Y:S01]  /*495b0*/  LDL.LU R19, [R1+0x1f20] ;  /* 0x001f200001137983 */ /* 0x000f220000300800 */
[C---:B------:R-:W-:Y:S08]  /*495c0*/  HMMA.1688.F32.TF32 R188, R128.reuse, R24, R188 ;  /* 0x0000001880bc723c */ /* 0x040ff000000810bc */
[----:B------:R-:W-:Y:S08]  /*495d0*/  HMMA.1688.F32.TF32 R116, R128, R16, R116 ;  /* 0x000000108074723c */ /* 0x000ff00000081074 */
[C---:B------:R-:W-:Y:S07]  /*495e0*/  HMMA.1688.F32.TF32 R132, R160.reuse, R24, R132 ;  /* 0x00000018a084723c */ /* 0x040fee0000081084 */
[----:B------:R-:W-:Y:S01]  /*495f0*/  IMAD.MOV.U32 R25, RZ, RZ, R20 ;  /* 0x000000ffff197224 */ /* 0x000fe200078e0014 */
[----:B------:R-:W-:Y:S01]  /*49600*/  HMMA.1688.F32.TF32 R148, R160, R16, R148 ;  /* 0x00000010a094723c */ /* 0x000fe20000081094 */
[----:B------:R-:W-:-:S06]  /*49610*/  IMAD.MOV.U32 R24, RZ, RZ, R21 ;  /* 0x000000ffff187224 */ /* 0x000fcc00078e0015 */
[----:B------:R-:W-:Y:S02]  /*49620*/  IMAD.MOV.U32 R17, RZ, RZ, R22 ;  /* 0x000000ffff117224 */ /* 0x000fe400078e0016 */
[----:B------:R-:W-:Y:S02]  /*49630*/  IMAD.MOV.U32 R16, RZ, RZ, R23 ;  /* 0x000000ffff107224 */ /* 0x000fe400078e0017 */
[----:B--2---:R-:W-:Y:S08]  /*49640*/  HMMA.1688.F32.TF32 R20, R196, R34, R168 ;  /* 0x00000022c414723c */ /* 0x004ff000000810a8 */
[C---:B------:R-:W-:Y:S08]  /*49650*/  HMMA.1688.F32.TF32 R104, R128.reuse, R28, R232 ;  /* 0x0000001c8068723c */ /* 0x040ff000000810e8 */
[----:B------:R-:W-:Y:S08]  /*49660*/  HMMA.1688.F32.TF32 R108, R128, R32, R108 ;  /* 0x00000020806c723c */ /* 0x000ff0000008106c */
[C---:B------:R-:W-:Y:S08]  /*49670*/  HMMA.1688.F32.TF32 R136, R160.reuse, R28, R136 ;  /* 0x0000001ca088723c */ /* 0x040ff00000081088 */
[----:B------:R-:W-:Y:S01]  /*49680*/  HMMA.1688.F32.TF32 R140, R160, R32, R140 ;  /* 0x00000020a08c723c */ /* 0x000fe2000008108c */
[----:B------:R-:W-:Y:S01]  /*49690*/  IMAD.MOV.U32 R29, RZ, RZ, R22 ;  /* 0x000000ffff1d7224 */ /* 0x000fe200078e0016 */
[----:B------:R-:W-:Y:S01]  /*496a0*/  STL [R1+0x1ed8], R17 ;  /* 0x001ed81101007387 */ /* 0x000fe20000100800 */
[----:B------:R-:W-:-:S05]  /*496b0*/  IMAD.MOV.U32 R28, RZ, RZ, R23 ;  /* 0x000000ffff1c7224 */ /* 0x000fca00078e0017 */
[-C--:B------:R-:W-:Y:S01]  /*496c0*/  HMMA.1688.F32.TF32 R112, R128, R200.reuse, R112 ;  /* 0x000000c88070723c */ /* 0x080fe20000081070 */
[----:B------:R-:W-:Y:S01]  /*496d0*/  IMAD.MOV.U32 R33, RZ, RZ, R20 ;  /* 0x000000ffff217224 */ /* 0x000fe200078e0014 */
[----:B------:R-:W-:Y:S01]  /*496e0*/  MOV R32, R21 ;  /* 0x0000001500207202 */ /* 0x000fe20000000f00 */
[----:B------:R-:W-:Y:S05]  /*496f0*/  STL [R1+0x1ed4], R24 ;  /* 0x001ed41801007387 */ /* 0x000fea0000100800 */
[----:B------:R-:W-:Y:S01]  /*49700*/  HMMA.1688.F32.TF32 R144, R160, R200, R144 ;  /* 0x000000c8a090723c */ /* 0x000fe20000081090 */
[----:B------:R-:W-:Y:S01]  /*49710*/  STL [R1+0x1ed0], R25 ;  /* 0x001ed01901007387 */ /* 0x000fe20000100800 */
[----:B------:R-:W-:-:S03]  /*49720*/  IMAD.MOV.U32 R247, RZ, RZ, R7 ;  /* 0x000000fffff77224 */ /* 0x000fc600078e0007 */
[----:B------:R-:W-:Y:S03]  /*49730*/  LDS R232, [R4+0xa5080] ;  /* 0x0a50800004e87984 */ /* 0x000fe60000000800 */
[-C--:B------:R-:W-:Y:S01]  /*49740*/  HMMA.1688.F32.TF32 R128, R128, R216.reuse, R228 ;  /* 0x000000d88080723c */ /* 0x080fe200000810e4 */
[----:B------:R-:W-:Y:S04]  /*49750*/  LDS R228, [R2+0xa5080] ;  /* 0x0a50800002e47984 */ /* 0x000fe80000000800 */
[----:B------:R-:W-:Y:S03]  /*49760*/  LDS R230, [R2+0xa5880] ;  /* 0x0a58800002e67984 */ /* 0x000fe60000000800 */
[----:B------:R-:W-:Y:S01]  /*49770*/  HMMA.1688.F32.TF32 R160, R160, R216, R224 ;  /* 0x000000d8a0a0723c */ /* 0x000fe200000810e0 */
[----:B------:R-:W-:Y:S04]  /*49780*/  LDS R224, [R4+0xa5000] ;  /* 0x0a50000004e07984 */ /* 0x000fe80000000800 */
[----:B------:R-:W-:Y:S04]  /*49790*/  LDS R226, [R4+0xa5800] ;  /* 0x0a58000004e27984 */ /* 0x000fe80000000800 */
[----:B------:R-:W-:Y:S04]  /*497a0*/  LDS R225, [R5+0xa5000] ;  /* 0x0a50000005e17984 */ /* 0x000fe80000000800 */
[----:B------:R-:W1:Y:S04]  /*497b0*/  LDS R227, [R5+0xa5800] ;  /* 0x0a58000005e37984 */ /* 0x000e680000000800 */
[----:B------:R-:W-:Y:S04]  /*497c0*/  LDS R229, [R0+0xa5080] ;  /* 0x0a50800000e57984 */ /* 0x000fe80000000800 */
[----:B------:R-:W2:Y:S04]  /*497d0*/  LDS R231, [R0+0xa5880] ;  /* 0x0a58800000e77984 */ /* 0x000ea80000000800 */
[----:B------:R-:W-:Y:S04]  /*497e0*/  LDS R234, [R4+0xa5880] ;  /* 0x0a58800004ea7984 */ /* 0x000fe80000000800 */
[----:B------:R-:W-:Y:S04]  /*497f0*/  LDS R233, [R5+0xa5080] ;  /* 0x0a50800005e97984 */ /* 0x000fe80000000800 */
[----:B------:R-:W1:Y:S01]  /*49800*/  LDS R235, [R5+0xa5880] ;  /* 0x0a58800005eb7984 */ /* 0x000e620000000800 */
[C---:B---3--:R-:W-:Y:S11]  /*49810*/  HMMA.1688.F32.TF32 R20, R196.reuse, R202, R164 ;  /* 0x000000cac414723c */ /* 0x048ff600000810a4 */
[----:B------:R-:W-:Y:S11]  /*49820*/  @!UPT UIADD3 URZ, URZ, URZ, URZ ;  /* 0x0000003f3f3ff290 */ /* 0x000ff6000fffe03f */
[----:B------:R-:W-:Y:S02]  /*49830*/  @!UPT UIADD3 URZ, URZ, URZ, URZ ;  /* 0x0000003f3f3ff290 */ /* 0x000fe4000fffe03f */
[----:B------:R-:W-:Y:S02]  /*49840*/  IMAD.MOV.U32 R217, RZ, RZ, R20 ;  /* 0x000000ffffd97224 */ /* 0x000fe400078e0014 */
[----:B------:R-:W-:Y:S02]  /*49850*/  IMAD.MOV.U32 R216, RZ, RZ, R21 ;  /* 0x000000ffffd87224 */ /* 0x000fe400078e0015 */
[----:B------:R-:W-:Y:S02]  /*49860*/  IMAD.MOV.U32 R201, RZ, RZ, R22 ;  /* 0x000000ffffc97224 */ /* 0x000fe400078e0016 */
[----:B------:R-:W-:Y:S02]  /*49870*/  IMAD.MOV.U32 R200, RZ, RZ, R23 ;  /* 0x000000ffffc87224 */ /* 0x000fe400078e0017 */
[----:B----4-:R-:W-:Y:S01]  /*49880*/  HMMA.1688.F32.TF32 R20, R196, R18, R248 ;  /* 0x00000012c414723c */ /* 0x010fe200000810f8 */
[----:B------:R-:W3:Y:S04]  /*49890*/  LDL.LU R248, [R1+0x70] ;  /* 0x0000700001f87983 */ /* 0x000ee80000300800 */
[----:B------:R-:W3:Y:S02]  /*498a0*/  LDL.LU R249, [R1+0x74] ;  /* 0x0000740001f97983 */ /* 0x000ee40000300800 */
[----:B------:R-:W-:-:S02]  /*498b0*/  IMAD.MOV.U32 R250, RZ, RZ, R10 ;  /* 0x000000fffffa7224 */ /* 0x000fc400078e000a */
[----:B------:R-:W4:Y:S01]  /*498c0*/  LDL.LU R10, [R1+0x1f1c] ;  /* 0x001f1c00010a7983 */ /* 0x000f220000300800 */
[----:B------:R-:W-:-:S03]  /*498d0*/  IMAD.MOV.U32 R251, RZ, RZ, R11 ;  /* 0x000000fffffb7224 */ /* 0x000fc600078e000b */
[----:B------:R-:W4:Y:S04]  /*498e0*/  LDL.LU R11, [R1+0x1f18] ;  /* 0x001f1800010b7983 */ /* 0x000f280000300800 */
[----:B------:R-:W1:Y:S04]  /*498f0*/  LDL.LU R204, [R1+0x60] ;  /* 0x0000600001cc7983 */ /* 0x000e680000300800 */
[----:B------:R-:W1:Y:S03]  /*49900*/  LDL.LU R205, [R1+0x64] ;  /* 0x0000640001cd7983 */ /* 0x000e660000300800 */
[----:B------:R-:W-:Y:S01]  /*49910*/  IMAD.MOV.U32 R165, RZ, RZ, R20 ;  /* 0x000000ffffa57224 */ /* 0x000fe200078e0014 */
[----:B------:R-:W-:Y:S01]  /*49920*/  MOV R7, R23 ;  /* 0x0000001700077202 */ /* 0x000fe20000000f00 */
[----:B------:R-:W-:Y:S01]  /*49930*/  IMAD.MOV.U32 R166, RZ, RZ, R21 ;  /* 0x000000ffffa67224 */ /* 0x000fe200078e0015 */
[----:B------:R-:W1:Y:S01]  /*49940*/  LDL.LU R206, [R1+0x68] ;  /* 0x0000680001ce7983 */ /* 0x000e620000300800 */
[----:B------:R-:W-:-:S02]  /*49950*/  IMAD.MOV.U32 R167, RZ, RZ, R22 ;  /* 0x000000ffffa77224 */ /* 0x000fc400078e0016 */
[----:B------:R-:W-:Y:S01]  /*49960*/  HMMA.1688.F32.TF32 R20, R196, R14, R240 ;  /* 0x0000000ec414723c */ /* 0x000fe200000810f0 */
[----:B------:R-:W1:Y:S04]  /*49970*/  LDL.LU R207, [R1+0x6c] ;  /* 0x00006c0001cf7983 */ /* 0x000e680000300800 */
[----:B------:R-:W2:Y:S04]  /*49980*/  LDL.LU R208, [R1+0x50] ;  /* 0x0000500001d07983 */ /* 0x000ea80000300800 */
[----:B------:R-:W2:Y:S04]  /*49990*/  LDL.LU R209, [R1+0x54] ;  /* 0x0000540001d17983 */ /* 0x000ea80000300800 */
[----:B------:R-:W2:Y:S04]  /*499a0*/  LDL.LU R210, [R1+0x58] ;  /* 0x0000580001d27983 */ /* 0x000ea80000300800 */
[----:B------:R-:W2:Y:S04]  /*499b0*/  LDL.LU R211, [R1+0x5c] ;  /* 0x00005c0001d37983 */ /* 0x000ea80000300800 */
[----:B------:R-:W2:Y:S03]  /*499c0*/  LDL.LU R212, [R1+0x40] ;  /* 0x0000400001d47983 */ /* 0x000ea60000300800 */
[----:B------:R-:W-:Y:S01]  /*499d0*/  IMAD.MOV.U32 R169, RZ, RZ, R20 ;  /* 0x000000ffffa97224 */ /* 0x000fe200078e0014 */
[----:B------:R-:W2:Y:S01]  /*499e0*/  LDL.LU R213, [R1+0x44] ;  /* 0x0000440001d57983 */ /* 0x000ea20000300800 */
[----:B------:R-:W-:-:S02]  /*499f0*/  IMAD.MOV.U32 R170, RZ, RZ, R21 ;  /* 0x000000ffffaa7224 */ /* 0x000fc400078e0015 */
[----:B------:R-:W-:Y:S01]  /*49a00*/  IMAD.MOV.U32 R171, RZ, RZ, R22 ;  /* 0x000000ffffab7224 */ /* 0x000fe200078e0016 */
[----:B------:R-:W2:Y:S01]  /*49a10*/  LDL.LU R214, [R1+0x48] ;  /* 0x0000480001d67983 */ /* 0x000ea20000300800 */
[----:B------:R-:W-:-:S03]  /*49a20*/  IMAD.MOV.U32 R164, RZ, RZ, R23 ;  /* 0x000000ffffa47224 */ /* 0x000fc600078e0017 */
[----:B------:R-:W2:Y:S01]  /*49a30*/  LDL.LU R215, [R1+0x4c] ;  /* 0x00004c0001d77983 */ /* 0x000ea20000300800 */
[----:B------:R-:W-:Y:S02]  /*49a40*/  IMAD.MOV.U32 R241, RZ, RZ, R218 ;  /* 0x000000fffff17224 */ /* 0x000fe400078e00da */
[----:B------:R-:W-:Y:S01]  /*49a50*/  IMAD.MOV.U32 R242, RZ, RZ, R219 ;  /* 0x000000fffff27224 */ /* 0x000fe200078e00db */
[C---:B----4-:R-:W-:Y:S11]  /*49a60*/  HMMA.1688.F32.TF32 R20, R196.reuse, R10, R244 ;  /* 0x0000000ac414723c */ /* 0x050ff600000810f4 */
[----:B------:R-:W-:Y:S11]  /*49a70*/  @!UPT UIADD3 URZ, URZ, URZ, URZ ;  /* 0x0000003f3f3ff290 */ /* 0x000ff6000fffe03f */
[----:B------:R-:W-:Y:S02]  /*49a80*/  @!UPT UIADD3 URZ, URZ, URZ, URZ ;  /* 0x0000003f3f3ff290 */ /* 0x000fe4000fffe03f */
[----:B------:R-:W-:Y:S02]  /*49a90*/  IMAD.MOV.U32 R173, RZ, RZ, R20 ;  /* 0x000000ffffad7224 */ /* 0x000fe400078e0014 */
[----:B------:R-:W-:Y:S01]  /*49aa0*/  IMAD.MOV.U32 R174, RZ, RZ, R21 ;  /* 0x000000ffffae7224 */ /* 0x000fe200078e0015 */
[----:B------:R-:W4:Y:S01]  /*49ab0*/  LDL.LU R20, [R1+0x30] ;  /* 0x0000300001147983 */ /* 0x000f220000300800 */
[----:B------:R-:W-:Y:S01]  /*49ac0*/  IMAD.MOV.U32 R175, RZ, RZ, R22 ;  /* 0x000000ffffaf7224 */ /* 0x000fe200078e0016 */
[----:B------:R-:W-:Y:S02]  /*49ad0*/  MOV R168, R23 ;  /* 0x0000001700a87202 */ /* 0x000fe40000000f00 */
[----:B------:R-:W4:Y:S04]  /*49ae0*/  LDL.LU R21, [R1+0x34] ;  /* 0x0000340001157983 */ /* 0x000f280000300800 */
[----:B------:R-:W4:Y:S04]  /*49af0*/  LDL.LU R22, [R1+0x38] ;  /* 0x0000380001167983 */ /* 0x000f280000300800 */
[----:B------:R-:W4:Y:S04]  /*49b00*/  LDL.LU R23, [R1+0x3c] ;  /* 0x00003c0001177983 */ /* 0x000f280000300800 */
[----:B------:R-:W2:Y:S04]  /*49b10*/  LDL.LU R240, [R1+0x20] ;  /* 0x0000200001f07983 */ /* 0x000ea80000300800 */
[----:B------:R-:W3:Y:S04]  /*49b20*/  LDL.LU R218, [R1+0x1f14] ;  /* 0x001f140001da7983 */ /* 0x000ee80000300800 */
[----:B------:R-:W3:Y:S04]  /*49b30*/  LDL.LU R219, [R1+0x1f10] ;  /* 0x001f100001db7983 */ /* 0x000ee80000300800 */
[----:B------:R-:W2:Y:S04]  /*49b40*/  LDL.LU R243, [R1+0x2c] ;  /* 0x00002c0001f37983 */ /* 0x000ea80000300800 */
[----:B------:R-:W2:Y:S04]  /*49b50*/  LDL.LU R244, [R1+0x10] ;  /* 0x0000100001f47983 */ /* 0x000ea80000300800 */
[----:B------:R-:W2:Y:S04]  /*49b60*/  LDL.LU R245, [R1+0x14] ;  /* 0x0000140001f57983 */ /* 0x000ea80000300800 */
[----:B------:R-:W2:Y:S04]  /*49b70*/  LDL.LU R246, [R1+0x18] ;  /* 0x0000180001f67983 */ /* 0x000ea80000300800 */
[----:B------:R-:W2:Y:S01]  /*49b80*/  LDL.LU R247, [R1+0x1c] ;  /* 0x00001c0001f77983 */ /* 0x000ea20000300800 */
[----:B---3--:R-:W-:Y:S03]  /*49b90*/  HMMA.1688.F32.TF32 R220, R196, R218, R248 ;  /* 0x000000dac4dc723c */ /* 0x008fe600000810f8 */
[----:B------:R-:W3:Y:S11]  /*49ba0*/  LDL.LU R248, [R1] ;  /* 0x0000000001f87983 */ /* 0x000ef60000300800 */
[----:B------:R-:W-:Y:S10]  /*49bb0*/  @!UPT UIADD3 URZ, URZ, URZ, URZ ;  /* 0x0000003f3f3ff290 */ /* 0x000ff4000fffe03f */
[----:B------:R-:W-:Y:S02]  /*49bc0*/  IMAD.MOV.U32 R199, RZ, RZ, R220 ;  /* 0x000000ffffc77224 */ /* 0x000fe400078e00dc */
[----:B------:R-:W-:Y:S02]  /*49bd0*/  IMAD.MOV.U32 R198, RZ, RZ, R221 ;  /* 0x000000ffffc67224 */ /* 0x000fe400078e00dd */
[----:B------:R-:W-:Y:S02]  /*49be0*/  IMAD.MOV.U32 R197, RZ, RZ, R222 ;  /* 0x000000ffffc57224 */ /* 0x000fe400078e00de */
[----:B------:R-:W-:Y:S02]  /*49bf0*/  IMAD.MOV.U32 R196, RZ, RZ, R223 ;  /* 0x000000ffffc47224 */ /* 0x000fe400078e00df */
[C---:B-1----:R-:W-:Y:S11]  /*49c00*/  HMMA.1688.F32.TF32 R220, R224.reuse, R26, R204 ;  /* 0x0000001ae0dc723c */ /* 0x042ff600000810cc */
[----:B------:R-:W-:Y:S11]  /*49c10*/  @!UPT UIADD3 URZ, URZ, URZ, URZ ;  /* 0x0000003f3f3ff290 */ /* 0x000ff6000fffe03f */
[----:B------:R-:W-:Y:S02]  /*49c20*/  @!UPT UIADD3 URZ, URZ, URZ, URZ ;  /* 0x0000003f3f3ff290 */ /* 0x000fe4000fffe03f */
[----:B------:R-:W-:Y:S01]  /*49c30*/  MOV R205, R220 ;  /* 0x000000dc00cd7202 */ /* 0x000fe20000000f00 */
[----:B------:R-:W-:Y:S02]  /*49c40*/  IMAD.MOV.U32 R206, RZ, RZ, R221 ;  /* 0x000000ffffce7224 */ /* 0x000fe400078e00dd */
        /* <DEDUP_REMOVED lines=9> */
[----:B------:R-:W-:Y:S01]  /*49ce0*/  HMMA.1688.F32.TF32 R220, R224, R34, R212 ;  /* 0x00000022e0dc723c */ /* 0x000fe200000810d4 */
[----:B------:R-:W-:Y:S02]  /*49cf0*/  IMAD.MOV.U32 R249, RZ, RZ, R252 ;  /* 0x000000fffff97224 */ /* 0x000fe400078e00fc */
[----:B------:R-:W-:-:S02]  /*49d00*/  IMAD.MOV.U32 R250, RZ, RZ, R6 ;  /* 0x000000fffffa7224 */ /* 0x000fc400078e0006 */
[----:B------:R-:W-:-:S03]  /*49d10*/  IMAD.MOV.U32 R251, RZ, RZ, R3 ;  /* 0x000000fffffb7224 */ /* 0x000fc600078e0003 */
[C---:B------:R-:W-:Y:S08]  /*49d20*/  HMMA.1688.F32.TF32 R240, R224.reuse, R18, R240 ;  /* 0x00000012e0f0723c */ /* 0x040ff000000810f0 */
[----:B------:R-:W-:Y:S08]  /*49d30*/  HMMA.1688.F32.TF32 R244, R224, R14, R244 ;  /* 0x0000000ee0f4723c */ /* 0x000ff000000810f4 */
[----:B------:R-:W-:Y:S01]  /*49d40*/  IMAD.MOV.U32 R213, RZ, RZ, R220 ;  /* 0x000000ffffd57224 */ /* 0x000fe200078e00dc */
[----:B------:R-:W-:Y:S01]  /*49d50*/  MOV R215, R222 ;  /* 0x000000de00d77202 */ /* 0x000fe20000000f00 */
[----:B------:R-:W-:-:S02]  /*49d60*/  IMAD.MOV.U32 R214, RZ, RZ, R221 ;  /* 0x000000ffffd67224 */ /* 0x000fc400078e00dd */
[----:B------:R-:W-:Y:S02]  /*49d70*/  IMAD.MOV.U32 R208, RZ, RZ, R223 ;  /* 0x000000ffffd07224 */ /* 0x000fe400078e00df */
[----:B----4-:R-:W-:Y:S07]  /*49d80*/  HMMA.1688.F32.TF32 R220, R224, R202, R20 ;  /* 0x000000cae0dc723c */ /* 0x010fee0000081014 */
[----:B------:R-:W-:-:S03]  /*49d90*/  IMAD.MOV.U32 R20, RZ, RZ, R243 ;  /* 0x000000ffff147224 */ /* 0x000fc600078e00f3 */
[----:B------:R-:W-:Y:S01]  /*49da0*/  IMAD.MOV.U32 R13, RZ, RZ, R246 ;  /* 0x000000ffff0d7224 */ /* 0x000fe200078e00f6 */
[----:B------:R-:W-:Y:S01]  /*49db0*/  MOV R9, R244 ;  /* 0x000000f400097202 */ /* 0x000fe20000000f00 */
[----:B------:R-:W-:Y:S11]  /*49dc0*/  IMAD.MOV.U32 R12, RZ, RZ, R245 ;  /* 0x000000ffff0c7224 */ /* 0x000ff600078e00f5 */
[----:B------:R-:W-:Y:S01]  /*49dd0*/  @!UPT UIADD3 URZ, URZ, URZ, URZ ;  /* 0x0000003f3f3ff290 */ /* 0x000fe2000fffe03f */
[----:B------:R-:W-:Y:S02]  /*49de0*/  IMAD.MOV.U32 R212, RZ, RZ, R223 ;  /* 0x000000ffffd47224 */ /* 0x000fe400078e00df */
[----:B------:R-:W-:Y:S02]  /*49df0*/  IMAD.MOV.U32 R22, RZ, RZ, R221 ;  /* 0x000000ffff167224 */ /* 0x000fe400078e00dd */
[----:B------:R-:W-:Y:S02]  /*49e00*/  IMAD.MOV.U32 R23, RZ, RZ, R222 ;  /* 0x000000ffff177224 */ /* 0x000fe400078e00de */
[----:B------:R-:W-:Y:S02]  /*49e10*/  IMAD.MOV.U32 R223, RZ, RZ, R242 ;  /* 0x000000ffffdf7224 */ /* 0x000fe400078e00f2 */
[----:B------:R-:W-:Y:S01]  /*49e20*/  IMAD.MOV.U32 R21, RZ, RZ, R220 ;  /* 0x000000ffff157224 */ /* 0x000fe200078e00dc */
[----:B------:R-:W2:Y:S01]  /*49e30*/  LDL.LU.64 R242, [R1+0x1f08] ;  /* 0x001f080001f27983 */ /* 0x000ea20000300a00 */
[----:B------:R-:W-:-:S02]  /*49e40*/  IMAD.MOV.U32 R221, RZ, RZ, R240 ;  /* 0x000000ffffdd7224 */ /* 0x000fc400078e00f0 */
[----:B------:R-:W-:Y:S02]  /*49e50*/  IMAD.MOV.U32 R222, RZ, RZ, R241 ;  /* 0x000000ffffde7224 */ /* 0x000fe400078e00f1 */
[----:B------:R-:W2:Y:S01]  /*49e60*/  LDL.LU.64 R240, [R1+0x1f00] ;  /* 0x001f000001f07983 */ /* 0x000ea20000300a00 */
[----:B------:R-:W-:-:S03]  /*49e70*/  IMAD.MOV.U32 R220, RZ, RZ, R247 ;  /* 0x000000ffffdc7224 */ /* 0x000fc600078e00f7 */
[----:B------:R-:W4:Y:S04]  /*49e80*/  LDL.LU.64 R246, [R1+0x1ef8] ;  /* 0x001ef80001f67983 */ /* 0x000f280000300a00 */
[----:B------:R-:W4:Y:S01]  /*49e90*/  LDL.LU.64 R244, [R1+0x1ef0] ;  /* 0x001ef00001f47983 */ /* 0x000f220000300a00 */
[----:B---3--:R-:W-:Y:S11]  /*49ea0*/  HMMA.1688.F32.TF32 R248, R224, R10, R248 ;  /* 0x0000000ae0f8723c */ /* 0x008ff600000810f8 */
[----:B------:R-:W-:Y:S11]  /*49eb0*/  @!UPT UIADD3 URZ, URZ, URZ, URZ ;  /* 0x0000003f3f3ff290 */ /* 0x000ff6000fffe03f */
[----:B------:R-:W-:Y:S02]  /*49ec0*/  @!UPT UIADD3 URZ, URZ, URZ, URZ ;  /* 0x0000003f3f3ff290 */ /* 0x000fe4000fffe03f */
[----:B------:R-:W-:Y:S02]  /*49ed0*/  IMAD.MOV.U32 R25, RZ, RZ, R250 ;  /* 0x000000ffff197224 */ /* 0x000fe400078e00fa */
[----:B------:R-:W-:Y:S02]  /*49ee0*/  IMAD.MOV.U32 R8, RZ, RZ, R251 ;  /* 0x000000ffff087224 */ /* 0x000fe400078e00fb */
[----:B------:R-:W-:Y:S01]  /*49ef0*/  IMAD.MOV.U32 R17, RZ, RZ, R248 ;  /* 0x000000ffff117224 */ /* 0x000fe200078e00f8 */
[----:B------:R-:W3:Y:S01]  /*49f00*/  LDL.LU.64 R250, [R1+0x1ee8] ;  /* 0x001ee80001fa7983 */ /* 0x000ee20000300a00 */
[----:B------:R-:W-:-:S03]  /*49f10*/  IMAD.MOV.U32 R24, RZ, RZ, R249 ;  /* 0x000000ffff187224 */ /* 0x000fc600078e00f9 */
[----:B------:R-:W3:Y:S01]  /*49f20*/  LDL.LU.64 R248, [R1+0x1ee0] ;  /* 0x001ee00001f87983 */ /* 0x000ee20000300a00 */
[C---:B------:R-:W-:Y:S08]  /*49f30*/  HMMA.1688.F32.TF32 R236, R228.reuse, R34, R236 ;  /* 0x00000022e4ec723c */ /* 0x040ff000000810ec */
[C---:B------:R-:W-:Y:S11]  /*49f40*/  HMMA.1688.F32.TF32 R36, R228.reuse, R202, R36 ;  /* 0x000000cae424723c */ /* 0x040ff60000081024 */
[----:B------:R-:W-:Y:S04]  /*49f50*/  @!UPT UIADD3 URZ, URZ, URZ, URZ ;  /* 0x0000003f3f3ff290 */ /* 0x000fe8000fffe03f */
[----:B------:R-:W-:Y:S04]  /*49f60*/  STL.64 [R1+0xa0], R236 ;  /* 0x0000a0ec01007387 */ /* 0x000fe80000100a00 */
[----:B------:R-:W-:Y:S04]  /*49f70*/  STL.64 [R1+0xa8], R238 ;  /* 0x0000a8ee01007387 */ /* 0x000fe80000100a00 */
[----:B------:R-:W-:Y:S04]  /*49f80*/  STL.64 [R1+0x90], R36 ;  /* 0x0000902401007387 */ /* 0x000fe80000100a00 */
[----:B------:R1:W-:Y:S02]  /*49f90*/  STL.64 [R1+0x98], R38 ;  /* 0x0000982601007387 */ /* 0x0003e40000100a00 */
[----:B-1----:R-:W-:Y:S02]  /*49fa0*/  HMMA.1688.F32.TF32 R36, R228, R10, R48 ;  /* 0x0000000ae424723c */ /* 0x002fe40000081030 */
[----:B------:R-:W-:Y:S04]  /*49fb0*/  LDS R48, [R4+0xa5100] ;  /* 0x0a51000004307984 */ /* 0x000fe80000000800 */
[----:B------:R-:W-:Y:S04]  /*49fc0*/  LDS R50, [R4+0xa5900] ;  /* 0x0a59000004327984 */ /* 0x000fe80000000800 */
[----:B------:R-:W-:Y:S04]  /*49fd0*/  LDS R49, [R5+0xa5100] ;  /* 0x0a51000005317984 */ /* 0x000fe80000000800 */
[----:B------:R-:W-:Y:S01]  /*49fe0*/  LDS R51, [R5+0xa5900] ;  /* 0x0a59000005337984 */ /* 0x000fe20000000800 */
[----:B---3--:R-:W-:Y:S11]  /*49ff0*/  HMMA.1688.F32.TF32 R224, R224, R218, R248 ;  /* 0x000000dae0e0723c */ /* 0x008ff600000810f8 */
[----:B------:R-:W-:Y:S11]  /*4a000*/  @!UPT UIADD3 URZ, URZ, URZ, URZ ;  /* 0x0000003f3f3ff290 */ /* 0x000ff6000fffe03f */
[----:B------:R-:W-:Y:S02]  /*4a010*/  @!UPT UIADD3 URZ, URZ, URZ, URZ ;  /* 0x0000003f3f3ff290 */ /* 0x000fe4000fffe03f */
[----:B------:R-:W-:Y:S01]  /*4a020*/  IMAD.MOV.U32 R251, RZ, RZ, R224 ;  /* 0x000000fffffb7224 */ /* 0x000fe200078e00e0 */
[----:B------:R-:W-:Y:S01]  /*4a030*/  MOV R249, R226 ;  /* 0x000000e200f97202 */ /* 0x000fe20000000f00 */
[----:B------:R-:W-:Y:S02]  /*4a040*/  IMAD.MOV.U32 R250, RZ, RZ, R225 ;  /* 0x000000fffffa7224 */ /* 0x000fe400078e00e1 */
[----:B------:R-:W-:Y:S02]  /*4a050*/  IMAD.MOV.U32 R248, RZ, RZ, R227 ;  /* 0x000000fffff87224 */ /* 0x000fe400078e00e3 */
[C---:B----4-:R-:W-:Y:S11]  /*4a060*/  HMMA.1688.F32.TF32 R224, R228.reuse, R26, R244 ;  /* 0x0000001ae4e0723c */ /* 0x050ff600000810f4 */
[----:B------:R-:W-:Y:S11]  /*4a070*/  @!UPT UIADD3 URZ, URZ, URZ, URZ ;  /* 0x0000003f3f3ff290 */ /* 0x000ff6000fffe03f */
[----:B------:R-:W-:Y:S02]  /*4a080*/  @!UPT UIADD3 URZ, URZ, URZ, URZ ;  /* 0x0000003f3f3ff290 */ /* 0x000fe4000fffe03f */
[----:B------:R-:W-:Y:S02]  /*4a090*/  IMAD.MOV.U32 R247, RZ, RZ, R224 ;  /* 0x000000fffff77224 */ /* 0x000fe400078e00e0 */
        /* <DEDUP_REMOVED lines=10> */
[C---:B------:R-:W-:Y:S08]  /*4a140*/  HMMA.1688.F32.TF32 R224, R228.reuse, R18, R40 ;  /* 0x00000012e4e0723c */ /* 0x040ff00000081028 */
[C---:B------:R-:W-:Y:S08]  /*4a150*/  HMMA.1688.F32.TF32 R40, R228.reuse, R14, R44 ;  /* 0x0000000ee428723c */ /* 0x040ff0000008102c */
[----:B------:R-:W-:Y:S07]  /*4a160*/  HMMA.1688.F32.TF32 R44, R228, R218, R52 ;  /* 0x000000dae42c723c */ /* 0x000fee0000081034 */
[----:B------:R-:W-:Y:S04]  /*4a170*/  STL.64 [R1+0x80], R224 ;  /* 0x000080e001007387 */ /* 0x000fe80000100a00 */
[----:B------:R-:W-:Y:S04]  /*4a180*/  STL.64 [R1+0x88], R226 ;  /* 0x000088e201007387 */ /* 0x000fe80000100a00 */
[----:B------:R-:W-:Y:S04]  /*4a190*/  STL.64 [R1+0x70], R40 ;  /* 0x0000702801007387 */ /* 0x000fe80000100a00 */
[----:B------:R1:W-:Y:S04]  /*4a1a0*/  STL.64 [R1+0x78], R42 ;  /* 0x0000782a01007387 */ /* 0x0003e80000100a00 */
[----:B------:R-:W-:Y:S04]  /*4a1b0*/  STL.64 [R1+0x60], R36 ;  /* 0x0000602401007387 */ /* 0x000fe80000100a00 */
[----:B------:R2:W-:Y:S01]  /*4a1c0*/  STL.64 [R1+0x68], R38 ;  /* 0x0000682601007387 */ /* 0x0005e20000100a00 */
[C---:B-1----:R-:W-:Y:S03]  /*4a1d0*/  HMMA.1688.F32.TF32 R40, R232.reuse, R26, R56 ;  /* 0x0000001ae828723c */ /* 0x042fe60000081038 */
[----:B------:R-:W-:Y:S04]  /*4a1e0*/  STL.64 [R1+0x50], R44 ;  /* 0x0000502c01007387 */ /* 0x000fe80000100a00 */
[----:B------:R1:W-:Y:S01]  /*4a1f0*/  STL.64 [R1+0x58], R46 ;  /* 0x0000582e01007387 */ /* 0x0003e20000100a00 */
[C---:B--2---:R-:W-:Y:S08]  /*4a200*/  HMMA.1688.F32.TF32 R36, R232.reuse, R30, R60 ;  /* 0x0000001ee824723c */ /* 0x044ff0000008103c */
[C---:B-1----:R-:W-:Y:S07]  /*4a210*/  HMMA.1688.F32.TF32 R44, R232.reuse, R34, R64 ;  /* 0x00000022e82c723c */ /* 0x042fee0000081040 */
[----:B------:R-:W-:Y:S04]  /*4a220*/  STL.64 [R1+0x40], R40 ;  /* 0x0000402801007387 */ /* 0x000fe80000100a00 */
[----:B------:R1:W-:Y:S04]  /*4a230*/  STL.64 [R1+0x48], R42 ;  /* 0x0000482a01007387 */ /* 0x0003e80000100a00 */
[----:B------:R-:W-:Y:S04]  /*4a240*/  STL.64 [R1+0x30], R36 ;  /* 0x0000302401007387 */ /* 0x000fe80000100a00 */
[----:B------:R2:W-:Y:S04]  /*4a250*/  STL.64 [R1+0x38], R38 ;  /* 0x0000382601007387 */ /* 0x0005e80000100a00 */
[----:B------:R-:W-:Y:S04]  /*4a260*/  STL.64 [R1+0x20], R44 ;  /* 0x0000202c01007387 */ /* 0x000fe80000100a00 */
[----:B------:R-:W-:Y:S04]  /*4a270*/  STL.64 [R1+0x28], R46 ;  /* 0x0000282e01007387 */ /* 0x000fe80000100a00 */
[----:B------:R-:W-:Y:S04]  /*4a280*/  LDS R44, [R2+0xa5100] ;  /* 0x0a510000022c7984 */ /* 0x000fe80000000800 */
[----:B------:R-:W-:Y:S04]  /*4a290*/  LDS R46, [R2+0xa5900] ;  /* 0x0a590000022e7984 */ /* 0x000fe80000000800 */
[----:B------:R-:W-:Y:S04]  /*4a2a0*/  LDS R45, [R0+0xa5100] ;  /* 0x0a510000002d7984 */ /* 0x000fe80000000800 */
[----:B------:R-:W3:Y:S01]  /*4a2b0*/  LDS R47, [R0+0xa5900] ;  /* 0x0a590000002f7984 */ /* 0x000ee20000000800 */
[C---:B-1----:R-:W-:Y:S08]  /*4a2c0*/  HMMA.1688.F32.TF32 R40, R232.reuse, R202, R68 ;  /* 0x000000cae828723c */ /* 0x042ff00000081044 */
[C---:B------:R-:W-:Y:S08]  /*4a2d0*/  HMMA.1688.F32.TF32 R228, R232.reuse, R14, R76 ;  /* 0x0000000ee8e4723c */ /* 0x040ff0000008104c */
[----:B--2---:R-:W-:Y:S07]  /*4a2e0*/  HMMA.1688.F32.TF32 R36, R232, R18, R72 ;  /* 0x00000012e824723c */ /* 0x004fee0000081048 */
[----:B------:R-:W-:Y:S01]  /*4a2f0*/  STL.64 [R1+0x10], R40 ;  /* 0x0000102801007387 */ /* 0x000fe20000100a00 */
[C---:B---3--:R-:W-:Y:S08]  /*4a300*/  HMMA.1688.F32.TF32 R56, R44.reuse, R26, R192 ;  /* 0x0000001a2c38723c */ /* 0x048ff000000810c0 */
[C---:B------:R-:W-:Y:S01]  /*4a310*/  HMMA.1688.F32.TF32 R52, R44.reuse, R30, R88 ;  /* 0x0000001e2c34723c */ /* 0x040fe20000081058 */
[----:B------:R-:W-:Y:S04]  /*4a320*/  STL.64 [R1+0x18], R42 ;  /* 0x0000182a01007387 */ /* 0x000fe80000100a00 */
[----:B------:R1:W-:Y:S04]  /*4a330*/  STL [R1+0x1e38], R228 ;  /* 0x001e38e401007387 */ /* 0x0003e80000100800 */
[----:B------:R-:W-:Y:S04]  /*4a340*/  STL.64 [R1], R36 ;  /* 0x0000002401007387 */ /* 0x000fe80000100a00 */
[----:B------:R-:W-:Y:S01]  /*4a350*/  STL.64 [R1+0x8], R38 ;  /* 0x0000082601007387 */ /* 0x000fe20000100a00 */
[----:B------:R-:W-:Y:S03]  /*4a360*/  HMMA.1688.F32.TF32 R60, R44, R34, R176 ;  /* 0x000000222c3c723c */ /* 0x000fe600000810b0 */
[----:B------:R2:W-:Y:S04]  /*4a370*/  STL [R1+0x1e34], R229 ;  /* 0x001e34e501007387 */ /* 0x0005e80000100800 */
[----:B------:R3:W-:Y:S04]  /*4a380*/  STL [R1+0x1e30], R230 ;  /* 0x001e30e601007387 */ /* 0x0007e80000100800 */
[----:B------:R4:W-:Y:S01]  /*4a390*/  STL [R1+0x1e2c], R231 ;  /* 0x001e2ce701007387 */ /* 0x0009e20000100800 */
[----:B-1----:R-:W-:-:S03]  /*4a3a0*/  MOV R228, R52 ;  /* 0x0000003400e47202 */ /* 0x002fc60000000f00 */
[----:B------:R-:W-:Y:S01]  /*4a3b0*/  STL.64 [R1+0x2b0], R56 ;  /* 0x0002b03801007387 */ /* 0x000fe20000100a00 */
[----:B--2---:R-:W-:-:S03]  /*4a3c0*/  IMAD.MOV.U32 R229, RZ, RZ, R53 ;  /* 0x000000ffffe57224 */ /* 0x004fc600078e0035 */
[----:B------:R1:W-:Y:S01]  /*4a3d0*/  STL.64 [R1+0x2b8], R58 ;  /* 0x0002b83a01007387 */ /* 0x0003e20000100a00 */
[----:B---3--:R-:W-:Y:S02]  /*4a3e0*/  IMAD.MOV.U32 R230, RZ, RZ, R54 ;  /* 0x000000ffffe67224 */ /* 0x008fe400078e0036 */
[----:B----4-:R-:W-:Y:S01]  /*4a3f0*/  IMAD.MOV.U32 R231, RZ, RZ, R55 ;  /* 0x000000ffffe77224 */ /* 0x010fe200078e0037 */
[----:B------:R-:W-:Y:S01]  /*4a400*/  LDS R40, [R2+0xa5180] ;  /* 0x0a51800002287984 */ /* 0x000fe20000000800 */
[C---:B------:R-:W-:Y:S03]  /*4a410*/  HMMA.1688.F32.TF32 R52, R44.reuse, R18, R180 ;  /* 0x000000122c34723c */ /* 0x040fe600000810b4 */
[----:B------:R-:W-:Y:S04]  /*4a420*/  LDS R42, [R2+0xa5980] ;  /* 0x0a598000022a7984 */ /* 0x000fe80000000800 */
[----:B------:R-:W-:Y:S01]  /*4a430*/  LDS R41, [R0+0xa5180] ;  /* 0x0a51800000297984 */ /* 0x000fe20000000800 */
[----:B-1----:R-:W-:Y:S03]  /*4a440*/  HMMA.1688.F32.TF32 R56, R44, R202, R92 ;  /* 0x000000ca2c38723c */ /* 0x002fe6000008105c */
[----:B------:R-:W-:Y:S04]  /*4a450*/  STL.64 [R1+0x290], R60 ;  /* 0x0002903c01007387 */ /* 0x000fe80000100a00 */
[----:B------:R1:W-:Y:S04]  /*4a460*/  STL.64 [R1+0x298], R62 ;  /* 0x0002983e01007387 */ /* 0x0003e80000100a00 */
[----:B------:R-:W2:Y:S01]  /*4a470*/  LDS R43, [R0+0xa5980] ;  /* 0x0a598000002b7984 */ /* 0x000ea20000000800 */
[----:B------:R-:W-:Y:S01]  /*4a480*/  HMMA.1688.F32.TF32 R224, R232, R10, R80 ;  /* 0x0000000ae8e0723c */ /* 0x000fe20000081050 */
[----:B------:R-:W-:Y:S01]  /*4a490*/  MOV R76, R9 ;  /* 0x00000009004c7202 */ /* 0x000fe20000000f00 */
[----:B------:R-:W-:-:S02]  /*4a4a0*/  IMAD.MOV.U32 R77, RZ, RZ, R12 ;  /* 0x000000ffff4d7224 */ /* 0x000fc400078e000c */
[----:B------:R-:W-:Y:S01]  /*4a4b0*/  IMAD.MOV.U32 R68, RZ, RZ, R21 ;  /* 0x000000ffff447224 */ /* 0x000fe200078e0015 */
[----:B------:R-:W-:Y:S01]  /*4a4c0*/  MOV R70, R23 ;  /* 0x0000001700467202 */ /* 0x000fe20000000f00 */
[----:B------:R-:W-:Y:S01]  /*4a4d0*/  IMAD.MOV.U32 R78, RZ, RZ, R13 ;  /* 0x000000ffff4e7224 */ /* 0x000fe200078e000d */
[----:B------:R-:W-:Y:S01]  /*4a4e0*/  LDS R36, [R4+0xa5180] ;  /* 0x0a51800004247984 */ /* 0x000fe20000000800 */
[C---:B-1----:R-:W-:Y:S03]  /*4a4f0*/  HMMA.1688.F32.TF32 R60, R44.reuse, R14, R96 ;  /* 0x0000000e2c3c723c */ /* 0x042fe60000081060 */
[----:B------:R-:W-:Y:S04]  /*4a500*/  STL.64 [R1+0x280], R56 ;  /* 0x0002803801007387 */ /* 0x000fe80000100a00 */
[----:B------:R1:W-:Y:S04]  /*4a510*/  STL.64 [R1+0x288], R58 ;  /* 0x0002883a01007387 */ /* 0x0003e80000100a00 */
[----:B------:R-:W-:Y:S04]  /*4a520*/  STL.64 [R1+0x270], R52 ;  /* 0x0002703401007387 */ /* 0x000fe80000100a00 */
[----:B------:R3:W-:Y:S01]  /*4a530*/  STL.64 [R1+0x278], R54 ;  /* 0x0002783601007387 */ /* 0x0007e20000100a00 */
[----:B-1----:R-:W-:Y:S01]  /*4a540*/  HMMA.1688.F32.TF32 R56, R44, R10, R184 ;  /* 0x0000000a2c38723c */ /* 0x002fe200000810b8 */
[----:B------:R-:W-:-:S02]  /*4a550*/  IMAD.MOV.U32 R79, RZ, RZ, R220 ;  /* 0x000000ffff4f7224 */ /* 0x000fc400078e00dc */
[----:B------:R-:W-:Y:S01]  /*4a560*/  LDS R38, [R4+0xa5980] ;  /* 0x0a59800004267984 */ /* 0x000fe20000000800 */
[----:B------:R-:W-:Y:S02]  /*4a570*/  IMAD.MOV.U32 R72, RZ, RZ, R221 ;  /* 0x000000ffff487224 */ /* 0x000fe400078e00dd */
[----:B------:R-:W-:Y:S01]  /*4a580*/  IMAD.MOV.U32 R73, RZ, RZ, R222 ;  /* 0x000000ffff497224 */ /* 0x000fe200078e00de */
[----:B------:R-:W-:Y:S01]  /*4a590*/  LDS R37, [R5+0xa5180] ;  /* 0x0a51800005257984 */ /* 0x000fe20000000800 */
[----:B---3--:R-:W-:Y:S01]  /*4a5a0*/  HMMA.1688.F32.TF32 R52, R44, R218, R100 ;  /* 0x000000da2c34723c */ /* 0x008fe20000081064 */
[----:B------:R-:W-:Y:S02]  /*4a5b0*/  IMAD.MOV.U32 R74, RZ, RZ, R223 ;  /* 0x000000ffff4a7224 */ /* 0x000fe400078e00df */
[----:B------:R-:W1:Y:S05]  /*4a5c0*/  LDS R39, [R5+0xa5980] ;  /* 0x0a59800005277984 */ /* 0x000e6a0000000800 */
[C---:B------:R-:W-:Y:S01]  /*4a5d0*/  HMMA.1688.F32.TF32 R44, R48.reuse, R26, R188 ;  /* 0x0000001a302c723c */ /* 0x040fe200000810bc */
[----:B------:R-:W-:Y:S04]  /*4a5e0*/  STL.64 [R1+0x260], R60 ;  /* 0x0002603c01007387 */ /* 0x000fe80000100a00 */
[----:B------:R-:W-:Y:S04]  /*4a5f0*/  STL.64 [R1+0x268], R62 ;  /* 0x0002683e01007387 */ /* 0x000fe80000100a00 */
[----:B------:R-:W-:Y:S04]  /*4a600*/  STL.64 [R1+0x250], R56 ;  /* 0x0002503801007387 */ /* 0x000fe80000100a00 */
[----:B------:R3:W-:Y:S04]  /*4a610*/  STL.64 [R1+0x258], R58 ;  /* 0x0002583a01007387 */ /* 0x0007e80000100a00 */
[----:B------:R-:W-:Y:S04]  /*4a620*/  STL.64 [R1+0x1d0], R52 ;  /* 0x0001d03401007387 */ /* 0x000fe80000100a00 */
[----:B------:R4:W-:Y:S01]  /*4a630*/  STL.64 [R1+0x1d8], R54 ;  /* 0x0001d83601007387 */ /* 0x0009e20000100a00 */
[C---:B---3--:R-:W-:Y:S03]  /*4a640*/  HMMA.1688.F32.TF32 R56, R48.reuse, R30, R104 ;  /* 0x0000001e3038723c */ /* 0x048fe60000081068 */
[----:B------:R-:W-:Y:S04]  /*4a650*/  STL.64 [R1+0x1c0], R44 ;  /* 0x0001c02c01007387 */ /* 0x000fe80000100a00 */
[----:B------:R3:W-:Y:S01]  /*4a660*/  STL.64 [R1+0x1c8], R46 ;  /* 0x0001c82e01007387 */ /* 0x0007e20000100a00 */
[C---:B----4-:R-:W-:Y:S08]  /*4a670*/  HMMA.1688.F32.TF32 R52, R48.reuse, R34, R108 ;  /* 0x000000223034723c */ /* 0x050ff0000008106c */
[C---:B---3--:R-:W-:Y:S07]  /*4a680*/  HMMA.1688.F32.TF32 R44, R48.reuse, R202, R112 ;  /* 0x000000ca302c723c */ /* 0x048fee0000081070 */
[----:B------:R-:W-:Y:S04]  /*4a690*/  STL.64 [R1+0x1b0], R56 ;  /* 0x0001b03801007387 */ /* 0x000fe80000100a00 */
[----:B------:R3:W-:Y:S04]  /*4a6a0*/  STL.64 [R1+0x1b8], R58 ;  /* 0x0001b83a01007387 */ /* 0x0007e80000100a00 */
[----:B------:R-:W-:Y:S04]  /*4a6b0*/  STL.64 [R1+0x1a0], R52 ;  /* 0x0001a03401007387 */ /* 0x000fe80000100a00 */
[----:B------:R4:W-:Y:S01]  /*4a6c0*/  STL.64 [R1+0x1a8], R54 ;  /* 0x0001a83601007387 */ /* 0x0009e20000100a00 */
[C---:B---3--:R-:W-:Y:S03]  /*4a6d0*/  HMMA.1688.F32.TF32 R56, R48.reuse, R18, R116 ;  /* 0x000000123038723c */ /* 0x048fe60000081074 */
[----:B------:R-:W-:Y:S04]  /*4a6e0*/  STL.64 [R1+0x190], R44 ;  /* 0x0001902c01007387 */ /* 0x000fe80000100a00 */
[----:B------:R3:W-:Y:S01]  /*4a6f0*/  STL.64 [R1+0x198], R46 ;  /* 0x0001982e01007387 */ /* 0x0007e20000100a00 */
[-C--:B----4-:R-:W-:Y:S08]  /*4a700*/  HMMA.1688.F32.TF32 R52, R48, R14.reuse, R120 ;  /* 0x0000000e3034723c */ /* 0x090ff00000081078 */
[C---:B--2---:R-:W-:Y:S08]  /*4a710*/  HMMA.1688.F32.TF32 R176, R40.reuse, R14, R152 ;  /* 0x0000000e28b0723c */ /* 0x044ff00000081098 */
[----:B------:R-:W-:Y:S01]  /*4a720*/  HMMA.1688.F32.TF32 R180, R40, R10, R156 ;  /* 0x0000000a28b4723c */ /* 0x000fe2000008109c */
[----:B------:R-:W-:-:S02]  /*4a730*/  IMAD.MOV.U32 R80, RZ, RZ, R17 ;  /* 0x000000ffff507224 */ /* 0x000fc400078e0011 */
[----:B------:R-:W-:Y:S02]  /*4a740*/  IMAD.MOV.U32 R81, RZ, RZ, R24 ;  /* 0x000000ffff517224 */ /* 0x000fe400078e0018 */
[----:B------:R-:W-:Y:S02]  /*4a750*/  IMAD.MOV.U32 R82, RZ, RZ, R25 ;  /* 0x000000ffff527224 */ /* 0x000fe400078e0019 */
[----:B------:R-:W-:Y:S01]  /*4a760*/  IMAD.MOV.U32 R83, RZ, RZ, R8 ;  /* 0x000000ffff537224 */ /* 0x000fe200078e0008 */
[----:B---3--:R-:W-:Y:S01]  /*4a770*/  HMMA.1688.F32.TF32 R44, R48, R10, R124 ;  /* 0x0000000a302c723c */ /* 0x008fe2000008107c */
[----:B------:R-:W-:Y:S04]  /*4a780*/  STL.64 [R1+0x180], R56 ;  /* 0x0001803801007387 */ /* 0x000fe80000100a00 */
[----:B------:R-:W-:Y:S04]  /*4a790*/  STL.64 [R1+0x188], R58 ;  /* 0x0001883a01007387 */ /* 0x000fe80000100a00 */
[----:B------:R-:W-:Y:S04]  /*4a7a0*/  STL.64 [R1+0x170], R52 ;  /* 0x0001703401007387 */ /* 0x000fe80000100a00 */
[----:B------:R2:W-:Y:S01]  /*4a7b0*/  STL.64 [R1+0x178], R54 ;  /* 0x0001783601007387 */ /* 0x0005e20000100a00 */
[----:B------:R-:W-:-:S02]  /*4a7c0*/  IMAD.MOV.U32 R75, RZ, RZ, R20 ;  /* 0x000000ffff4b7224 */ /* 0x000fc400078e0014 */
[----:B------:R-:W-:Y:S02]  /*4a7d0*/  IMAD.MOV.U32 R69, RZ, RZ, R22 ;  /* 0x000000ffff457224 */ /* 0x000fe400078e0016 */
[----:B------:R-:W-:Y:S02]  /*4a7e0*/  IMAD.MOV.U32 R71, RZ, RZ, R212 ;  /* 0x000000ffff477224 */ /* 0x000fe400078e00d4 */
[----:B------:R-:W-:Y:S02]  /*4a7f0*/  IMAD.MOV.U32 R64, RZ, RZ, R213 ;  /* 0x000000ffff407224 */ /* 0x000fe400078e00d5 */
[----:B------:R-:W-:Y:S02]  /*4a800*/  IMAD.MOV.U32 R65, RZ, RZ, R214 ;  /* 0x000000ffff417224 */ /* 0x000fe400078e00d6 */
[----:B------:R-:W-:Y:S01]  /*4a810*/  IMAD.MOV.U32 R66, RZ, RZ, R215 ;  /* 0x000000ffff427224 */ /* 0x000fe200078e00d7 */
[----:B--2---:R-:W-:Y:S01]  /*4a820*/  HMMA.1688.F32.TF32 R52, R48, R218, R128 ;  /* 0x000000da3034723c */ /* 0x004fe20000081080 */
[----:B------:R-:W-:Y:S01]  /*4a830*/  IMAD.MOV.U32 R252, RZ, RZ, R45 ;  /* 0x000000fffffc7224 */ /* 0x000fe200078e002d */
[----:B------:R2:W-:Y:S01]  /*4a840*/  STL [R1+0x160], R44 ;  /* 0x0001602c01007387 */ /* 0x0005e20000100800 */
[----:B------:R-:W-:-:S02]  /*4a850*/  IMAD.MOV.U32 R6, RZ, RZ, R46 ;  /* 0x000000ffff067224 */ /* 0x000fc400078e002e */
[----:B------:R-:W-:Y:S02]  /*4a860*/  IMAD.MOV.U32 R3, RZ, RZ, R47 ;  /* 0x000000ffff037224 */ /* 0x000fe400078e002f */
[----:B------:R-:W-:Y:S01]  /*4a870*/  IMAD.MOV.U32 R67, RZ, RZ, R208 ;  /* 0x000000ffff437224 */ /* 0x000fe200078e00d0 */
[C---:B------:R-:W-:Y:S01]  /*4a880*/  HMMA.1688.F32.TF32 R48, R40.reuse, R26, R132 ;  /* 0x0000001a2830723c */ /* 0x040fe20000081084 */
[----:B------:R-:W-:Y:S02]  /*4a890*/  IMAD.MOV.U32 R60, RZ, RZ, R209 ;  /* 0x000000ffff3c7224 */ /* 0x000fe400078e00d1 */
[----:B------:R-:W-:Y:S01]  /*4a8a0*/  IMAD.MOV.U32 R100, RZ, RZ, R173 ;  /* 0x000000ffff647224 */ /* 0x000fe200078e00ad */
[----:B------:R-:W-:Y:S01]  /*4a8b0*/  MOV R102, R175 ;  /* 0x000000af00667202 */ /* 0x000fe20000000f00 */
[----:B------:R-:W-:Y:S01]  /*4a8c0*/  IMAD.MOV.U32 R61, RZ, RZ, R210 ;  /* 0x000000ffff3d7224 */ /* 0x000fe200078e00d2 */
[----:B------:R-:W-:Y:S02]  /*4a8d0*/  LDS R116, [R2+0xa6080] ;  /* 0x0a60800002747984 */ /* 0x000fe40000000800 */
[C---:B--2---:R-:W-:Y:S02]  /*4a8e0*/  HMMA.1688.F32.TF32 R44, R40.reuse, R30, R136 ;  /* 0x0000001e282c723c */ /* 0x044fe40000081088 */
[----:B------:R-:W-:Y:S04]  /*4a8f0*/  STL [R1+0x1e28], R3 ;  /* 0x001e280301007387 */ /* 0x000fe80000100800 */
[----:B------:R-:W-:Y:S04]  /*4a900*/  STL [R1+0x1e24], R6 ;  /* 0x001e240601007387 */ /* 0x000fe80000100800 */
[----:B------:R-:W-:Y:S04]  /*4a910*/  STL [R1+0x1e20], R252 ;  /* 0x001e20fc01007387 */ /* 0x000fe80000100800 */
[----:B------:R-:W-:Y:S04]  /*4a920*/  STL.64 [R1+0x150], R52 ;  /* 0x0001503401007387 */ /* 0x000fe80000100a00 */
[----:B------:R2:W-:Y:S04]  /*4a930*/  STL.64 [R1+0x158], R54 ;  /* 0x0001583601007387 */ /* 0x0005e80000100a00 */
[----:B------:R-:W-:Y:S04]  /*4a940*/  STL.64 [R1+0x140], R48 ;  /* 0x0001403001007387 */ /* 0x000fe80000100a00 */
[----:B------:R3:W-:Y:S01]  /*4a950*/  STL.64 [R1+0x148], R50 ;  /* 0x0001483201007387 */ /* 0x0007e20000100a00 */
[C---:B--2---:R-:W-:Y:S03]  /*4a960*/  HMMA.1688.F32.TF32 R52, R40.reuse, R34, R140 ;  /* 0x000000222834723c */ /* 0x044fe6000008108c */
[----:B------:R-:W-:Y:S04]  /*4a970*/  STL.64 [R1+0x130], R44 ;  /* 0x0001302c01007387 */ /* 0x000fe80000100a00 */
[----:B------:R2:W-:Y:S01]  /*4a980*/  STL.64 [R1+0x138], R46 ;  /* 0x0001382e01007387 */ /* 0x0005e20000100a00 */
[----:B---3--:R-:W-:Y:S01]  /*4a990*/  HMMA.1688.F32.TF32 R48, R40, R202, R144 ;  /* 0x000000ca2830723c */ /* 0x008fe20000081090 */
[----:B------:R-:W-:-:S02]  /*4a9a0*/  IMAD.MOV.U32 R62, RZ, RZ, R211 ;  /* 0x000000ffff3e7224 */ /* 0x000fc400078e00d3 */
[----:B------:R-:W-:Y:S01]  /*4a9b0*/  LDS R118, [R2+0xa6880] ;  /* 0x0a68800002767984 */ /* 0x000fe20000000800 */
[----:B------:R-:W-:Y:S02]  /*4a9c0*/  IMAD.MOV.U32 R63, RZ, RZ, R204 ;  /* 0x000000ffff3f7224 */ /* 0x000fe400078e00cc */
[----:B------:R-:W-:Y:S01]  /*4a9d0*/  IMAD.MOV.U32 R101, RZ, RZ, R174 ;  /* 0x000000ffff657224 */ /* 0x000fe200078e00ae */
[----:B------:R-:W-:Y:S01]  /*4a9e0*/  LDS R117, [R0+0xa6080] ;  /* 0x0a60800000757984 */ /* 0x000fe20000000800 */
[----:B--2---:R-:W-:Y:S01]  /*4a9f0*/  HMMA.1688.F32.TF32 R44, R40, R18, R148 ;  /* 0x00000012282c723c */ /* 0x004fe20000081094 */
[----:B------:R-:W-:Y:S01]  /*4aa00*/  MOV R56, R205 ;  /* 0x000000cd00387202 */ /* 0x000fe20000000f00 */
[----:B------:R-:W-:Y:S01]  /*4aa10*/  IMAD.MOV.U32 R57, RZ, RZ, R206 ;  /* 0x000000ffff397224 */ /* 0x000fe200078e00ce */
[----:B------:R-:W-:Y:S04]  /*4aa20*/  LDS R119, [R0+0xa6880] ;  /* 0x0a68800000777984 */ /* 0x000fe80000000800 */
[----:B------:R-:W-:Y:S04]  /*4aa30*/  STL.64 [R1+0x120], R52 ;  /* 0x0001203401007387 */ /* 0x000fe80000100a00 */
[----:B------:R-:W-:Y:S04]  /*4aa40*/  STL.64 [R1+0x128], R54 ;  /* 0x0001283601007387 */ /* 0x000fe80000100a00 */
[----:B------:R-:W-:Y:S04]  /*4aa50*/  STL.64 [R1+0x110], R48 ;  /* 0x0001103001007387 */ /* 0x000fe80000100a00 */
[----:B------:R-:W-:Y:S04]  /*4aa60*/  STL.64 [R1+0x118], R50 ;  /* 0x0001183201007387 */ /* 0x000fe80000100a00 */
[----:B------:R2:W-:Y:S04]  /*4aa70*/  STL [R1+0x100], R44 ;  /* 0x0001002c01007387 */ /* 0x0005e80000100800 */
[----:B------:R-:W-:Y:S04]  /*4aa80*/  STL.64 [R1+0x1d78], R178 ;  /* 0x001d78b201007387 */ /* 0x000fe80000100a00 */
[----:B------:R3:W-:Y:S04]  /*4aa90*/  STL.64 [R1+0x1d70], R176 ;  /* 0x001d70b001007387 */ /* 0x0007e80000100a00 */
[----:B------:R-:W-:Y:S04]  /*4aaa0*/  STL.64 [R1+0x1d88], R182 ;  /* 0x001d88b601007387 */ /* 0x000fe80000100a00 */
[----:B------:R-:W-:Y:S04]  /*4aab0*/  STL.64 [R1+0x1d80], R180 ;  /* 0x001d80b401007387 */ /* 0x000fe80000100a00 */
[----:B------:R-:W4:Y:S04]  /*4aac0*/  LDL.LU R17, [R1+0x1ed8] ;  /* 0x001ed80001117983 */ /* 0x000f280000300800 */
[----:B------:R-:W3:Y:S01]  /*4aad0*/  LDL.LU R24, [R1+0x1ed4] ;  /* 0x001ed40001187983 */ /* 0x000ee20000300800 */
[----:B------:R-:W-:-:S03]  /*4aae0*/  IMAD.MOV.U32 R3, RZ, RZ, R45 ;  /* 0x000000ffff037224 */ /* 0x000fc600078e002d */
[----:B------:R-:W3:Y:S01]  /*4aaf0*/  LDL.LU R25, [R1+0x1ed0] ;  /* 0x001ed00001197983 */ /* 0x000ee20000300800 */
[----:B------:R-:W-:-:S03]  /*4ab00*/  IMAD.MOV.U32 R6, RZ, RZ, R46 ;  /* 0x000000ffff067224 */ /* 0x000fc600078e002e */
[----:B------:R-:W3:Y:S01]  /*4ab10*/  LDL.LU R8, [R1+0x1ecc] ;  /* 0x001ecc0001087983 */ /* 0x000ee20000300800 */
[----:B------:R-:W-:-:S03]  /*4ab20*/  IMAD.MOV.U32 R252, RZ, RZ, R47 ;  /* 0x000000fffffc7224 */ /* 0x000fc600078e002f */
[----:B------:R-:W3:Y:S01]  /*4ab30*/  LDL.LU R9, [R1+0x1ec8] ;  /* 0x001ec80001097983 */ /* 0x000ee20000300800 */
[----:B--2---:R-:W-:Y:S03]  /*4ab40*/  HMMA.1688.F32.TF32 R44, R40, R218, R160 ;  /* 0x000000da282c723c */ /* 0x004fe600000810a0 */
[----:B------:R-:W2:Y:S04]  /*4ab50*/  LDL.LU R12, [R1+0x1ec4] ;  /* 0x001ec400010c7983 */ /* 0x000ea80000300800 */
[----:B------:R-:W3:Y:S04]  /*4ab60*/  LDL.LU R13, [R1+0x1ec0] ;  /* 0x001ec000010d7983 */ /* 0x000ee80000300800 */
[----:B------:R-:W1:Y:S04]  /*4ab70*/  LDL.LU R220, [R1+0x1ebc] ;  /* 0x001ebc0001dc7983 */ /* 0x000e680000300800 */
[----:B------:R-:W1:Y:S04]  /*4ab80*/  LDL.LU R221, [R1+0x1eb8] ;  /* 0x001eb80001dd7983 */ /* 0x000e680000300800 */
[----:B------:R-:W1:Y:S04]  /*4ab90*/  LDL.LU R222, [R1+0x1eb4] ;  /* 0x001eb40001de7983 */ /* 0x000e680000300800 */
[----:B------:R-:W1:Y:S04]  /*4aba0*/  LDL.LU R223, [R1+0x1eb0] ;  /* 0x001eb00001df7983 */ /* 0x000e680000300800 */
        /* <DEDUP_REMOVED lines=12> */
[----:B------:R-:W4:Y:S01]  /*4ac70*/  LDL.LU R211, [R1+0x1e80] ;  /* 0x001e800001d37983 */ /* 0x000f220000300800 */
[----:B------:R-:W-:-:S03]  /*4ac80*/  IMAD.MOV.U32 R59, RZ, RZ, R172 ;  /* 0x000000ffff3b7224 */ /* 0x000fc600078e00ac */
[----:B------:R-:W4:Y:S04]  /*4ac90*/  LDL.LU R204, [R1+0x1e7c] ;  /* 0x001e7c0001cc7983 */ /* 0x000f280000300800 */
[----:B------:R-:W4:Y:S04]  /*4aca0*/  LDL.LU R205, [R1+0x1e78] ;  /* 0x001e780001cd7983 */ /* 0x000f280000300800 */
[----:B------:R-:W4:Y:S04]  /*4acb0*/  LDL.LU R206, [R1+0x1e74] ;  /* 0x001e740001ce7983 */ /* 0x000f280000300800 */
[----:B------:R-:W4:Y:S01]  /*4acc0*/  LDL.LU R207, [R1+0x1e70] ;  /* 0x001e700001cf7983 */ /* 0x000f220000300800 */
[----:B------:R-:W-:-:S03]  /*4acd0*/  MOV R163, R44 ;  /* 0x0000002c00a37202 */ /* 0x000fc60000000f00 */
[----:B------:R-:W4:Y:S01]  /*4ace0*/  LDL.LU R172, [R1+0x1e6c] ;  /* 0x001e6c0001ac7983 */ /* 0x000f220000300800 */
[----:B------:R-:W-:-:S03]  /*4acf0*/  IMAD.MOV.U32 R103, RZ, RZ, R168 ;  /* 0x000000ffff677224 */ /* 0x000fc600078e00a8 */
[----:B------:R-:W4:Y:S01]  /*4ad00*/  LDL.LU R173, [R1+0x1e68] ;  /* 0x001e680001ad7983 */ /* 0x000f220000300800 */
[----:B------:R-:W-:-:S03]  /*4ad10*/  IMAD.MOV.U32 R162, RZ, RZ, R45 ;  /* 0x000000ffffa27224 */ /* 0x000fc600078e002d */
[----:B------:R-:W4:Y:S01]  /*4ad20*/  LDL.LU R174, [R1+0x1e64] ;  /* 0x001e640001ae7983 */ /* 0x000f220000300800 */
[----:B------:R-:W-:-:S03]  /*4ad30*/  IMAD.MOV.U32 R44, RZ, RZ, R169 ;  /* 0x000000ffff2c7224 */ /* 0x000fc600078e00a9 */
[----:B------:R-:W4:Y:S01]  /*4ad40*/  LDL.LU R175, [R1+0x1e60] ;  /* 0x001e600001af7983 */ /* 0x000f220000300800 */
[----:B------:R-:W-:Y:S02]  /*4ad50*/  IMAD.MOV.U32 R161, RZ, RZ, R46 ;  /* 0x000000ffffa17224 */ /* 0x000fe400078e002e */
[----:B------:R-:W-:Y:S01]  /*4ad60*/  IMAD.MOV.U32 R45, RZ, RZ, R170 ;  /* 0x000000ffff2d7224 */ /* 0x000fe200078e00aa */
[----:B------:R-:W4:Y:S01]  /*4ad70*/  LDL.LU R168, [R1+0x1e5c] ;  /* 0x001e5c0001a87983 */ /* 0x000f220000300800 */
[----:B------:R-:W-:Y:S02]  /*4ad80*/  IMAD.MOV.U32 R160, RZ, RZ, R47 ;  /* 0x000000ffffa07224 */ /* 0x000fe400078e002f */
[----:B------:R-:W-:Y:S01]  /*4ad90*/  IMAD.MOV.U32 R46, RZ, RZ, R171 ;  /* 0x000000ffff2e7224 */ /* 0x000fe200078e00ab */
[----:B------:R-:W4:Y:S01]  /*4ada0*/  LDL.LU R169, [R1+0x1e58] ;  /* 0x001e580001a97983 */ /* 0x000f220000300800 */
[----:B------:R-:W-:-:S03]  /*4adb0*/  IMAD.MOV.U32 R47, RZ, RZ, R164 ;  /* 0x000000ffff2f7224 */ /* 0x000fc600078e00a4 */
        /* <DEDUP_REMOVED lines=8> */
[----:B------:R-:W4:Y:S04]  /*4ae40*/  LDL.LU R166, [R1+0x1e44] ;  /* 0x001e440001a67983 */ /* 0x000f280000300800 */
[----:B------:R-:W4:Y:S04]  /*4ae50*/  LDL.LU R167, [R1+0x1e40] ;  /* 0x001e400001a77983 */ /* 0x000f280000300800 */
[----:B------:R-:W4:Y:S01]  /*4ae60*/  LDL.LU R7, [R1+0x1e3c] ;  /* 0x001e3c0001077983 */ /* 0x000f220000300800 */
[----:B------:R-:W-:Y:S02]  /*4ae70*/  IMAD.MOV.U32 R238, RZ, RZ, R201 ;  /* 0x000000ffffee7224 */ /* 0x000fe400078e00c9 */
[----:B------:R-:W-:Y:S01]  /*4ae80*/  IMAD.MOV.U32 R239, RZ, RZ, R200 ;  /* 0x000000ffffef7224 */ /* 0x000fe200078e00c8 */
[----:B------:R-:W-:Y:S01]  /*4ae90*/  LDS R52, [R2+0xa6000] ;  /* 0x0a60000002347984 */ /* 0x000fe20000000800 */
[----:B------:R-:W-:-:S02]  /*4aea0*/  IMAD.MOV.U32 R98, RZ, RZ, R249 ;  /* 0x000000ffff627224 */ /* 0x000fc400078e00f9 */
[----:B------:R-:W-:Y:S01]  /*4aeb0*/  IMAD.MOV.U32 R99, RZ, RZ, R248 ;  /* 0x000000ffff637224 */ /* 0x000fe200078e00f8 */
[----:B------:R-:W-:Y:S04]  /*4aec0*/  LDS R54, [R2+0xa6800] ;  /* 0x0a68000002367984 */ /* 0x000fe80000000800 */
[----:B------:R-:W-:Y:S04]  /*4aed0*/  LDS R53, [R0+0xa6000] ;  /* 0x0a60000000357984 */ /* 0x000fe80000000800 */
[----:B------:R-:W-:Y:S01]  /*4aee0*/  LDS R55, [R0+0xa6800] ;  /* 0x0a68000000377984 */ /* 0x000fe20000000800 */
[----:B------:R-:W-:-:S02]  /*4aef0*/  IMAD.MOV.U32 R184, RZ, RZ, R199 ;  /* 0x000000ffffb87224 */ /* 0x000fc400078e00c7 */
[----:B------:R-:W-:Y:S01]  /*4af00*/  IMAD.MOV.U32 R185, RZ, RZ, R198 ;  /* 0x000000ffffb97224 */ /* 0x000fe200078e00c6 */
[----:B------:R-:W-:Y:S01]  /*4af10*/  MOV R90, R245 ;  /* 0x000000f5005a7202 */ /* 0x000fe20000000f00 */
[----:B------:R-:W-:Y:S01]  /*4af20*/  IMAD.MOV.U32 R186, RZ, RZ, R197 ;  /* 0x000000ffffba7224 */ /* 0x000fe200078e00c5 */
[----:B------:R-:W-:Y:S01]  /*4af30*/  HMMA.1688.F32.TF32 R232, R232, R218, R84 ;  /* 0x000000dae8e8723c */ /* 0x000fe20000081054 */
[----:B------:R-:W-:Y:S01]  /*4af40*/  IMAD.MOV.U32 R187, RZ, RZ, R196 ;  /* 0x000000ffffbb7224 */ /* 0x000fe200078e00c4 */
[----:B------:R-:W-:Y:S01]  /*4af50*/  MOV R236, R217 ;  /* 0x000000d900ec7202 */ /* 0x000fe20000000f00 */
[----:B------:R-:W-:Y:S01]  /*4af60*/  IMAD.MOV.U32 R96, RZ, RZ, R251 ;  /* 0x000000ffff607224 */ /* 0x000fe200078e00fb */
[----:B------:R-:W-:Y:S01]  /*4af70*/  LDS R84, [R4+0xa6000] ;  /* 0x0a60000004547984 */ /* 0x000fe20000000800 */
[----:B------:R-:W-:Y:S02]  /*4af80*/  IMAD.MOV.U32 R97, RZ, RZ, R250 ;  /* 0x000000ffff617224 */ /* 0x000fe400078e00fa */
[----:B------:R-:W-:Y:S01]  /*4af90*/  IMAD.MOV.U32 R88, RZ, RZ, R247 ;  /* 0x000000ffff587224 */ /* 0x000fe200078e00f7 */
[----:B------:R-:W-:Y:S01]  /*4afa0*/  LDS R86, [R4+0xa6800] ;  /* 0x0a68000004567984 */ /* 0x000fe20000000800 */
[----:B------:R-:W-:-:S02]  /*4afb0*/  IMAD.MOV.U32 R89, RZ, RZ, R246 ;  /* 0x000000ffff597224 */ /* 0x000fc400078e00f6 */
[----:B------:R-:W-:Y:S01]  /*4afc0*/  IMAD.MOV.U32 R91, RZ, RZ, R244 ;  /* 0x000000ffff5b7224 */ /* 0x000fe200078e00f4 */
[----:B------:R-:W-:Y:S01]  /*4afd0*/  LDS R85, [R5+0xa6000] ;  /* 0x0a60000005557984 */ /* 0x000fe20000000800 */
[----:B------:R-:W-:Y:S02]  /*4afe0*/  IMAD.MOV.U32 R237, RZ, RZ, R216 ;  /* 0x000000ffffed7224 */ /* 0x000fe400078e00d8 */
        /* <DEDUP_REMOVED lines=22> */
[----:B--2---:R-:W-:-:S02]  /*4b150*/  IMAD.MOV.U32 R249, RZ, RZ, R12 ;  /* 0x000000fffff97224 */ /* 0x004fc400078e000c */
[----:B---3--:R-:W-:Y:S02]  /*4b160*/  IMAD.MOV.U32 R248, RZ, RZ, R13 ;  /* 0x000000fffff87224 */ /* 0x008fe400078e000d */
[----:B------:R-:W-:Y:S02]  /*4b170*/  IMAD.MOV.U32 R250, RZ, RZ, R9 ;  /* 0x000000fffffa7224 */ /* 0x000fe400078e0009 */
[----:B------:R-:W-:Y:S01]  /*4b180*/  IMAD.MOV.U32 R251, RZ, RZ, R8 ;  /* 0x000000fffffb7224 */ /* 0x000fe200078e0008 */
[----:B----4-:R-:W-:Y:S01]  /*4b190*/  MOV R246, R17 ;  /* 0x0000001100f67202 */ /* 0x010fe20000000f00 */
[----:B------:R-:W-:Y:S02]  /*4b1a0*/  IMAD.MOV.U32 R244, RZ, RZ, R25 ;  /* 0x000000fffff47224 */ /* 0x000fe400078e0019 */
[----:B------:R-:W-:Y:S01]  /*4b1b0*/  IMAD.MOV.U32 R245, RZ, RZ, R24 ;  /* 0x000000fffff57224 */ /* 0x000fe200078e0018 */
[----:B-1----:R-:W-:Y:S01]  /*4b1c0*/  HMMA.1688.F32.TF32 R216, R36, R218, R220 ;  /* 0x000000da24d8723c */ /* 0x002fe200000810dc */
[----:B------:R-:W-:Y:S01]  /*4b1d0*/  IMAD.MOV.U32 R176, RZ, RZ, R228 ;  /* 0x000000ffffb07224 */ /* 0x000fe200078e00e4 */
[----:B------:R-:W-:Y:S01]  /*4b1e0*/  LDS R220, [R4+0xa6180] ;  /* 0x0a61800004dc7984 */ /* 0x000fe20000000800 */
[----:B------:R-:W-:-:S02]  /*4b1f0*/  IMAD.MOV.U32 R177, RZ, RZ, R229 ;  /* 0x000000ffffb17224 */ /* 0x000fc400078e00e5 */
[----:B------:R-:W-:Y:S01]  /*4b200*/  IMAD.MOV.U32 R178, RZ, RZ, R230 ;  /* 0x000000ffffb27224 */ /* 0x000fe200078e00e6 */
[----:B------:R-:W-:Y:S01]  /*4b210*/  LDS R222, [R4+0xa6980] ;  /* 0x0a69800004de7984 */ /* 0x000fe20000000800 */
[----:B------:R-:W-:-:S03]  /*4b220*/  IMAD.MOV.U32 R179, RZ, RZ, R231 ;  /* 0x000000ffffb37224 */ /* 0x000fc600078e00e7 */
[----:B------:R-:W-:Y:S04]  /*4b230*/  LDS R221, [R5+0xa6180] ;  /* 0x0a61800005dd7984 */ /* 0x000fe80000000800 */
[----:B------:R-:W-:Y:S01]  /*4b240*/  LDS R223, [R5+0xa6980] ;  /* 0x0a69800005df7984 */ /* 0x000fe20000000800 */
[C---:B------:R-:W-:Y:S08]  /*4b250*/  HMMA.1688.F32.TF32 R200, R36.reuse, R202, R204 ;  /* 0x000000ca24c8723c */ /* 0x040ff000000810cc */
[C---:B------:R-:W-:Y:S08]  /*4b260*/  HMMA.1688.F32.TF32 R204, R36.reuse, R18, R208 ;  /* 0x0000001224cc723c */ /* 0x040ff000000810d0 */
[C---:B------:R-:W-:Y:S08]  /*4b270*/  HMMA.1688.F32.TF32 R208, R36.reuse, R14, R212 ;  /* 0x0000000e24d0723c */ /* 0x040ff000000810d4 */
[C---:B------:R-:W-:Y:S01]  /*4b280*/  HMMA.1688.F32.TF32 R196, R36.reuse, R34, R172 ;  /* 0x0000002224c4723c */ /* 0x040fe200000810ac */
[----:B------:R-:W1:Y:S07]  /*4b290*/  LDSM.16.M88.4 R12, [R7+0x80] ;  /* 0x00008000070c783b */ /* 0x000e6e0000000200 */
[C---:B------:R-:W-:Y:S01]  /*4b2a0*/  HMMA.1688.F32.TF32 R188, R36.reuse, R26, R164 ;  /* 0x0000001a24bc723c */ /* 0x040fe200000810a4 */
[----:B------:R-:W-:Y:S04]  /*4b2b0*/  LDSM.16.M88.4 R32, [R7+0xc080] ;  /* 0x00c080000720783b */ /* 0x000fe80000000200 */
[----:B------:R-:W-:Y:S03]  /*4b2c0*/  LDSM.16.M88.4 R24, [R7+0x14080] ;  /* 0x014080000718783b */ /* 0x000fe60000000200 */
[C---:B------:R-:W-:Y:S01]  /*4b2d0*/  HMMA.1688.F32.TF32 R192, R36.reuse, R30, R168 ;  /* 0x0000001e24c0723c */ /* 0x040fe200000810a8 */
[----:B------:R-:W-:Y:S04]  /*4b2e0*/  LDSM.16.M88.4 R28, [R7+0x10080] ;  /* 0x01008000071c783b */ /* 0x000fe80000000200 */
[----:B------:R-:W-:Y:S03]  /*4b2f0*/  LDSM.16.M88.4 R16, [R7+0x1c080] ;  /* 0x01c080000710783b */ /* 0x000fe60000000200 */
[----:B------:R-:W-:Y:S01]  /*4b300*/  HMMA.1688.F32.TF32 R212, R36, R10, R20 ;  /* 0x0000000a24d4723c */ /* 0x000fe20000081014 */
[----:B------:R-:W2:Y:S04]  /*4b310*/  LDSM.16.M88.4 R8, [R7+0x4080] ;  /* 0x004080000708783b */ /* 0x000ea80000000200 */
[----:B------:R-:W3:Y:S04]  /*4b320*/  LDSM.16.M88.4 R36, [R7+0x8080] ;  /* 0x008080000724783b */ /* 0x000ee80000000200 */
[----:B------:R-:W2:Y:S04]  /*4b330*/  LDSM.16.M88.4 R20, [R7+0x18080] ;  /* 0x018080000714783b */ /* 0x000ea80000000200 */
[----:B------:R-:W-:Y:S01]  /*4b340*/  STL.64 [R1+0x1d98], R190 ;  /* 0x001d98be01007387 */ /* 0x000fe20000100a00 */
[-C--:B-1----:R-:W-:Y:S03]  /*4b350*/  HMMA.1688.F32.TF32 R248, R52, R12.reuse, R248 ;  /* 0x0000000c34f8723c */ /* 0x082fe600000810f8 */
[----:B------:R-:W-:Y:S05]  /*4b360*/  STL.64 [R1+0x1d90], R188 ;  /* 0x001d90bc01007387 */ /* 0x000fea0000100a00 */
[-C--:B------:R-:W-:Y:S01]  /*4b370*/  HMMA.1688.F32.TF32 R88, R116, R12.reuse, R88 ;  /* 0x0000000c7458723c */ /* 0x080fe20000081058 */
        /* <DEDUP_REMOVED lines=14> */
[----:B------:R-:W-:Y:S04]  /*4b460*/  STL [R1+0x1b40], R7 ;  /* 0x001b400701007387 */ /* 0x000fe80000100800 */
[----:B------:R-:W-:Y:S04]  /*4b470*/  STL.64 [R1+0x1e18], R250 ;  /* 0x001e18fa01007387 */ /* 0x000fe80000100a00 */
[----:B------:R-:W-:Y:S04]  /*4b480*/  STL.64 [R1+0x1e10], R248 ;  /* 0x001e10f801007387 */ /* 0x000fe80000100a00 */
[----:B------:R-:W-:Y:S04]  /*4b490*/  STL [R1+0x1d6c], R88 ;  /* 0x001d6c5801007387 */ /* 0x000fe80000100800 */
[----:B------:R-:W-:Y:S04]  /*4b4a0*/  STL [R1+0x1d68], R89 ;  /* 0x001d685901007387 */ /* 0x000fe80000100800 */
[----:B------:R-:W-:Y:S04]  /*4b4b0*/  STL [R1+0x1d64], R90 ;  /* 0x001d645a01007387 */ /* 0x000fe80000100800 */
[----:B------:R1:W-:Y:S04]  /*4b4c0*/  STL [R1+0x1d60], R91 ;  /* 0x001d605b01007387 */ /* 0x0003e80000100800 */
[----:B------:R-:W4:Y:S04]  /*4b4d0*/  LDL.LU R132, [R1+0x10] ;  /* 0x0000100001847983 */ /* 0x000f280000300800 */
[----:B------:R-:W4:Y:S04]  /*4b4e0*/  LDL.LU R133, [R1+0x14] ;  /* 0x0000140001857983 */ /* 0x000f280000300800 */
[----:B------:R-:W4:Y:S04]  /*4b4f0*/  LDL.LU R134, [R1+0x18] ;  /* 0x0000180001867983 */ /* 0x000f280000300800 */
[----:B------:R-:W4:Y:S04]  /*4b500*/  LDL.LU R135, [R1+0x1c] ;  /* 0x00001c0001877983 */ /* 0x000f280000300800 */
[----:B------:R-:W4:Y:S04]  /*4b510*/  LDL.LU R128, [R1+0x20] ;  /* 0x0000200001807983 */ /* 0x000f280000300800 */
[----:B------:R-:W4:Y:S04]  /*4b520*/  LDL.LU R129, [R1+0x24] ;  /* 0x0000240001817983 */ /* 0x000f280000300800 */
[----:B------:R-:W4:Y:S01]  /*4b530*/  LDL.LU R130, [R1+0x28] ;  /* 0x0000280001827983 */ /* 0x000f220000300800 */
[C---:B------:R-:W-:Y:S03]  /*4b540*/  HMMA.1688.F32.TF32 R56, R84.reuse, R12, R56 ;  /* 0x0000000c5438723c */ /* 0x040fe60000081038 */
[----:B------:R-:W4:Y:S04]  /*4b550*/  LDL.LU R131, [R1+0x2c] ;  /* 0x00002c0001837983 */ /* 0x000f280000300800 */
[----:B------:R-:W4:Y:S01]  /*4b560*/  LDL.LU R124, [R1+0x30] ;  /* 0x00003000017c7983 */ /* 0x000f220000300800 */
[C---:B--2---:R-:W-:Y:S03]  /*4b570*/  HMMA.1688.F32.TF32 R60, R84.reuse, R8, R60 ;  /* 0x00000008543c723c */ /* 0x044fe6000008103c */
[----:B------:R-:W4:Y:S04]  /*4b580*/  LDL.LU R125, [R1+0x34] ;  /* 0x00003400017d7983 */ /* 0x000f280000300800 */
[----:B------:R-:W4:Y:S01]  /*4b590*/  LDL.LU R126, [R1+0x38] ;  /* 0x00003800017e7983 */ /* 0x000f220000300800 */
[C---:B---3--:R-:W-:Y:S03]  /*4b5a0*/  HMMA.1688.F32.TF32 R64, R84.reuse, R36, R64 ;  /* 0x000000245440723c */ /* 0x048fe60000081040 */
[----:B------:R-:W4:Y:S05]  /*4b5b0*/  LDL.LU R127, [R1+0x3c] ;  /* 0x00003c00017f7983 */ /* 0x000f2a0000300800 */
[C---:B------:R-:W-:Y:S08]  /*4b5c0*/  HMMA.1688.F32.TF32 R68, R84.reuse, R32, R68 ;  /* 0x000000205444723c */ /* 0x040ff00000081044 */
[C---:B------:R-:W-:Y:S08]  /*4b5d0*/  HMMA.1688.F32.TF32 R72, R84.reuse, R28, R72 ;  /* 0x0000001c5448723c */ /* 0x040ff00000081048 */
[C---:B------:R-:W-:Y:S08]  /*4b5e0*/  HMMA.1688.F32.TF32 R76, R84.reuse, R24, R76 ;  /* 0x00000018544c723c */ /* 0x040ff0000008104c */
[C---:B------:R-:W-:Y:S08]  /*4b5f0*/  HMMA.1688.F32.TF32 R80, R84.reuse, R20, R80 ;  /* 0x000000145450723c */ /* 0x040ff00000081050 */
[----:B------:R-:W-:Y:S01]  /*4b600*/  HMMA.1688.F32.TF32 R84, R84, R16, R96 ;  /* 0x000000105454723c */ /* 0x000fe20000081060 */
[----:B------:R-:W2:Y:S04]  /*4b610*/  LDL.LU R96, [R1+0xa0] ;  /* 0x0000a00001607983 */ /* 0x000ea80000300800 */
[----:B------:R-:W2:Y:S04]  /*4b620*/  LDL.LU R97, [R1+0xa4] ;  /* 0x0000a40001617983 */ /* 0x000ea80000300800 */
[----:B------:R-:W2:Y:S04]  /*4b630*/  LDL.LU R98, [R1+0xa8] ;  /* 0x0000a80001627983 */ /* 0x000ea80000300800 */
[----:B------:R-:W2:Y:S01]  /*4b640*/  LDL.LU R99, [R1+0xac] ;  /* 0x0000ac0001637983 */ /* 0x000ea20000300800 */
[----:B------:R-:W-:Y:S03]  /*4b650*/  HMMA.1688.F32.TF32 R48, R52, R20, R100 ;  /* 0x000000143430723c */ /* 0x000fe60000081064 */
[----:B------:R-:W3:Y:S04]  /*4b660*/  LDL.LU R100, [R1+0x90] ;  /* 0x0000900001647983 */ /* 0x000ee80000300800 */
[----:B------:R-:W3:Y:S01]  /*4b670*/  LDL.LU R101, [R1+0x94] ;  /* 0x0000940001657983 */ /* 0x000ee20000300800 */
[----:B------:R-:W-:Y:S03]  /*4b680*/  HMMA.1688.F32.TF32 R92, R116, R8, R92 ;  /* 0x00000008745c723c */ /* 0x000fe6000008105c */
        /* <DEDUP_REMOVED lines=16> */
[----:B------:R-:W4:Y:S04]  /*4b790*/  LDL.LU R109, [R1+0x74] ;  /* 0x00007400016d7983 */ /* 0x000f280000300800 */
[----:B------:R-:W4:Y:S01]  /*4b7a0*/  LDL.LU R110, [R1+0x78] ;  /* 0x00007800016e7983 */ /* 0x000f220000300800 */
[C---:B------:R-:W-:Y:S03]  /*4b7b0*/  HMMA.1688.F32.TF32 R244, R52.reuse, R8, R244 ;  /* 0x0000000834f4723c */ /* 0x040fe600000810f4 */
[----:B------:R-:W4:Y:S04]  /*4b7c0*/  LDL.LU R111, [R1+0x7c] ;  /* 0x00007c00016f7983 */ /* 0x000f280000300800 */
[----:B------:R-:W4:Y:S01]  /*4b7d0*/  LDL.LU R120, [R1+0x40] ;  /* 0x0000400001787983 */ /* 0x000f220000300800 */
[C---:B------:R-:W-:Y:S03]  /*4b7e0*/  HMMA.1688.F32.TF32 R240, R52.reuse, R36, R240 ;  /* 0x0000002434f0723c */ /* 0x040fe600000810f0 */
[----:B------:R-:W4:Y:S04]  /*4b7f0*/  LDL.LU R121, [R1+0x44] ;  /* 0x0000440001797983 */ /* 0x000f280000300800 */
[----:B------:R-:W4:Y:S01]  /*4b800*/  LDL.LU R122, [R1+0x48] ;  /* 0x00004800017a7983 */ /* 0x000f220000300800 */
[C---:B------:R-:W-:Y:S03]  /*4b810*/  HMMA.1688.F32.TF32 R236, R52.reuse, R32, R236 ;  /* 0x0000002034ec723c */ /* 0x040fe600000810ec */
[----:B------:R-:W4:Y:S05]  /*4b820*/  LDL.LU R123, [R1+0x4c] ;  /* 0x00004c00017b7983 */ /* 0x000f2a0000300800 */
[C---:B------:R-:W-:Y:S08]  /*4b830*/  HMMA.1688.F32.TF32 R44, R52.reuse, R24, R44 ;  /* 0x00000018342c723c */ /* 0x040ff0000008102c */
[----:B------:R-:W-:Y:S01]  /*4b840*/  HMMA.1688.F32.TF32 R52, R52, R16, R184 ;  /* 0x000000103434723c */ /* 0x000fe200000810b8 */
[----:B------:R-:W4:Y:S04]  /*4b850*/  LDL.LU R184, [R1] ;  /* 0x0000000001b87983 */ /* 0x000f280000300800 */
[----:B------:R-:W4:Y:S04]  /*4b860*/  LDL.LU R185, [R1+0x4] ;  /* 0x0000040001b97983 */ /* 0x000f280000300800 */
[----:B------:R-:W4:Y:S04]  /*4b870*/  LDL.LU R186, [R1+0x8] ;  /* 0x0000080001ba7983 */ /* 0x000f280000300800 */
[----:B------:R-:W4:Y:S04]  /*4b880*/  LDL.LU R187, [R1+0xc] ;  /* 0x00000c0001bb7983 */ /* 0x000f280000300800 */
[----:B------:R-:W-:Y:S04]  /*4b890*/  STL [R1+0x1d5c], R93 ;  /* 0x001d5c5d01007387 */ /* 0x000fe80000100800 */
[----:B------:R-:W-:Y:S04]  /*4b8a0*/  STL [R1+0x1d58], R94 ;  /* 0x001d585e01007387 */ /* 0x000fe80000100800 */
[----:B------:R-:W-:Y:S01]  /*4b8b0*/  STL [R1+0x1d54], R95 ;  /* 0x001d545f01007387 */ /* 0x000fe20000100800 */
[C---:B--2---:R-:W-:Y:S11]  /*4b8c0*/  HMMA.1688.F32.TF32 R96, R116.reuse, R36, R96 ;  /* 0x000000247460723c */ /* 0x044ff60000081060 */
[----:B------:R-:W-:Y:S11]  /*4b8d0*/  @!UPT UIADD3 URZ, URZ, URZ, URZ ;  /* 0x0000003f3f3ff290 */ /* 0x000ff6000fffe03f */
[----:B------:R-:W-:Y:S01]  /*4b8e0*/  @!UPT UIADD3 URZ, URZ, URZ, URZ ;  /* 0x0000003f3f3ff290 */ /* 0x000fe2000fffe03f */
[----:B------:R-:W-:Y:S04]  /*4b8f0*/  STL [R1+0x1d4c], R96 ;  /* 0x001d4c6001007387 */ /* 0x000fe80000100800 */
[----:B------:R-:W-:Y:S04]  /*4b900*/  STL [R1+0x1d48], R97 ;  /* 0x001d486101007387 */ /* 0x000fe80000100800 */
[----:B------:R-:W-:Y:S04]  /*4b910*/  STL [R1+0x1d44], R98 ;  /* 0x001d446201007387 */ /* 0x000fe80000100800 */
[----:B------:R-:W-:Y:S04]  /*4b920*/  STL [R1+0x1d40], R99 ;  /* 0x001d406301007387 */ /* 0x000fe80000100800 */
        /* <DEDUP_REMOVED lines=8> */
[C---:B---3--:R-:W-:Y:S08]  /*4b9b0*/  HMMA.1688.F32.TF32 R100, R116.reuse, R32, R100 ;  /* 0x000000207464723c */ /* 0x048ff00000081064 */
[C---:B------:R-:W-:Y:S11]  /*4b9c0*/  HMMA.1688.F32.TF32 R104, R116.reuse, R28, R104 ;  /* 0x0000001c7468723c */ /* 0x040ff60000081068 */
[----:B------:R-:W-:Y:S04]  /*4b9d0*/  @!UPT UIADD3 URZ, URZ, URZ, URZ ;  /* 0x0000003f3f3ff290 */ /* 0x000fe8000fffe03f */
[----:B------:R3:W-:Y:S04]  /*4b9e0*/  STL [R1+0x1d3c], R100 ;  /* 0x001d3c6401007387 */ /* 0x0007e80000100800 */
[----:B------:R1:W-:Y:S04]  /*4b9f0*/  STL [R1+0x1d38], R101 ;  /* 0x001d386501007387 */ /* 0x0003e80000100800 */
[----:B------:R1:W-:Y:S04]  /*4ba00*/  STL [R1+0x1d34], R102 ;  /* 0x001d346601007387 */ /* 0x0003e80000100800 */
[----:B------:R1:W-:Y:S04]  /*4ba10*/  STL [R1+0x1d30], R103 ;  /* 0x001d306701007387 */ /* 0x0003e80000100800 */
[----:B------:R-:W-:Y:S01]  /*4ba20*/  STL [R1+0x1d50], R107 ;  /* 0x001d506b01007387 */ /* 0x000fe20000100800 */
[C---:B----4-:R-:W-:Y:S08]  /*4ba30*/  HMMA.1688.F32.TF32 R108, R116.reuse, R24, R108 ;  /* 0x00000018746c723c */ /* 0x050ff0000008106c */
[C---:B------:R-:W-:Y:S08]  /*4ba40*/  HMMA.1688.F32.TF32 R112, R116.reuse, R20, R112 ;  /* 0x000000147470723c */ /* 0x040ff00000081070 */
[----:B------:R-:W-:Y:S08]  /*4ba50*/  HMMA.1688.F32.TF32 R116, R116, R16, R136 ;  /* 0x000000107474723c */ /* 0x000ff00000081088 */
[C---:B------:R-:W-:Y:S08]  /*4ba60*/  HMMA.1688.F32.TF32 R120, R148.reuse, R12, R120 ;  /* 0x0000000c9478723c */ /* 0x040ff00000081078 */
[C---:B------:R-:W-:Y:S08]  /*4ba70*/  HMMA.1688.F32.TF32 R124, R148.reuse, R8, R124 ;  /* 0x00000008947c723c */ /* 0x040ff0000008107c */
[C---:B------:R-:W-:Y:S08]  /*4ba80*/  HMMA.1688.F32.TF32 R128, R148.reuse, R36, R128 ;  /* 0x000000249480723c */ /* 0x040ff00000081080 */
[C---:B------:R-:W-:Y:S08]  /*4ba90*/  HMMA.1688.F32.TF32 R132, R148.reuse, R32, R132 ;  /* 0x000000209484723c */ /* 0x040ff00000081084 */
[C---:B------:R-:W-:Y:S01]  /*4baa0*/  HMMA.1688.F32.TF32 R136, R148.reuse, R28, R184 ;  /* 0x0000001c9488723c */ /* 0x040fe200000810b8 */
[----:B------:R-:W-:Y:S01]  /*4bab0*/  IMAD.MOV.U32 R173, RZ, RZ, R3 ;  /* 0x000000ffffad7224 */ /* 0x000fe200078e0003 */
[----:B------:R-:W-:Y:S01]  /*4bac0*/  MOV R175, R252 ;  /* 0x000000fc00af7202 */ /* 0x000fe20000000f00 */
[----:B------:R-:W-:Y:S01]  /*4bad0*/  IMAD.MOV.U32 R174, RZ, RZ, R6 ;  /* 0x000000ffffae7224 */ /* 0x000fe200078e0006 */
[----:B------:R-:W-:Y:S04]  /*4bae0*/  LDS R184, [R2+0xa6180] ;  /* 0x0a61800002b87984 */ /* 0x000fe80000000800 */
[----:B------:R-:W-:Y:S01]  /*4baf0*/  HMMA.1688.F32.TF32 R144, R148, R20, R224 ;  /* 0x000000149490723c */ /* 0x000fe200000810e0 */
[----:B------:R-:W-:Y:S04]  /*4bb00*/  LDS R186, [R2+0xa6980] ;  /* 0x0a69800002ba7984 */ /* 0x000fe80000000800 */
[----:B------:R-:W-:Y:S03]  /*4bb10*/  LDS R185, [R0+0xa6180] ;  /* 0x0a61800000b97984 */ /* 0x000fe60000000800 */
[C---:B-1----:R-:W-:Y:S01]  /*4bb20*/  HMMA.1688.F32.TF32 R88, R156.reuse, R8, R176 ;  /* 0x000000089c58723c */ /* 0x042fe200000810b0 */
[----:B------:R-:W-:Y:S11]  /*4bb30*/  LDS R187, [R0+0xa6980] ;  /* 0x0a69800000bb7984 */ /* 0x000ff60000000800 */
[----:B------:R-:W-:Y:S11]  /*4bb40*/  @!UPT UIADD3 URZ, URZ, URZ, URZ ;  /* 0x0000003f3f3ff290 */ /* 0x000ff6000fffe03f */
[----:B------:R-:W-:Y:S01]  /*4bb50*/  @!UPT UIADD3 URZ, URZ, URZ, URZ ;  /* 0x0000003f3f3ff290 */ /* 0x000fe2000fffe03f */
[----:B---3--:R-:W-:Y:S01]  /*4bb60*/  MOV R100, R88 ;  /* 0x0000005800647202 */ /* 0x008fe20000000f00 */
[----:B------:R-:W-:Y:S02]  /*4bb70*/  IMAD.MOV.U32 R101, RZ, RZ, R89 ;  /* 0x000000ffff657224 */ /* 0x000fe400078e0059 */
[----:B------:R-:W-:Y:S02]  /*4bb80*/  IMAD.MOV.U32 R102, RZ, RZ, R90 ;  /* 0x000000ffff667224 */ /* 0x000fe400078e005a */
[----:B------:R-:W-:Y:S01]  /*4bb90*/  IMAD.MOV.U32 R103, RZ, RZ, R91 ;  /* 0x000000ffff677224 */ /* 0x000fe200078e005b */
[----:B--2---:R-:W-:Y:S08]  /*4bba0*/  HMMA.1688.F32.TF32 R96, R156, R12, R180 ;  /* 0x0000000c9c60723c */ /* 0x004ff000000810b4 */
[----:B------:R-:W-:Y:S11]  /*4bbb0*/  HMMA.1688.F32.TF32 R140, R148, R24, R228 ;  /* 0x00000018948c723c */ /* 0x000ff600000810e4 */
[----:B------:R-:W-:Y:S04]  /*4bbc0*/  @!UPT UIADD3 URZ, URZ, URZ, URZ ;  /* 0x0000003f3f3ff290 */ /* 0x000fe8000fffe03f */
[----:B------:R-:W-:Y:S04]  /*4bbd0*/  STL.64 [R1+0xe0], R96 ;  /* 0x0000e06001007387 */ /* 0x000fe80000100a00 */
[----:B------:R1:W-:Y:S04]  /*4bbe0*/  STL.64 [R1+0xe8], R98 ;  /* 0x0000e86201007387 */ /* 0x0003e80000100a00 */
[----:B------:R-:W2:Y:S04]  /*4bbf0*/  LDL.LU R168, [R1+0x110] ;  /* 0x0001100001a87983 */ /* 0x000ea80000300800 */
[----:B------:R-:W2:Y:S04]  /*4bc00*/  LDL.LU R169, [R1+0x114] ;  /* 0x0001140001a97983 */ /* 0x000ea80000300800 */
[----:B------:R-:W2:Y:S04]  /*4bc10*/  LDL.LU R170, [R1+0x118] ;  /* 0x0001180001aa7983 */ /* 0x000ea80000300800 */
[----:B------:R-:W2:Y:S01]  /*4bc20*/  LDL.LU R171, [R1+0x11c] ;  /* 0x00011c0001ab7983 */ /* 0x000ea20000300800 */
[----:B------:R-:W-:-:S03]  /*4bc30*/  IMAD.MOV.U32 R231, RZ, RZ, R160 ;  /* 0x000000ffffe77224 */ /* 0x000fc600078e00a0 */
[----:B------:R-:W3:Y:S01]  /*4bc40*/  LDL.LU R164, [R1+0x120] ;  /* 0x0001200001a47983 */ /* 0x000ee20000300800 */
[----:B------:R-:W-:-:S03]  /*4bc50*/  IMAD.MOV.U32 R230, RZ, RZ, R161 ;  /* 0x000000ffffe67224 */ /* 0x000fc600078e00a1 */
[----:B------:R-:W3:Y:S01]  /*4bc60*/  LDL.LU R165, [R1+0x124] ;  /* 0x0001240001a57983 */ /* 0x000ee20000300800 */
[----:B------:R-:W-:-:S03]  /*4bc70*/  IMAD.MOV.U32 R229, RZ, RZ, R162 ;  /* 0x000000ffffe57224 */ /* 0x000fc600078e00a2 */
[----:B------:R-:W3:Y:S01]  /*4bc80*/  LDL.LU R166, [R1+0x128] ;  /* 0x0001280001a67983 */ /* 0x000ee20000300800 */
[----:B------:R-:W-:-:S03]  /*4bc90*/  IMAD.MOV.U32 R228, RZ, RZ, R163 ;  /* 0x000000ffffe47224 */ /* 0x000fc600078e00a3 */
[----:B------:R-:W3:Y:S01]  /*4bca0*/  LDL.LU R167, [R1+0x12c] ;  /* 0x00012c0001a77983 */ /* 0x000ee20000300800 */
[----:B------:R-:W-:Y:S03]  /*4bcb0*/  HMMA.1688.F32.TF32 R148, R148, R16, R232 ;  /* 0x000000109494723c */ /* 0x000fe600000810e8 */
        /* <DEDUP_REMOVED lines=64> */
[C---:B--2---:R-:W-:Y:S08]  /*4c0c0*/  HMMA.1688.F32.TF32 R188, R152.reuse, R32, R188 ;  /* 0x0000002098bc723c */ /* 0x044ff000000810bc */
[-C--:B---3--:R-:W-:Y:S08]  /*4c0d0*/  HMMA.1688.F32.TF32 R192, R152, R36.reuse, R192 ;  /* 0x0000002498c0723c */ /* 0x088ff000000810c0 */
[C---:B----4-:R-:W-:Y:S08]  /*4c0e0*/  HMMA.1688.F32.TF32 R248, R156.reuse, R36, R248 ;  /* 0x000000249cf8723c */ /* 0x050ff000000810f8 */
[C---:B------:R-:W-:Y:S08]  /*4c0f0*/  HMMA.1688.F32.TF32 R88, R156.reuse, R32, R88 ;  /* 0x000000209c58723c */ /* 0x040ff00000081058 */
[C---:B------:R-:W-:Y:S08]  /*4c100*/  HMMA.1688.F32.TF32 R208, R156.reuse, R20, R208 ;  /* 0x000000149cd0723c */ /* 0x040ff000000810d0 */
[C---:B------:R-:W-:Y:S08]  /*4c110*/  HMMA.1688.F32.TF32 R216, R156.reuse, R28, R216 ;  /* 0x0000001c9cd8723c */ /* 0x040ff000000810d8 */
[C---:B------:R-:W-:Y:S08]  /*4c120*/  HMMA.1688.F32.TF32 R212, R156.reuse, R24, R212 ;  /* 0x000000189cd4723c */ /* 0x040ff000000810d4 */
[----:B------:R-:W-:Y:S01]  /*4c130*/  HMMA.1688.F32.TF32 R156, R156, R16, R204 ;  /* 0x000000109c9c723c */ /* 0x000fe200000810cc */
[----:B-1----:R-:W-:-:S02]  /*4c140*/  IMAD.MOV.U32 R98, RZ, RZ, R250 ;  /* 0x000000ffff627224 */ /* 0x002fc400078e00fa */
[----:B------:R-:W-:Y:S02]  /*4c150*/  IMAD.MOV.U32 R99, RZ, RZ, R251 ;  /* 0x000000ffff637224 */ /* 0x000fe400078e00fb */
[----:B------:R-:W-:Y:S01]  /*4c160*/  IMAD.MOV.U32 R96, RZ, RZ, R248 ;  /* 0x000000ffff607224 */ /* 0x000fe200078e00f8 */
[----:B------:R-:W2:Y:S02]  /*4c170*/  LDL.LU.64 R250, [R1+0x1e18] ;  /* 0x001e180001fa7983 */ /* 0x000ea40000300a00 */
[----:B------:R-:W-:Y:S01]  /*4c180*/  HMMA.1688.F32.TF32 R196, R152, R8, R196 ;  /* 0x0000000898c4723c */ /* 0x000fe200000810c4 */
[----:B------:R-:W-:Y:S02]  /*4c190*/  IMAD.MOV.U32 R97, RZ, RZ, R249 ;  /* 0x000000ffff617224 */ /* 0x000fe400078e00f9 */
[----:B------:R-:W-:Y:S01]  /*4c1a0*/  IMAD.MOV.U32 R95, RZ, RZ, R90 ;  /* 0x000000ffff5f7224 */ /* 0x000fe200078e005a */
[----:B------:R-:W2:Y:S01]  /*4c1b0*/  LDL.LU.64 R248, [R1+0x1e10] ;  /* 0x001e100001f87983 */ /* 0x000ea20000300a00 */
[----:B------:R-:W-:-:S02]  /*4c1c0*/  IMAD.MOV.U32 R107, RZ, RZ, R91 ;  /* 0x000000ffff6b7224 */ /* 0x000fc400078e005b */
[----:B------:R-:W-:Y:S02]  /*4c1d0*/  IMAD.MOV.U32 R93, RZ, RZ, R88 ;  /* 0x000000ffff5d7224 */ /* 0x000fe400078e0058 */
[----:B------:R-:W-:Y:S01]  /*4c1e0*/  IMAD.MOV.U32 R94, RZ, RZ, R89 ;  /* 0x000000ffff5e7224 */ /* 0x000fe200078e0059 */
[C---:B------:R-:W-:Y:S01]  /*4c1f0*/  HMMA.1688.F32.TF32 R200, R152.reuse, R12, R200 ;  /* 0x0000000c98c8723c */ /* 0x040fe200000810c8 */
[----:B------:R-:W-:Y:S01]  /*4c200*/  IMAD.MOV.U32 R90, RZ, RZ, R218 ;  /* 0x000000ffff5a7224 */ /* 0x000fe200078e00da */
[----:B------:R-:W-:Y:S01]  /*4c210*/  MOV R89, R217 ;  /* 0x000000d900597202 */ /* 0x000fe20000000f00 */
[----:B------:R-:W-:Y:S02]  /*4c220*/  IMAD.MOV.U32 R91, RZ, RZ, R219 ;  /* 0x000000ffff5b7224 */ /* 0x000fe400078e00db */
[----:B------:R-:W-:Y:S01]  /*4c230*/  IMAD.MOV.U32 R88, RZ, RZ, R216 ;  /* 0x000000ffff587224 */ /* 0x000fe200078e00d8 */
[----:B------:R-:W3:Y:S04]  /*4c240*/  LDL.LU.64 R218, [R1+0x1e08] ;  /* 0x001e080001da7983 */ /* 0x000ee80000300a00 */
[----:B------:R-:W3:Y:S04]  /*4c250*/  LDL.LU.64 R216, [R1+0x1e00] ;  /* 0x001e000001d87983 */ /* 0x000ee80000300a00 */
[----:B------:R-:W-:Y:S04]  /*4c260*/  STL.64 [R1+0x90], R212 ;  /* 0x000090d401007387 */ /* 0x000fe80000100a00 */
[----:B------:R1:W-:Y:S04]  /*4c270*/  STL.64 [R1+0x98], R214 ;  /* 0x000098d601007387 */ /* 0x0003e80000100a00 */
[----:B-1----:R-:W4:Y:S04]  /*4c280*/  LDL.LU.64 R214, [R1+0x1df8] ;  /* 0x001df80001d67983 */ /* 0x002f280000300a00 */
        /* <DEDUP_REMOVED lines=25> */
[----:B------:R-:W2:Y:S01]  /*4c420*/  LDL.LU.64 R188, [R1+0x1d90] ;  /* 0x001d900001bc7983 */ /* 0x000ea20000300a00 */
[C---:B------:R-:W-:Y:S08]  /*4c430*/  HMMA.1688.F32.TF32 R180, R152.reuse, R28, R180 ;  /* 0x0000001c98b4723c */ /* 0x040ff000000810b4 */
[----:B------:R-:W-:Y:S11]  /*4c440*/  HMMA.1688.F32.TF32 R176, R152, R24, R176 ;  /* 0x0000001898b0723c */ /* 0x000ff600000810b0 */
[----:B------:R-:W-:Y:S04]  /*4c450*/  @!UPT UIADD3 URZ, URZ, URZ, URZ ;  /* 0x0000003f3f3ff290 */ /* 0x000fe8000fffe03f */
        /* <DEDUP_REMOVED lines=8> */
[----:B------:R-:W-:-:S02]  /*4c4e0*/  IMAD.MOV.U32 R157, RZ, RZ, R252 ;  /* 0x000000ffff9d7224 */ /* 0x000fc400078e00fc */
[----:B------:R-:W-:Y:S02]  /*4c4f0*/  IMAD.MOV.U32 R158, RZ, RZ, R6 ;  /* 0x000000ffff9e7224 */ /* 0x000fe400078e0006 */
[----:B------:R-:W-:Y:S01]  /*4c500*/  IMAD.MOV.U32 R159, RZ, RZ, R3 ;  /* 0x000000ffff9f7224 */ /* 0x000fe200078e0003 */
[C---:B---3--:R-:W-:Y:S08]  /*4c510*/  HMMA.1688.F32.TF32 R216, R220.reuse, R16, R216 ;  /* 0x00000010dcd8723c */ /* 0x048ff000000810d8 */
[C---:B----4-:R-:W-:Y:S08]  /*4c520*/  HMMA.1688.F32.TF32 R212, R220.reuse, R20, R212 ;  /* 0x00000014dcd4723c */ /* 0x050ff000000810d4 */
[C---:B--2---:R-:W-:Y:S08]  /*4c530*/  HMMA.1688.F32.TF32 R208, R220.reuse, R24, R208 ;  /* 0x00000018dcd0723c */ /* 0x044ff000000810d0 */
[----:B------:R-:W-:Y:S08]  /*4c540*/  HMMA.1688.F32.TF32 R204, R220, R28, R204 ;  /* 0x0000001cdccc723c */ /* 0x000ff000000810cc */
[----:B------:R-:W-:Y:S08]  /*4c550*/  HMMA.1688.F32.TF32 R156, R152, R20, R156 ;  /* 0x00000014989c723c */ /* 0x000ff0000008109c */
[C---:B------:R-:W-:Y:S08]  /*4c560*/  HMMA.1688.F32.TF32 R200, R220.reuse, R32, R200 ;  /* 0x00000020dcc8723c */ /* 0x040ff000000810c8 */
[C---:B------:R-:W-:Y:S08]  /*4c570*/  HMMA.1688.F32.TF32 R196, R220.reuse, R36, R196 ;  /* 0x00000024dcc4723c */ /* 0x040ff000000810c4 */
[C---:B------:R-:W-:Y:S08]  /*4c580*/  HMMA.1688.F32.TF32 R192, R220.reuse, R8, R192 ;  /* 0x00000008dcc0723c */ /* 0x040ff000000810c0 */
[----:B------:R-:W-:Y:S01]  /*4c590*/  HMMA.1688.F32.TF32 R188, R220, R12, R188 ;  /* 0x0000000cdcbc723c */ /* 0x000fe200000810bc */
[----:B------:R-:W-:Y:S04]  /*4c5a0*/  LDS R220, [R2+0xa7000] ;  /* 0x0a70000002dc7984 */ /* 0x000fe80000000800 */
[----:B------:R-:W-:Y:S04]  /*4c5b0*/  LDS R222, [R2+0xa7800] ;  /* 0x0a78000002de7984 */ /* 0x000fe80000000800 */
[----:B------:R-:W-:Y:S04]  /*4c5c0*/  LDS R221, [R0+0xa7000] ;  /* 0x0a70000000dd7984 */ /* 0x000fe80000000800 */
[----:B------:R-:W1:Y:S04]  /*4c5d0*/  LDS R223, [R0+0xa7800] ;  /* 0x0a78000000df7984 */ /* 0x000e680000000800 */
[----:B------:R-:W-:Y:S04]  /*4c5e0*/  STL.64 [R1], R156 ;  /* 0x0000009c01007387 */ /* 0x000fe80000100a00 */
[----:B------:R-:W-:Y:S04]  /*4c5f0*/  STL.64 [R1+0x8], R158 ;  /* 0x0000089e01007387 */ /* 0x000fe80000100a00 */
[----:B------:R-:W-:Y:S04]  /*4c600*/  STL [R1+0x1d2c], R189 ;  /* 0x001d2cbd01007387 */ /* 0x000fe80000100800 */
[----:B------:R-:W-:Y:S04]  /*4c610*/  STL [R1+0x1d28], R190 ;  /* 0x001d28be01007387 */ /* 0x000fe80000100800 */
[----:B------:R-:W-:Y:S04]  /*4c620*/  STL [R1+0x1d24], R191 ;  /* 0x001d24bf01007387 */ /* 0x000fe80000100800 */
[----:B------:R-:W-:Y:S04]  /*4c630*/  STL [R1+0x1d18], R192 ;  /* 0x001d18c001007387 */ /* 0x000fe80000100800 */
[----:B------:R-:W-:Y:S04]  /*4c640*/  STL [R1+0x1d14], R193 ;  /* 0x001d14c101007387 */ /* 0x000fe80000100800 */
[----:B------:R-:W-:Y:S04]  /*4c650*/  STL [R1+0x1d10], R194 ;  /* 0x001d10c201007387 */ /* 0x000fe80000100800 */
[----:B------:R1:W-:Y:S02]  /*4c660*/  STL [R1+0x1d0c], R195 ;  /* 0x001d0cc301007387 */ /* 0x0003e40000100800 */
[----:B-1----:R-:W-:Y:S08]  /*4c670*/  HMMA.1688.F32.TF32 R192, R220, R10, R244 ;  /* 0x0000000adcc0723c */ /* 0x002ff000000810f4 */
        /* <DEDUP_REMOVED lines=8> */
[----:B------:R-:W-:Y:S01]  /*4c700*/  MOV R21, R192 ;  /* 0x000000c000157202 */ /* 0x000fe20000000f00 */
[----:B------:R-:W-:-:S06]  /*4c710*/  IMAD.MOV.U32 R20, RZ, RZ, R193 ;  /* 0x000000ffff147224 */ /* 0x000fcc00078e00c1 */
[C---:B------:R-:W-:Y:S08]  /*4c720*/  HMMA.1688.F32.TF32 R248, R220.reuse, R14, R248 ;  /* 0x0000000edcf8723c */ /* 0x040ff000000810f8 */
[----:B------:R-:W-:Y:S01]  /*4c730*/  HMMA.1688.F32.TF32 R40, R220, R30, R40 ;  /* 0x0000001edc28723c */ /* 0x000fe20000081028 */
[----:B------:R-:W-:Y:S04]  /*4c740*/  STL [R1+0x1d20], R198 ;  /* 0x001d20c601007387 */ /* 0x000fe80000100800 */
[----:B------:R-:W-:Y:S03]  /*4c750*/  LDS R224, [R4+0xa7000] ;  /* 0x0a70000004e07984 */ /* 0x000fe60000000800 */
[----:B------:R-:W-:Y:S01]  /*4c760*/  HMMA.1688.F32.TF32 R184, R184, R16, R228 ;  /* 0x00000010b8b8723c */ /* 0x000fe200000810e4 */
[----:B------:R-:W-:Y:S04]  /*4c770*/  LDS R226, [R4+0xa7800] ;  /* 0x0a78000004e27984 */ /* 0x000fe80000000800 */
[----:B------:R-:W-:Y:S02]  /*4c780*/  LDS R225, [R5+0xa7000] ;  /* 0x0a70000005e17984 */ /* 0x000fe40000000800 */
[----:B------:R-:W-:-:S02]  /*4c790*/  IMAD.MOV.U32 R17, RZ, RZ, R194 ;  /* 0x000000ffff117224 */ /* 0x000fc400078e00c2 */
[----:B------:R-:W-:Y:S01]  /*4c7a0*/  IMAD.MOV.U32 R16, RZ, RZ, R195 ;  /* 0x000000ffff107224 */ /* 0x000fe200078e00c3 */
[----:B------:R-:W1:Y:S01]  /*4c7b0*/  LDS R227, [R5+0xa7800] ;  /* 0x0a78000005e37984 */ /* 0x000e620000000800 */
[----:B------:R-:W-:Y:S01]  /*4c7c0*/  HMMA.1688.F32.TF32 R192, R220, R38, R240 ;  /* 0x00000026dcc0723c */ /* 0x000fe200000810f0 */
[----:B------:R-:W-:Y:S02]  /*4c7d0*/  IMAD.MOV.U32 R9, RZ, RZ, R250 ;  /* 0x000000ffff097224 */ /* 0x000fe400078e00fa */
[----:B------:R-:W-:Y:S01]  /*4c7e0*/  IMAD.MOV.U32 R8, RZ, RZ, R251 ;  /* 0x000000ffff087224 */ /* 0x000fe200078e00fb */
[----:B------:R-:W-:Y:S01]  /*4c7f0*/  LDS R232, [R4+0xa7080] ;  /* 0x0a70800004e87984 */ /* 0x000fe20000000800 */
[----:B------:R-:W-:Y:S02]  /*4c800*/  IMAD.MOV.U32 R6, RZ, RZ, R41 ;  /* 0x000000ffff067224 */ /* 0x000fe400078e0029 */
[----:B------:R-:W-:Y:S01]  /*4c810*/  IMAD.MOV.U32 R13, RZ, RZ, R248 ;  /* 0x000000ffff0d7224 */ /* 0x000fe200078e00f8 */
[----:B------:R2:W-:Y:S01]  /*4c820*/  STL [R1+0x1d1c], R199 ;  /* 0x001d1cc701007387 */ /* 0x0005e20000100800 */
[----:B------:R-:W-:-:S03]  /*4c830*/  IMAD.MOV.U32 R12, RZ, RZ, R249 ;  /* 0x000000ffff0c7224 */ /* 0x000fc600078e00f9 */
[----:B------:R-:W-:Y:S04]  /*4c840*/  LDS R228, [R2+0xa7080] ;  /* 0x0a70800002e47984 */ /* 0x000fe80000000800 */
[----:B------:R-:W-:Y:S04]  /*4c850*/  LDS R230, [R2+0xa7880] ;  /* 0x0a78800002e67984 */ /* 0x000fe80000000800 */
[----:B------:R-:W-:Y:S04]  /*4c860*/  LDS R229, [R0+0xa7080] ;  /* 0x0a70800000e57984 */ /* 0x000fe80000000800 */
[----:B------:R-:W-:Y:S01]  /*4c870*/  IMAD.MOV.U32 R29, RZ, RZ, R192 ;  /* 0x000000ffff1d7224 */ /* 0x000fe200078e00c0 */
[----:B------:R-:W3:Y:S01]  /*4c880*/  LDS R231, [R0+0xa7880] ;  /* 0x0a78800000e77984 */ /* 0x000ee20000000800 */
[----:B------:R-:W-:-:S02]  /*4c890*/  IMAD.MOV.U32 R28, RZ, RZ, R193 ;  /* 0x000000ffff1c7224 */ /* 0x000fc400078e00c1 */
[----:B------:R-:W-:Y:S01]  /*4c8a0*/  IMAD.MOV.U32 R25, RZ, RZ, R194 ;  /* 0x000000ffff197224 */ /* 0x000fe200078e00c2 */
[----:B------:R-:W-:Y:S01]  /*4c8b0*/  LDS R234, [R4+0xa7880] ;  /* 0x0a78800004ea7984 */ /* 0x000fe20000000800 */
[----:B------:R-:W-:Y:S02]  /*4c8c0*/  IMAD.MOV.U32 R24, RZ, RZ, R195 ;  /* 0x000000ffff187224 */ /* 0x000fe400078e00c3 */
[----:B------:R-:W-:Y:S01]  /*4c8d0*/  HMMA.1688.F32.TF32 R192, R220, R34, R236 ;  /* 0x00000022dcc0723c */ /* 0x000fe200000810ec */
[----:B------:R-:W-:Y:S01]  /*4c8e0*/  IMAD.MOV.U32 R251, RZ, RZ, R42 ;  /* 0x000000fffffb7224 */ /* 0x000fe200078e002a */
[----:B------:R-:W-:Y:S01]  /*4c8f0*/  LDS R233, [R5+0xa7080] ;  /* 0x0a70800005e97984 */ /* 0x000fe20000000800 */
[----:B------:R-:W-:-:S03]  /*4c900*/  IMAD.MOV.U32 R250, RZ, RZ, R43 ;  /* 0x000000fffffa7224 */ /* 0x000fc600078e002b */
[----:B------:R-:W4:Y:S11]  /*4c910*/  LDS R235, [R5+0xa7880] ;  /* 0x0a78800005eb7984 */ /* 0x000f360000000800 */
[----:B------:R-:W-:Y:S07]  /*4c920*/  @!UPT UIADD3 URZ, URZ, URZ, URZ ;  /* 0x0000003f3f3ff290 */ /* 0x000fee000fffe03f */
[----:B------:R-:W-:Y:S02]  /*4c930*/  IMAD.MOV.U32 R32, RZ, RZ, R195 ;  /* 0x000000ffff207224 */ /* 0x000fe400078e00c3 */
[----:B------:R-:W-:Y:S02]  /*4c940*/  IMAD.MOV.U32 R195, RZ, RZ, R40 ;  /* 0x000000ffffc37224 */ /* 0x000fe400078e0028 */
[C---:B------:R-:W-:Y:S01]  /*4c950*/  HMMA.1688.F32.TF32 R40, R220.reuse, R26, R44 ;  /* 0x0000001adc28723c */ /* 0x040fe2000008102c */
[----:B------:R-:W-:Y:S01]  /*4c960*/  IMAD.MOV.U32 R249, RZ, RZ, R192 ;  /* 0x000000fffff97224 */ /* 0x000fe200078e00c0 */
[----:B------:R-:W-:Y:S01]  /*4c970*/  MOV R33, R194 ;  /* 0x000000c200217202 */ /* 0x000fe20000000f00 */
[----:B------:R-:W-:Y:S11]  /*4c980*/  IMAD.MOV.U32 R248, RZ, RZ, R193 ;  /* 0x000000fffff87224 */ /* 0x000ff600078e00c1 */
[----:B------:R-:W-:Y:S10]  /*4c990*/  @!UPT UIADD3 URZ, URZ, URZ, URZ ;  /* 0x0000003f3f3ff290 */ /* 0x000ff4000fffe03f */
[----:B--2---:R-:W-:Y:S02]  /*4c9a0*/  IMAD.MOV.U32 R199, RZ, RZ, R40 ;  /* 0x000000ffffc77224 */ /* 0x004fe400078e0028 */
[----:B------:R-:W-:Y:S02]  /*4c9b0*/  IMAD.MOV.U32 R192, RZ, RZ, R41 ;  /* 0x000000ffffc07224 */ /* 0x000fe400078e0029 */
[----:B------:R-:W-:Y:S02]  /*4c9c0*/  IMAD.MOV.U32 R193, RZ, RZ, R42 ;  /* 0x000000ffffc17224 */ /* 0x000fe400078e002a */
[----:B------:R-:W-:Y:S02]  /*4c9d0*/  IMAD.MOV.U32 R194, RZ, RZ, R43 ;  /* 0x000000ffffc27224 */ /* 0x000fe400078e002b */
[C---:B------:R-:W-:Y:S11]  /*4c9e0*/  HMMA.1688.F32.TF32 R40, R220.reuse, R22, R48 ;  /* 0x00000016dc28723c */ /* 0x040ff60000081030 */
[----:B------:R-:W-:Y:S11]  /*4c9f0*/  @!UPT UIADD3 URZ, URZ, URZ, URZ ;  /* 0x0000003f3f3ff290 */ /* 0x000ff6000fffe03f */
[----:B------:R-:W-:Y:S02]  /*4ca00*/  @!UPT UIADD3 URZ, URZ, URZ, URZ ;  /* 0x0000003f3f3ff290 */ /* 0x000fe4000fffe03f */
[----:B------:R-:W-:Y:S01]  /*4ca10*/  MOV R189, R40 ;  /* 0x0000002800bd7202 */ /* 0x000fe20000000f00 */
[----:B------:R-:W-:Y:S02]  /*4ca20*/  IMAD.MOV.U32 R190, RZ, RZ, R41 ;  /* 0x000000ffffbe7224 */ /* 0x000fe400078e0029 */
[----:B------:R-:W-:Y:S02]  /*4ca30*/  IMAD.MOV.U32 R191, RZ, RZ, R42 ;  /* 0x000000ffffbf7224 */ /* 0x000fe400078e002a */
[----:B------:R-:W-:Y:S02]  /*4ca40*/  IMAD.MOV.U32 R198, RZ, RZ, R43 ;  /* 0x000000ffffc67224 */ /* 0x000fe400078e002b */
[----:B------:R-:W-:Y:S08]  /*4ca50*/  HMMA.1688.F32.TF32 R40, R220, R18, R52 ;  /* 0x00000012dc28723c */ /* 0x000ff00000081034 */
[C---:B-1----:R-:W-:Y:S08]  /*4ca60*/  HMMA.1688.F32.TF32 R48, R224.reuse, R14, R56 ;  /* 0x0000000ee030723c */ /* 0x042ff00000081038 */
[----:B------:R-:W-:Y:S08]  /*4ca70*/  HMMA.1688.F32.TF32 R44, R224, R10, R60 ;  /* 0x0000000ae02c723c */ /* 0x000ff0000008103c */
[----:B------:R-:W-:-:S02]  /*4ca80*/  IMAD.MOV.U32 R223, RZ, RZ, R40 ;  /* 0x000000ffffdf7224 */ /* 0x000fc400078e0028 */
[----:B------:R-:W-:Y:S02]  /*4ca90*/  IMAD.MOV.U32 R222, RZ, RZ, R41 ;  /* 0x000000ffffde7224 */ /* 0x000fe400078e0029 */
[----:B------:R-:W-:Y:S02]  /*4caa0*/  IMAD.MOV.U32 R221, RZ, RZ, R42 ;  /* 0x000000ffffdd7224 */ /* 0x000fe400078e002a */
[----:B------:R-:W-:Y:S02]  /*4cab0*/  IMAD.MOV.U32 R220, RZ, RZ, R43 ;  /* 0x000000ffffdc7224 */ /* 0x000fe400078e002b */
[C---:B------:R-:W-:Y:S01]  /*4cac0*/  HMMA.1688.F32.TF32 R40, R224.reuse, R38, R64 ;  /* 0x00000026e028723c */ /* 0x040fe20000081040 */
[----:B------:R-:W-:Y:S04]  /*4cad0*/  STL.64 [R1+0x160], R48 ;  /* 0x0001603001007387 */ /* 0x000fe80000100a00 */
[----:B------:R1:W-:Y:S04]  /*4cae0*/  STL.64 [R1+0x168], R50 ;  /* 0x0001683201007387 */ /* 0x0003e80000100a00 */
[----:B------:R-:W-:Y:S04]  /*4caf0*/  STL.64 [R1+0x150], R44 ;  /* 0x0001502c01007387 */ /* 0x000fe80000100a00 */
[----:B------:R2:W-:Y:S01]  /*4cb00*/  STL.64 [R1+0x158], R46 ;  /* 0x0001582e01007387 */ /* 0x0005e20000100a00 */
[C---:B-1----:R-:W-:Y:S09]  /*4cb10*/  HMMA.1688.F32.TF32 R48, R224.reuse, R34, R68 ;  /* 0x00000022e030723c */ /* 0x042ff20000081044 */
[----:B------:R-:W-:Y:S01]  /*4cb20*/  STL.64 [R1+0x140], R40 ;  /* 0x0001402801007387 */ /* 0x000fe20000100a00 */
[C---:B--2---:R-:W-:Y:S03]  /*4cb30*/  HMMA.1688.F32.TF32 R44, R224.reuse, R30, R72 ;  /* 0x0000001ee02c723c */ /* 0x044fe60000081048 */
[----:B------:R1:W-:Y:S05]  /*4cb40*/  STL.64 [R1+0x148], R42 ;  /* 0x0001482a01007387 */ /* 0x0003ea0000100a00 */
[C---:B------:R-:W-:Y:S08]  /*4cb50*/  HMMA.1688.F32.TF32 R240, R224.reuse, R22, R80 ;  /* 0x00000016e0f0723c */ /* 0x040ff00000081050 */
[C---:B-1----:R-:W-:Y:S01]  /*4cb60*/  HMMA.1688.F32.TF32 R40, R224.reuse, R26, R76 ;  /* 0x0000001ae028723c */ /* 0x042fe2000008104c */
[----:B------:R-:W-:Y:S04]  /*4cb70*/  STL.64 [R1+0x130], R48 ;  /* 0x0001303001007387 */ /* 0x000fe80000100a00 */
[----:B------:R-:W-:Y:S04]  /*4cb80*/  STL.64 [R1+0x138], R50 ;  /* 0x0001383201007387 */ /* 0x000fe80000100a00 */
[----:B------:R-:W-:Y:S04]  /*4cb90*/  STL.64 [R1+0x120], R44 ;  /* 0x0001202c01007387 */ /* 0x000fe80000100a00 */
[----:B------:R-:W-:Y:S10]  /*4cba0*/  STL.64 [R1+0x128], R46 ;  /* 0x0001282e01007387 */ /* 0x000ff40000100a00 */
[----:B------:R-:W-:Y:S04]  /*4cbb0*/  STL [R1+0x110], R40 ;  /* 0x0001102801007387 */ /* 0x000fe80000100800 */
[----:B------:R1:W-:Y:S04]  /*4cbc0*/  STL.64 [R1+0x1cf0], R242 ;  /* 0x001cf0f201007387 */ /* 0x0003e80000100a00 */
[----:B------:R2:W-:Y:S01]  /*4cbd0*/  STL.64 [R1+0x1ce8], R240 ;  /* 0x001ce8f001007387 */ /* 0x0005e20000100a00 */
[----:B------:R-:W-:Y:S03]  /*4cbe0*/  HMMA.1688.F32.TF32 R236, R224, R18, R84 ;  /* 0x00000012e0ec723c */ /* 0x000fe60000081054 */
[----:B------:R-:W-:Y:S01]  /*4cbf0*/  LDS R84, [R2+0xa7100] ;  /* 0x0a71000002547984 */ /* 0x000fe20000000800 */
[----:B-1----:R-:W-:-:S03]  /*4cc00*/  IMAD.MOV.U32 R242, RZ, RZ, R90 ;  /* 0x000000fffff27224 */ /* 0x002fc600078e005a */
[----:B------:R-:W-:Y:S01]  /*4cc10*/  LDS R86, [R2+0xa7900] ;  /* 0x0a79000002567984 */ /* 0x000fe20000000800 */
[----:B--2---:R-:W-:-:S03]  /*4cc20*/  IMAD.MOV.U32 R240, RZ, RZ, R88 ;  /* 0x000000fffff07224 */ /* 0x004fc600078e0058 */
[----:B------:R-:W-:Y:S01]  /*4cc30*/  LDS R85, [R0+0xa7100] ;  /* 0x0a71000000557984 */ /* 0x000fe20000000800 */
[----:B------:R-:W-:-:S03]  /*4cc40*/  IMAD.MOV.U32 R241, RZ, RZ, R89 ;  /* 0x000000fffff17224 */ /* 0x000fc600078e0059 */
[----:B------:R-:W2:Y:S01]  /*4cc50*/  LDL.LU R88, [R1+0x1d6c] ;  /* 0x001d6c0001587983 */ /* 0x000ea20000300800 */
[----:B------:R-:W-:-:S03]  /*4cc60*/  IMAD.MOV.U32 R243, RZ, RZ, R91 ;  /* 0x000000fffff37224 */ /* 0x000fc600078e005b */
[----:B------:R-:W2:Y:S04]  /*4cc70*/  LDL.LU R89, [R1+0x1d68] ;  /* 0x001d680001597983 */ /* 0x000ea80000300800 */
[----:B------:R-:W2:Y:S04]  /*4cc80*/  LDL.LU R90, [R1+0x1d64] ;  /* 0x001d6400015a7983 */ /* 0x000ea80000300800 */
[----:B------:R-:W2:Y:S04]  /*4cc90*/  LDL.LU R91, [R1+0x1d60] ;  /* 0x001d6000015b7983 */ /* 0x000ea80000300800 */
[----:B------:R1:W-:Y:S04]  /*4cca0*/  STL.64 [R1+0x1d00], R238 ;  /* 0x001d00ee01007387 */ /* 0x0003e80000100a00 */
[----:B------:R4:W-:Y:S04]  /*4ccb0*/  STL.64 [R1+0x1cf8], R236 ;  /* 0x001cf8ec01007387 */ /* 0x0009e80000100a00 */
[----:B------:R-:W2:Y:S01]  /*4ccc0*/  LDS R87, [R0+0xa7900] ;  /* 0x0a79000000577984 */ /* 0x000ea20000000800 */
[----:B-1----:R-:W-:Y:S01]  /*4ccd0*/  IMAD.MOV.U32 R238, RZ, RZ, R95 ;  /* 0x000000ffffee7224 */ /* 0x002fe200078e005f */
[----:B---3--:R-:W-:Y:S02]  /*4cce0*/  HMMA.1688.F32.TF32 R108, R228, R26, R108 ;  /* 0x0000001ae46c723c */ /* 0x008fe4000008106c */
[----:B------:R-:W-:Y:S01]  /*4ccf0*/  LDS R224, [R2+0xa7180] ;  /* 0x0a71800002e07984 */ /* 0x000fe20000000800 */
[----:B----4-:R-:W-:-:S03]  /*4cd00*/  IMAD.MOV.U32 R236, RZ, RZ, R93 ;  /* 0x000000ffffec7224 */ /* 0x010fc600078e005d */
[----:B------:R-:W3:Y:S01]  /*4cd10*/  LDL.LU R93, [R1+0x1d5c] ;  /* 0x001d5c00015d7983 */ /* 0x000ee20000300800 */
[----:B------:R-:W-:-:S03]  /*4cd20*/  IMAD.MOV.U32 R237, RZ, RZ, R94 ;  /* 0x000000ffffed7224 */ /* 0x000fc600078e005e */
[----:B------:R-:W3:Y:S04]  /*4cd30*/  LDL.LU R94, [R1+0x1d58] ;  /* 0x001d5800015e7983 */ /* 0x000ee80000300800 */
[----:B------:R-:W3:Y:S01]  /*4cd40*/  LDL.LU R95, [R1+0x1d54] ;  /* 0x001d5400015f7983 */ /* 0x000ee20000300800 */
[----:B------:R-:W-:-:S03]  /*4cd50*/  IMAD.MOV.U32 R239, RZ, RZ, R107 ;  /* 0x000000ffffef7224 */ /* 0x000fc600078e006b */
[----:B------:R-:W4:Y:S01]  /*4cd60*/  LDL.LU R107, [R1+0x1d50] ;  /* 0x001d5000016b7983 */ /* 0x000f220000300800 */
[----:B------:R-:W-:Y:S03]  /*4cd70*/  HMMA.1688.F32.TF32 R44, R228, R22, R112 ;  /* 0x00000016e42c723c */ /* 0x000fe60000081070 */
[----:B------:R-:W-:Y:S04]  /*4cd80*/  LDS R226, [R2+0xa7980] ;  /* 0x0a79800002e27984 */ /* 0x000fe80000000800 */
[----:B------:R-:W-:Y:S01]  /*4cd90*/  LDS R225, [R0+0xa7180] ;  /* 0x0a71800000e17984 */ /* 0x000fe20000000800 */
[C---:B------:R-:W-:Y:S03]  /*4cda0*/  HMMA.1688.F32.TF32 R64, R232.reuse, R34, R132 ;  /* 0x00000022e840723c */ /* 0x040fe60000081084 */
[----:B------:R-:W1:Y:S05]  /*4cdb0*/  LDS R227, [R0+0xa7980] ;  /* 0x0a79800000e37984 */ /* 0x000e6a0000000800 */
[C---:B------:R-:W-:Y:S08]  /*4cdc0*/  HMMA.1688.F32.TF32 R52, R232.reuse, R14, R120 ;  /* 0x0000000ee834723c */ /* 0x040ff00000081078 */
[C---:B------:R-:W-:Y:S08]  /*4cdd0*/  HMMA.1688.F32.TF32 R56, R232.reuse, R10, R124 ;  /* 0x0000000ae838723c */ /* 0x040ff0000008107c */
[C---:B------:R-:W-:Y:S08]  /*4cde0*/  HMMA.1688.F32.TF32 R60, R232.reuse, R38, R128 ;  /* 0x00000026e83c723c */ /* 0x040ff00000081080 */
[C---:B------:R-:W-:Y:S08]  /*4cdf0*/  HMMA.1688.F32.TF32 R68, R232.reuse, R30, R136 ;  /* 0x0000001ee844723c */ /* 0x040ff00000081088 */
[C---:B------:R-:W-:Y:S08]  /*4ce00*/  HMMA.1688.F32.TF32 R72, R232.reuse, R26, R140 ;  /* 0x0000001ae848723c */ /* 0x040ff0000008108c */
[C---:B------:R-:W-:Y:S08]  /*4ce10*/  HMMA.1688.F32.TF32 R76, R232.reuse, R22, R144 ;  /* 0x00000016e84c723c */ /* 0x040ff00000081090 */
[----:B------:R-:W-:Y:S01]  /*4ce20*/  HMMA.1688.F32.TF32 R80, R232, R18, R148 ;  /* 0x00000012e850723c */ /* 0x000fe20000081094 */
[----:B------:R-:W-:Y:S01]  /*4ce30*/  IMAD.MOV.U32 R252, RZ, RZ, R41 ;  /* 0x000000fffffc7224 */ /* 0x000fe200078e0029 */
[----:B------:R-:W-:Y:S01]  /*4ce40*/  MOV R3, R43 ;  /* 0x0000002b00037202 */ /* 0x000fe20000000f00 */
[----:B------:R-:W-:Y:S01]  /*4ce50*/  IMAD.MOV.U32 R7, RZ, RZ, R42 ;  /* 0x000000ffff077224 */ /* 0x000fe200078e002a */
[----:B------:R-:W-:Y:S04]  /*4ce60*/  LDS R40, [R4+0xa7180] ;  /* 0x0a71800004287984 */ /* 0x000fe80000000800 */
[----:B--2---:R-:W-:Y:S01]  /*4ce70*/  HMMA.1688.F32.TF32 R244, R228, R14, R88 ;  /* 0x0000000ee4f4723c */ /* 0x004fe20000081058 */
[----:B------:R-:W-:Y:S04]  /*4ce80*/  LDS R42, [R4+0xa7980] ;  /* 0x0a798000042a7984 */ /* 0x000fe80000000800 */
[----:B------:R-:W-:Y:S02]  /*4ce90*/  LDS R41, [R5+0xa7180] ;  /* 0x0a71800005297984 */ /* 0x000fe40000000800 */
[----:B------:R-:W-:Y:S01]  /*4cea0*/  IMAD.MOV.U32 R88, RZ, RZ, R96 ;  /* 0x000000ffff587224 */ /* 0x000fe200078e0060 */
[----:B------:R-:W-:Y:S01]  /*4ceb0*/  MOV R89, R97 ;  /* 0x0000006100597202 */ /* 0x000fe20000000f00 */
[----:B------:R-:W2:Y:S01]  /*4cec0*/  LDL.LU R96, [R1+0x1d4c] ;  /* 0x001d4c0001607983 */ /* 0x000ea20000300800 */
[----:B------:R-:W-:-:S02]  /*4ced0*/  IMAD.MOV.U32 R90, RZ, RZ, R98 ;  /* 0x000000ffff5a7224 */ /* 0x000fc400078e0062 */
[----:B------:R-:W-:Y:S01]  /*4cee0*/  IMAD.MOV.U32 R91, RZ, RZ, R99 ;  /* 0x000000ffff5b7224 */ /* 0x000fe200078e0063 */
[----:B------:R-:W2:Y:S04]  /*4cef0*/  LDL.LU R97, [R1+0x1d48] ;  /* 0x001d480001617983 */ /* 0x000ea80000300800 */
[----:B------:R-:W2:Y:S04]  /*4cf00*/  LDL.LU R98, [R1+0x1d44] ;  /* 0x001d440001627983 */ /* 0x000ea80000300800 */
[----:B------:R-:W2:Y:S01]  /*4cf10*/  LDL.LU R99, [R1+0x1d40] ;  /* 0x001d400001637983 */ /* 0x000ea20000300800 */
[----:B---3--:R-:W-:Y:S03]  /*4cf20*/  HMMA.1688.F32.TF32 R92, R228, R10, R92 ;  /* 0x0000000ae45c723c */ /* 0x008fe6000008105c */
[----:B------:R-:W-:Y:S11]  /*4cf30*/  LDS R43, [R5+0xa7980] ;  /* 0x0a798000052b7984 */ /* 0x000ff60000000800 */
[----:B------:R-:W-:Y:S09]  /*4cf40*/  @!UPT UIADD3 URZ, URZ, URZ, URZ ;  /* 0x0000003f3f3ff290 */ /* 0x000ff2000fffe03f */
[----:B------:R3:W-:Y:S04]  /*4cf50*/  STL [R1+0x1ce4], R92 ;  /* 0x001ce45c01007387 */ /* 0x0007e80000100800 */
[----:B------:R1:W-:Y:S04]  /*4cf60*/  STL [R1+0x1ce0], R93 ;  /* 0x001ce05d01007387 */ /* 0x0003e80000100800 */
[----:B------:R4:W-:Y:S01]  /*4cf70*/  STL [R1+0x1cdc], R94 ;  /* 0x001cdc5e01007387 */ /* 0x0009e20000100800 */
[----:B---3--:R-:W-:-:S03]  /*4cf80*/  IMAD.MOV.U32 R92, RZ, RZ, R100 ;  /* 0x000000ffff5c7224 */ /* 0x008fc600078e0064 */
[----:B------:R3:W-:Y:S01]  /*4cf90*/  STL [R1+0x1cd8], R95 ;  /* 0x001cd85f01007387 */ /* 0x0007e20000100800 */
[----:B-1----:R-:W-:-:S03]  /*4cfa0*/  IMAD.MOV.U32 R93, RZ, RZ, R101 ;  /* 0x000000ffff5d7224 */ /* 0x002fc600078e0065 */
[----:B------:R-:W2:Y:S01]  /*4cfb0*/  LDL.LU R100, [R1+0x1d3c] ;  /* 0x001d3c0001647983 */ /* 0x000ea20000300800 */
[----:B----4-:R-:W-:-:S03]  /*4cfc0*/  IMAD.MOV.U32 R94, RZ, RZ, R102 ;  /* 0x000000ffff5e7224 */ /* 0x010fc600078e0066 */
[----:B------:R-:W2:Y:S01]  /*4cfd0*/  LDL.LU R101, [R1+0x1d38] ;  /* 0x001d380001657983 */ /* 0x000ea20000300800 */
[----:B---3--:R-:W-:-:S03]  /*4cfe0*/  IMAD.MOV.U32 R95, RZ, RZ, R103 ;  /* 0x000000ffff5f7224 */ /* 0x008fc600078e0067 */
[----:B------:R-:W2:Y:S04]  /*4cff0*/  LDL.LU R102, [R1+0x1d34] ;  /* 0x001d340001667983 */ /* 0x000ea80000300800 */
[----:B------:R-:W2:Y:S02]  /*4d000*/  LDL.LU R103, [R1+0x1d30] ;  /* 0x001d300001677983 */ /* 0x000ea40000300800 */
[C---:B--2---:R-:W-:Y:S11]  /*4d010*/  HMMA.1688.F32.TF32 R96, R228.reuse, R38, R96 ;  /* 0x00000026e460723c */ /* 0x044ff60000081060 */
[----:B------:R-:W-:Y:S11]  /*4d020*/  @!UPT UIADD3 URZ, URZ, URZ, URZ ;  /* 0x0000003f3f3ff290 */ /* 0x000ff6000fffe03f */
[----:B------:R-:W-:Y:S01]  /*4d030*/  @!UPT UIADD3 URZ, URZ, URZ, URZ ;  /* 0x0000003f3f3ff290 */ /* 0x000fe2000fffe03f */
[----:B------:R1:W-:Y:S04]  /*4d040*/  STL [R1+0x1cb8], R96 ;  /* 0x001cb86001007387 */ /* 0x0003e80000100800 */
[----:B------:R2:W-:Y:S04]  /*4d050*/  STL [R1+0x1cb4], R97 ;  /* 0x001cb46101007387 */ /* 0x0005e80000100800 */
[----:B------:R3:W-:Y:S04]  /*4d060*/  STL [R1+0x1cb0], R98 ;  /* 0x001cb06201007387 */ /* 0x0007e80000100800 */
[----:B------:R2:W-:Y:S04]  /*4d070*/  STL [R1+0x1cac], R99 ;  /* 0x001cac6301007387 */ /* 0x0005e80000100800 */
[----:B-1----:R-:W4:Y:S04]  /*4d080*/  LDL.LU R96, [R1+0xe0] ;  /* 0x0000e00001607983 */ /* 0x002f280000300800 */
[----:B--2---:R-:W4:Y:S04]  /*4d090*/  LDL.LU R97, [R1+0xe4] ;  /* 0x0000e40001617983 */ /* 0x004f280000300800 */
[----:B---3--:R-:W4:Y:S04]  /*4d0a0*/  LDL.LU R98, [R1+0xe8] ;  /* 0x0000e80001627983 */ /* 0x008f280000300800 */
[----:B------:R-:W4:Y:S01]  /*4d0b0*/  LDL.LU R99, [R1+0xec] ;  /* 0x0000ec0001637983 */ /* 0x000f220000300800 */
[C---:B------:R-:W-:Y:S08]  /*4d0c0*/  HMMA.1688.F32.TF32 R104, R228.reuse, R30, R104 ;  /* 0x0000001ee468723c */ /* 0x040ff00000081068 */
[----:B------:R-:W-:Y:S11]  /*4d0d0*/  HMMA.1688.F32.TF32 R100, R228, R34, R100 ;  /* 0x00000022e464723c */ /* 0x000ff60000081064 */
[----:B------:R-:W-:Y:S11]  /*4d0e0*/  @!UPT UIADD3 URZ, URZ, URZ, URZ ;  /* 0x0000003f3f3ff290 */ /* 0x000ff6000fffe03f */
[----:B------:R-:W-:Y:S01]  /*4d0f0*/  @!UPT UIADD3 URZ, URZ, URZ, URZ ;  /* 0x0000003f3f3ff290 */ /* 0x000fe2000fffe03f */
        /* <DEDUP_REMOVED lines=17> */
[----:B------:R-:W-:Y:S01]  /*4d210*/  HMMA.1688.F32.TF32 R48, R228, R18, R116 ;  /* 0x00000012e430723c */ /* 0x000fe20000081074 */
[----:B------:R-:W-:Y:S04]  /*4d220*/  LDS R228, [R4+0xa7100] ;  /* 0x0a71000004e47984 */ /* 0x000fe80000000800 */
[----:B------:R-:W-:Y:S04]  /*4d230*/  LDS R230, [R4+0xa7900] ;  /* 0x0a79000004e67984 */ /* 0x000fe80000000800 */
[----:B------:R-:W-:Y:S04]  /*4d240*/  LDS R229, [R5+0xa7100] ;  /* 0x0a71000005e57984 */ /* 0x000fe80000000800 */
[----:B------:R-:W1:Y:S03]  /*4d250*/  LDS R231, [R5+0xa7900] ;  /* 0x0a79000005e77984 */ /* 0x000e660000000800 */
[----:B------:R-:W-:-:S02]  /*4d260*/  IMAD.MOV.U32 R107, RZ, RZ, R44 ;  /* 0x000000ffff6b7224 */ /* 0x000fc400078e002c */
[----:B------:R-:W-:Y:S02]  /*4d270*/  IMAD.MOV.U32 R111, RZ, RZ, R45 ;  /* 0x000000ffff6f7224 */ /* 0x000fe400078e002d */
[----:B------:R-:W-:Y:S02]  /*4d280*/  IMAD.MOV.U32 R135, RZ, RZ, R46 ;  /* 0x000000ffff877224 */ /* 0x000fe400078e002e */
[----:B------:R-:W-:Y:S02]  /*4d290*/  IMAD.MOV.U32 R134, RZ, RZ, R47 ;  /* 0x000000ffff867224 */ /* 0x000fe400078e002f */
[----:B------:R-:W-:Y:S01]  /*4d2a0*/  HMMA.1688.F32.TF32 R44, R84, R38, R88 ;  /* 0x00000026542c723c */ /* 0x000fe20000081058 */
[----:B------:R-:W-:Y:S04]  /*4d2b0*/  STL [R1+0x1ccc], R48 ;  /* 0x001ccc3001007387 */ /* 0x000fe80000100800 */
[----:B------:R-:W-:Y:S04]  /*4d2c0*/  STL [R1+0x1cc8], R49 ;  /* 0x001cc83101007387 */ /* 0x000fe80000100800 */
[----:B------:R-:W-:Y:S04]  /*4d2d0*/  STL [R1+0x1cc4], R50 ;  /* 0x001cc43201007387 */ /* 0x000fe80000100800 */
[----:B------:R2:W-:Y:S11]  /*4d2e0*/  STL [R1+0x1cc0], R51 ;  /* 0x001cc03301007387 */ /* 0x0005f60000100800 */
[----:B------:R-:W-:-:S02]  /*4d2f0*/  IMAD.MOV.U32 R100, RZ, RZ, R44 ;  /* 0x000000ffff647224 */ /* 0x000fc400078e002c */
[----:B------:R-:W-:Y:S02]  /*4d300*/  IMAD.MOV.U32 R101, RZ, RZ, R45 ;  /* 0x000000ffff657224 */ /* 0x000fe400078e002d */
[----:B------:R-:W-:Y:S02]  /*4d310*/  IMAD.MOV.U32 R102, RZ, RZ, R46 ;  /* 0x000000ffff667224 */ /* 0x000fe400078e002e */
[----:B------:R-:W-:Y:S01]  /*4d320*/  IMAD.MOV.U32 R103, RZ, RZ, R47 ;  /* 0x000000ffff677224 */ /* 0x000fe200078e002f */
[C---:B--2---:R-:W-:Y:S08]  /*4d330*/  HMMA.1688.F32.TF32 R48, R84.reuse, R30, R240 ;  /* 0x0000001e5430723c */ /* 0x044ff000000810f0 */
[----:B------:R-:W-:Y:S01]  /*4d340*/  HMMA.1688.F32.TF32 R44, R84, R34, R236 ;  /* 0x00000022542c723c */ /* 0x000fe200000810ec */
[----:B------:R-:W-:Y:S04]  /*4d350*/  STL [R1+0x1cd4], R54 ;  /* 0x001cd43601007387 */ /* 0x000fe80000100800 */
[----:B------:R-:W-:Y:S04]  /*4d360*/  STL [R1+0x1cd0], R55 ;  /* 0x001cd03701007387 */ /* 0x000fe80000100800 */
[----:B------:R-:W2:Y:S04]  /*4d370*/  LDL.LU R240, [R1] ;  /* 0x0000000001f07983 */ /* 0x000ea80000300800 */
[----:B------:R-:W2:Y:S04]  /*4d380*/  LDL.LU R241, [R1+0x4] ;  /* 0x0000040001f17983 */ /* 0x000ea80000300800 */
[----:B------:R-:W2:Y:S04]  /*4d390*/  LDL.LU R242, [R1+0x8] ;  /* 0x0000080001f27983 */ /* 0x000ea80000300800 */
[----:B------:R-:W2:Y:S03]  /*4d3a0*/  LDL.LU R243, [R1+0xc] ;  /* 0x00000c0001f37983 */ /* 0x000ea60000300800 */
[----:B------:R-:W-:-:S02]  /*4d3b0*/  IMAD.MOV.U32 R105, RZ, RZ, R46 ;  /* 0x000000ffff697224 */ /* 0x000fc400078e002e */
[----:B------:R-:W-:Y:S02]  /*4d3c0*/  IMAD.MOV.U32 R106, RZ, RZ, R47 ;  /* 0x000000ffff6a7224 */ /* 0x000fe400078e002f */
[----:B------:R-:W-:Y:S02]  /*4d3d0*/  IMAD.MOV.U32 R46, RZ, RZ, R48 ;  /* 0x000000ffff2e7224 */ /* 0x000fe400078e0030 */
[----:B------:R-:W-:Y:S02]  /*4d3e0*/  IMAD.MOV.U32 R47, RZ, RZ, R49 ;  /* 0x000000ffff2f7224 */ /* 0x000fe400078e0031 */
[----:B------:R-:W-:Y:S02]  /*4d3f0*/  IMAD.MOV.U32 R108, RZ, RZ, R50 ;  /* 0x000000ffff6c7224 */ /* 0x000fe400078e0032 */
[----:B------:R-:W-:Y:S01]  /*4d400*/  IMAD.MOV.U32 R109, RZ, RZ, R51 ;  /* 0x000000ffff6d7224 */ /* 0x000fe200078e0033 */
[----:B----4-:R-:W-:Y:S11]  /*4d410*/  HMMA.1688.F32.TF32 R96, R84, R14, R96 ;  /* 0x0000000e5460723c */ /* 0x010ff60000081060 */
[----:B------:R-:W-:Y:S11]  /*4d420*/  @!UPT UIADD3 URZ, URZ, URZ, URZ ;  /* 0x0000003f3f3ff290 */ /* 0x000ff6000fffe03f */
[----:B------:R-:W-:Y:S02]  /*4d430*/  @!UPT UIADD3 URZ, URZ, URZ, URZ ;  /* 0x0000003f3f3ff290 */ /* 0x000fe4000fffe03f */
[----:B------:R-:W-:Y:S02]  /*4d440*/  IMAD.MOV.U32 R133, RZ, RZ, R96 ;  /* 0x000000ffff857224 */ /* 0x000fe400078e0060 */
[----:B------:R-:W-:Y:S01]  /*4d450*/  IMAD.MOV.U32 R132, RZ, RZ, R97 ;  /* 0x000000ffff847224 */ /* 0x000fe200078e0061 */
[----:B------:R-:W3:Y:S01]  /*4d460*/  LDL.LU R96, [R1+0x90] ;  /* 0x0000900001607983 */ /* 0x000ee20000300800 */
[----:B------:R-:W-:Y:S01]  /*4d470*/  IMAD.MOV.U32 R37, RZ, RZ, R98 ;  /* 0x000000ffff257224 */ /* 0x000fe200078e0062 */
[----:B------:R-:W-:Y:S02]  /*4d480*/  MOV R36, R99 ;  /* 0x0000006300247202 */ /* 0x000fe40000000f00 */
        /* <DEDUP_REMOVED lines=34> */
[----:B------:R-:W4:Y:S01]  /*4d6b0*/  LDL.LU R91, [R1+0x2c] ;  /* 0x00002c00015b7983 */ /* 0x000f220000300800 */
[C---:B------:R-:W-:Y:S08]  /*4d6c0*/  HMMA.1688.F32.TF32 R140, R224.reuse, R10, R160 ;  /* 0x0000000ae08c723c */ /* 0x040ff000000810a0 */
[----:B------:R-:W-:Y:S07]  /*4d6d0*/  HMMA.1688.F32.TF32 R160, R224, R22, R180 ;  /* 0x00000016e0a0723c */ /* 0x000fee00000810b4 */
[----:B------:R-:W-:-:S02]  /*4d6e0*/  IMAD.MOV.U32 R180, RZ, RZ, R189 ;  /* 0x000000ffffb47224 */ /* 0x000fc400078e00bd */
[----:B------:R-:W-:Y:S02]  /*4d6f0*/  IMAD.MOV.U32 R181, RZ, RZ, R190 ;  /* 0x000000ffffb57224 */ /* 0x000fe400078e00be */
[----:B------:R-:W-:Y:S01]  /*4d700*/  IMAD.MOV.U32 R182, RZ, RZ, R191 ;  /* 0x000000ffffb67224 */ /* 0x000fe200078e00bf */
[C---:B-1----:R-:W-:Y:S08]  /*4d710*/  HMMA.1688.F32.TF32 R232, R228.reuse, R10, R120 ;  /* 0x0000000ae4e8723c */ /* 0x042ff00000081078 */
[C---:B--2---:R-:W-:Y:S08]  /*4d720*/  HMMA.1688.F32.TF32 R112, R228.reuse, R38, R112 ;  /* 0x00000026e470723c */ /* 0x044ff00000081070 */
[----:B---3--:R-:W-:Y:S07]  /*4d730*/  HMMA.1688.F32.TF32 R116, R228, R34, R116 ;  /* 0x00000022e474723c */ /* 0x008fee0000081074 */
        /* <DEDUP_REMOVED lines=8> */
[----:B------:R-:W2:Y:S04]  /*4d7c0*/  LDL.LU R189, [R1+0x1d2c] ;  /* 0x001d2c0001bd7983 */ /* 0x000ea80000300800 */
[----:B------:R-:W2:Y:S04]  /*4d7d0*/  LDL.LU R190, [R1+0x1d28] ;  /* 0x001d280001be7983 */ /* 0x000ea80000300800 */
[----:B------:R-:W2:Y:S01]  /*4d7e0*/  LDL.LU R191, [R1+0x1d24] ;  /* 0x001d240001bf7983 */ /* 0x000ea20000300800 */
[C---:B------:R-:W-:Y:S01]  /*4d7f0*/  HMMA.1688.F32.TF32 R128, R84.reuse, R26, R96 ;  /* 0x0000001a5480723c */ /* 0x040fe20000081060 */
[----:B------:R-:W-:Y:S11]  /*4d800*/  MOV R104, R45 ;  /* 0x0000002d00687202 */ /* 0x000ff60000000f00 */
[----:B------:R-:W-:Y:S11]  /*4d810*/  @!UPT UIADD3 URZ, URZ, URZ, URZ ;  /* 0x0000003f3f3ff290 */ /* 0x000ff6000fffe03f */
[----:B------:R-:W-:Y:S01]  /*4d820*/  @!UPT UIADD3 URZ, URZ, URZ, URZ ;  /* 0x0000003f3f3ff290 */ /* 0x000fe2000fffe03f */
[----:B------:R-:W-:Y:S01]  /*4d830*/  IMAD.MOV.U32 R97, RZ, RZ, R128 ;  /* 0x000000ffff617224 */ /* 0x000fe200078e0080 */
[----:B------:R-:W-:Y:S01]  /*4d840*/  MOV R45, R131 ;  /* 0x00000083002d7202 */ /* 0x000fe20000000f00 */
[----:B------:R-:W-:Y:S02]  /*4d850*/  IMAD.MOV.U32 R98, RZ, RZ, R129 ;  /* 0x000000ffff627224 */ /* 0x000fe400078e0081 */
[----:B------:R-:W-:Y:S02]  /*4d860*/  IMAD.MOV.U32 R99, RZ, RZ, R130 ;  /* 0x000000ffff637224 */ /* 0x000fe400078e0082 */
[C---:B----4-:R-:W-:Y:S08]  /*4d870*/  HMMA.1688.F32.TF32 R128, R84.reuse, R22, R48 ;  /* 0x000000165480723c */ /* 0x050ff00000081030 */
[----:B------:R-:W-:Y:S01]  /*4d880*/  HMMA.1688.F32.TF32 R84, R84, R18, R124 ;  /* 0x000000125454723c */ /* 0x000fe2000008107c */
[----:B------:R-:W-:Y:S01]  /*4d890*/  IMAD.MOV.U32 R110, RZ, RZ, R44 ;  /* 0x000000ffff6e7224 */ /* 0x000fe200078e002c */
[----:B------:R-:W-:-:S02]  /*4d8a0*/  MOV R183, R198 ;  /* 0x000000c600b77202 */ /* 0x000fc40000000f00 */
[----:B------:R-:W3:Y:S04]  /*4d8b0*/  LDL.LU R198, [R1+0x1d20] ;  /* 0x001d200001c67983 */ /* 0x000ee80000300800 */
[----:B------:R-:W-:Y:S08]  /*4d8c0*/  HMMA.1688.F32.TF32 R120, R228, R30, R88 ;  /* 0x0000001ee478723c */ /* 0x000ff00000081058 */
[----:B------:R-:W-:Y:S01]  /*4d8d0*/  HMMA.1688.F32.TF32 R136, R224, R14, R156 ;  /* 0x0000000ee088723c */ /* 0x000fe2000008109c */
[----:B------:R-:W-:-:S07]  /*4d8e0*/  IMAD.MOV.U32 R50, RZ, RZ, R128 ;  /* 0x000000ffff327224 */ /* 0x000fce00078e0080 */
[----:B------:R-:W-:Y:S01]  /*4d8f0*/  HMMA.1688.F32.TF32 R144, R224, R38, R164 ;  /* 0x00000026e090723c */ /* 0x000fe200000810a4 */
[----:B------:R-:W-:-:S07]  /*4d900*/  IMAD.MOV.U32 R51, RZ, RZ, R129 ;  /* 0x000000ffff337224 */ /* 0x000fce00078e0081 */
[----:B------:R-:W-:Y:S01]  /*4d910*/  HMMA.1688.F32.TF32 R148, R224, R34, R168 ;  /* 0x00000022e094723c */ /* 0x000fe200000810a8 */
[----:B------:R-:W-:Y:S01]  /*4d920*/  IMAD.MOV.U32 R44, RZ, RZ, R130 ;  /* 0x000000ffff2c7224 */ /* 0x000fe200078e0082 */
[----:B-1----:R-:W-:Y:S01]  /*4d930*/  MOV R235, R16 ;  /* 0x0000001000eb7202 */ /* 0x002fe20000000f00 */
[----:B------:R-:W-:Y:S01]  /*4d940*/  IMAD.MOV.U32 R96, RZ, RZ, R131 ;  /* 0x000000ffff607224 */ /* 0x000fe200078e0083 */
[----:B------:R-:W-:Y:S01]  /*4d950*/  LDS R88, [R2+0xa8080] ;  /* 0x0a80800002587984 */ /* 0x000fe20000000800 */
[----:B------:R-:W-:Y:S02]  /*4d960*/  IMAD.MOV.U32 R54, RZ, RZ, R84 ;  /* 0x000000ffff367224 */ /* 0x000fe400078e0054 */
[----:B------:R-:W-:Y:S01]  /*4d970*/  IMAD.MOV.U32 R55, RZ, RZ, R85 ;  /* 0x000000ffff377224 */ /* 0x000fe200078e0055 */
[----:B------:R-:W-:Y:S01]  /*4d980*/  HMMA.1688.F32.TF32 R124, R228, R26, R236 ;  /* 0x0000001ae47c723c */ /* 0x000fe200000810ec */
[----:B------:R-:W-:Y:S01]  /*4d990*/  IMAD.MOV.U32 R48, RZ, RZ, R86 ;  /* 0x000000ffff307224 */ /* 0x000fe200078e0056 */
[----:B------:R-:W-:Y:S01]  /*4d9a0*/  LDS R90, [R2+0xa8880] ;  /* 0x0a888000025a7984 */ /* 0x000fe20000000800 */
[----:B------:R-:W-:-:S02]  /*4d9b0*/  IMAD.MOV.U32 R49, RZ, RZ, R87 ;  /* 0x000000ffff317224 */ /* 0x000fc400078e0057 */
[----:B------:R-:W-:Y:S01]  /*4d9c0*/  IMAD.MOV.U32 R232, RZ, RZ, R21 ;  /* 0x000000ffffe87224 */ /* 0x000fe200078e0015 */
[----:B------:R-:W-:Y:S02]  /*4d9d0*/  LDS R89, [R0+0xa8080] ;  /* 0x0a80800000597984 */ /* 0x000fe40000000800 */
[C---:B------:R-:W-:Y:S01]  /*4d9e0*/  HMMA.1688.F32.TF32 R84, R228.reuse, R14, R92 ;  /* 0x0000000ee454723c */ /* 0x040fe2000008105c */
[----:B------:R-:W-:Y:S01]  /*4d9f0*/  IMAD.MOV.U32 R233, RZ, RZ, R20 ;  /* 0x000000ffffe97224 */ /* 0x000fe200078e0014 */
[----:B------:R-:W-:Y:S06]  /*4da00*/  LDS R91, [R0+0xa8880] ;  /* 0x0a888000005b7984 */ /* 0x000fec0000000800 */
[C---:B------:R-:W-:Y:S08]  /*4da10*/  HMMA.1688.F32.TF32 R128, R228.reuse, R22, R240 ;  /* 0x00000016e480723c */ /* 0x040ff000000810f0 */
[----:B------:R-:W-:Y:S08]  /*4da20*/  HMMA.1688.F32.TF32 R228, R228, R18, R152 ;  /* 0x00000012e4e4723c */ /* 0x000ff00000081098 */
[C---:B------:R-:W-:Y:S08]  /*4da30*/  HMMA.1688.F32.TF32 R152, R224.reuse, R30, R172 ;  /* 0x0000001ee098723c */ /* 0x040ff000000810ac */
[C---:B------:R-:W-:Y:S08]  /*4da40*/  HMMA.1688.F32.TF32 R156, R224.reuse, R26, R176 ;  /* 0x0000001ae09c723c */ /* 0x040ff000000810b0 */
[----:B------:R-:W-:Y:S07]  /*4da50*/  HMMA.1688.F32.TF32 R224, R224, R18, R184 ;  /* 0x00000012e0e0723c */ /* 0x000fee00000810b8 */
[----:B------:R-:W-:-:S02]  /*4da60*/  IMAD.MOV.U32 R184, RZ, RZ, R199 ;  /* 0x000000ffffb87224 */ /* 0x000fc400078e00c7 */
[----:B------:R-:W3:Y:S01]  /*4da70*/  LDL.LU R199, [R1+0x1d1c] ;  /* 0x001d1c0001c77983 */ /* 0x000ee20000300800 */
[----:B------:R-:W-:Y:S02]  /*4da80*/  IMAD.MOV.U32 R185, RZ, RZ, R192 ;  /* 0x000000ffffb97224 */ /* 0x000fe400078e00c0 */
[----:B------:R-:W-:Y:S01]  /*4da90*/  IMAD.MOV.U32 R186, RZ, RZ, R193 ;  /* 0x000000ffffba7224 */ /* 0x000fe200078e00c1 */
[----:B------:R-:W4:Y:S01]  /*4daa0*/  LDL.LU R192, [R1+0x1d18] ;  /* 0x001d180001c07983 */ /* 0x000f220000300800 */
[----:B------:R-:W-:-:S03]  /*4dab0*/  IMAD.MOV.U32 R187, RZ, RZ, R194 ;  /* 0x000000ffffbb7224 */ /* 0x000fc600078e00c2 */
[----:B------:R-:W4:Y:S04]  /*4dac0*/  LDL.LU R193, [R1+0x1d14] ;  /* 0x001d140001c17983 */ /* 0x000f280000300800 */
[----:B------:R-:W4:Y:S01]  /*4dad0*/  LDL.LU R194, [R1+0x1d10] ;  /* 0x001d100001c27983 */ /* 0x000f220000300800 */
[----:B--2---:R-:W-:Y:S07]  /*4dae0*/  HMMA.1688.F32.TF32 R168, R40, R14, R188 ;  /* 0x0000000e28a8723c */ /* 0x004fee00000810bc */
[----:B------:R-:W-:-:S02]  /*4daf0*/  IMAD.MOV.U32 R188, RZ, RZ, R195 ;  /* 0x000000ffffbc7224 */ /* 0x000fc400078e00c3 */
[----:B------:R-:W4:Y:S01]  /*4db00*/  LDL.LU R195, [R1+0x1d0c] ;  /* 0x001d0c0001c37983 */ /* 0x000f220000300800 */
[----:B------:R-:W-:-:S03]  /*4db10*/  IMAD.MOV.U32 R189, RZ, RZ, R6 ;  /* 0x000000ffffbd7224 */ /* 0x000fc600078e0006 */
[----:B------:R-:W2:Y:S01]  /*4db20*/  LDL.LU R6, [R1+0x1d08] ;  /* 0x001d080001067983 */ /* 0x000ea20000300800 */
[----:B------:R-:W-:Y:S01]  /*4db30*/  IMAD.MOV.U32 R242, RZ, RZ, R33 ;  /* 0x000000fffff27224 */ /* 0x000fe200078e0021 */
[----:B------:R-:W-:Y:S01]  /*4db40*/  HMMA.1688.F32.TF32 R200, R40, R34, R200 ;  /* 0x0000002228c8723c */ /* 0x000fe200000810c8 */
[----:B------:R-:W-:Y:S01]  /*4db50*/  IMAD.MOV.U32 R243, RZ, RZ, R32 ;  /* 0x000000fffff37224 */ /* 0x000fe200078e0020 */
[----:B------:R-:W-:Y:S01]  /*4db60*/  LDS R34, [R2+0xa8800] ;  /* 0x0a88000002227984 */ /* 0x000fe20000000800 */
[----:B------:R-:W-:-:S03]  /*4db70*/  IMAD.MOV.U32 R234, RZ, RZ, R17 ;  /* 0x000000ffffea7224 */ /* 0x000fc600078e0011 */
[----:B------:R-:W-:Y:S02]  /*4db80*/  LDS R32, [R2+0xa8000] ;  /* 0x0a80000002207984 */ /* 0x000fe40000000800 */
[C---:B------:R-:W-:Y:S02]  /*4db90*/  HMMA.1688.F32.TF32 R212, R40.reuse, R22, R212 ;  /* 0x0000001628d4723c */ /* 0x040fe400000810d4 */
[----:B------:R-:W-:Y:S04]  /*4dba0*/  LDS R33, [R0+0xa8000] ;  /* 0x0a80000000217984 */ /* 0x000fe80000000800 */
[----:B------:R-:W-:Y:S01]  /*4dbb0*/  LDS R35, [R0+0xa8800] ;  /* 0x0a88000000237984 */ /* 0x000fe20000000800 */
[----:B------:R-:W-:Y:S01]  /*4dbc0*/  IMAD.MOV.U32 R238, RZ, RZ, R25 ;  /* 0x000000ffffee7224 */ /* 0x000fe200078e0019 */
[----:B------:R-:W-:Y:S01]  /*4dbd0*/  HMMA.1688.F32.TF32 R208, R40, R26, R208 ;  /* 0x0000001a28d0723c */ /* 0x000fe200000810d0 */
[----:B------:R-:W-:-:S02]  /*4dbe0*/  IMAD.MOV.U32 R239, RZ, RZ, R24 ;  /* 0x000000ffffef7224 */ /* 0x000fc400078e0018 */
[----:B------:R-:W-:Y:S02]  /*4dbf0*/  IMAD.MOV.U32 R164, RZ, RZ, R223 ;  /* 0x000000ffffa47224 */ /* 0x000fe400078e00df */
[----:B------:R-:W-:Y:S02]  /*4dc00*/  IMAD.MOV.U32 R165, RZ, RZ, R222 ;  /* 0x000000ffffa57224 */ /* 0x000fe400078e00de */
[----:B------:R-:W-:Y:S02]  /*4dc10*/  IMAD.MOV.U32 R166, RZ, RZ, R221 ;  /* 0x000000ffffa67224 */ /* 0x000fe400078e00dd */
[----:B------:R-:W-:Y:S01]  /*4dc20*/  IMAD.MOV.U32 R167, RZ, RZ, R220 ;  /* 0x000000ffffa77224 */ /* 0x000fe200078e00dc */
[----:B------:R-:W-:Y:S01]  /*4dc30*/  HMMA.1688.F32.TF32 R204, R40, R30, R204 ;  /* 0x0000001e28cc723c */ /* 0x000fe200000810cc */
[----:B------:R-:W-:Y:S02]  /*4dc40*/  IMAD.MOV.U32 R236, RZ, RZ, R29 ;  /* 0x000000ffffec7224 */ /* 0x000fe400078e001d */
[----:B------:R-:W-:Y:S01]  /*4dc50*/  IMAD.MOV.U32 R237, RZ, RZ, R28 ;  /* 0x000000ffffed7224 */ /* 0x000fe200078e001c */
[----:B------:R-:W-:Y:S01]  /*4dc60*/  MOV R241, R248 ;  /* 0x000000f800f17202 */ /* 0x000fe20000000f00 */
[----:B------:R-:W-:Y:S01]  /*4dc70*/  IMAD.MOV.U32 R240, RZ, RZ, R249 ;  /* 0x000000fffff07224 */ /* 0x000fe200078e00f9 */
[----:B------:R-:W-:Y:S01]  /*4dc80*/  LDS R248, [R4+0xa8000] ;  /* 0x0a80000004f87984 */ /* 0x000fe20000000800 */
[----:B------:R-:W-:-:S02]  /*4dc90*/  IMAD.MOV.U32 R190, RZ, RZ, R251 ;  /* 0x000000ffffbe7224 */ /* 0x000fc400078e00fb */
[----:B------:R-:W-:Y:S01]  /*4dca0*/  IMAD.MOV.U32 R191, RZ, RZ, R250 ;  /* 0x000000ffffbf7224 */ /* 0x000fe200078e00fa */
[----:B------:R-:W-:Y:S04]  /*4dcb0*/  LDS R249, [R5+0xa8000] ;  /* 0x0a80000005f97984 */ /* 0x000fe80000000800 */
[----:B------:R-:W-:Y:S04]  /*4dcc0*/  LDS R250, [R4+0xa8800] ;  /* 0x0a88000004fa7984 */ /* 0x000fe80000000800 */
[----:B------:R-:W-:Y:S01]  /*4dcd0*/  LDS R251, [R5+0xa8800] ;  /* 0x0a88000005fb7984 */ /* 0x000fe20000000800 */
[C---:B---3--:R-:W-:Y:S08]  /*4dce0*/  HMMA.1688.F32.TF32 R176, R40.reuse, R38, R196 ;  /* 0x0000002628b0723c */ /* 0x048ff000000810c4 */
[C---:B------:R-:W-:Y:S01]  /*4dcf0*/  HMMA.1688.F32.TF32 R196, R40.reuse, R18, R216 ;  /* 0x0000001228c4723c */ /* 0x040fe200000810d8 */
[----:B--2---:R-:W1:Y:S04]  /*4dd00*/  LDSM.16.M88.4 R16, [R6+0x100] ;  /* 0x000100000610783b */ /* 0x004e680000000200 */
[----:B------:R-:W2:Y:S03]  /*4dd10*/  LDSM.16.M88.4 R20, [R6+0x4100] ;  /* 0x004100000614783b */ /* 0x000ea60000000200 */
[----:B----4-:R-:W-:Y:S01]  /*4dd20*/  HMMA.1688.F32.TF32 R172, R40, R10, R192 ;  /* 0x0000000a28ac723c */ /* 0x010fe200000810c0 */
[----:B------:R-:W3:Y:S06]  /*4dd30*/  LDSM.16.M88.4 R24, [R6+0xc100] ;  /* 0x00c100000618783b */ /* 0x000eec0000000200 */
[----:B------:R-:W-:Y:S01]  /*4dd40*/  IMAD.MOV.U32 R192, RZ, RZ, R13 ;  /* 0x000000ffffc07224 */ /* 0x000fe200078e000d */
[----:B------:R-:W-:Y:S01]  /*4dd50*/  LDSM.16.M88.4 R216, [R6+0x18100] ;  /* 0x0181000006d8783b */ /* 0x000fe20000000200 */
[----:B------:R-:W-:-:S02]  /*4dd60*/  IMAD.MOV.U32 R193, RZ, RZ, R12 ;  /* 0x000000ffffc17224 */ /* 0x000fc400078e000c */
[----:B------:R-:W-:Y:S01]  /*4dd70*/  IMAD.MOV.U32 R194, RZ, RZ, R9 ;  /* 0x000000ffffc27224 */ /* 0x000fe200078e0009 */
[----:B------:R-:W4:Y:S01]  /*4dd80*/  LDSM.16.M88.4 R12, [R6+0x10100] ;  /* 0x01010000060c783b */ /* 0x000f220000000200 */
[----:B------:R-:W-:-:S03]  /*4dd90*/  IMAD.MOV.U32 R195, RZ, RZ, R8 ;  /* 0x000000ffffc37224 */ /* 0x000fc600078e0008 */
[----:B------:R-:W4:Y:S04]  /*4dda0*/  LDSM.16.M88.4 R8, [R6+0x14100] ;  /* 0x014100000608783b */ /* 0x000f280000000200 */
[----:B------:R-:W4:Y:S04]  /*4ddb0*/  LDSM.16.M88.4 R220, [R6+0x1c100] ;  /* 0x01c1000006dc783b */ /* 0x000f280000000200 */
[----:B------:R-:W4:Y:S01]  /*4ddc0*/  LDSM.16.M88.4 R28, [R6+0x8100] ;  /* 0x00810000061c783b */ /* 0x000f220000000200 */
[C---:B-1----:R-:W-:Y:S08]  /*4ddd0*/  HMMA.1688.F32.TF32 R192, R32.reuse, R16, R192 ;  /* 0x0000001020c0723c */ /* 0x042ff000000810c0 */
[----:B--2---:R-:W-:Y:S01]  /*4dde0*/  HMMA.1688.F32.TF32 R40, R32, R20, R232 ;  /* 0x000000142028723c */ /* 0x004fe200000810e8 */
[----:B---3--:R-:W-:Y:S04]  /*4ddf0*/  STL [R1+0x1c18], R26 ;  /* 0x001c181a01007387 */ /* 0x008fe80000100800 */
[----:B------:R-:W-:Y:S04]  /*4de00*/  STL [R1+0x1c14], R27 ;  /* 0x001c141b01007387 */ /* 0x000fe80000100800 */
[----:B----4-:R-:W-:Y:S04]  /*4de10*/  STL [R1+0x1c0c], R14 ;  /* 0x001c0c0e01007387 */ /* 0x010fe80000100800 */
[----:B------:R-:W-:Y:S04]  /*4de20*/  STL [R1+0x1c08], R15 ;  /* 0x001c080f01007387 */ /* 0x000fe80000100800 */
[----:B------:R-:W-:Y:S04]  /*4de30*/  STL [R1+0x1c04], R10 ;  /* 0x001c040a01007387 */ /* 0x000fe80000100800 */
[----:B------:R-:W-:Y:S04]  /*4de40*/  STL [R1+0x1c00], R11 ;  /* 0x001c000b01007387 */ /* 0x000fe80000100800 */
[----:B------:R-:W-:Y:S04]  /*4de50*/  STL [R1+0x1c1c], R218 ;  /* 0x001c1cda01007387 */ /* 0x000fe80000100800 */
[----:B------:R-:W-:Y:S04]  /*4de60*/  STL [R1+0x1c10], R219 ;  /* 0x001c10db01007387 */ /* 0x000fe80000100800 */
[----:B------:R-:W-:Y:S01]  /*4de70*/  STL [R1+0x1c24], R222 ;  /* 0x001c24de01007387 */ /* 0x000fe20000100800 */
[----:B------:R-:W-:-:S03]  /*4de80*/  IMAD.MOV.U32 R233, RZ, RZ, R40 ;  /* 0x000000ffffe97224 */ /* 0x000fc600078e0028 */
[----:B------:R-:W-:Y:S01]  /*4de90*/  STL [R1+0x1c20], R223 ;  /* 0x001c20df01007387 */ /* 0x000fe20000100800 */
[----:B------:R-:W-:-:S03]  /*4dea0*/  IMAD.MOV.U32 R234, RZ, RZ, R41 ;  /* 0x000000ffffea7224 */ /* 0x000fc600078e0029 */
[----:B------:R-:W-:Y:S01]  /*4deb0*/  STL [R1+0x19bc], R6 ;  /* 0x0019bc0601007387 */ /* 0x000fe20000100800 */
[----:B------:R-:W-:-:S03]  /*4dec0*/  IMAD.MOV.U32 R235, RZ, RZ, R42 ;  /* 0x000000ffffeb7224 */ /* 0x000fc600078e002a */
[----:B------:R1:W-:Y:S01]  /*4ded0*/  STL.64 [R1+0xe0], R192 ;  /* 0x0000e0c001007387 */ /* 0x0003e20000100a00 */
[----:B------:R-:W-:-:S03]  /*4dee0*/  IMAD.MOV.U32 R119, RZ, RZ, R43 ;  /* 0x000000ffff777224 */ /* 0x000fc600078e002b */
[----:B------:R2:W-:Y:S04]  /*4def0*/  STL.64 [R1+0xe8], R194 ;  /* 0x0000e8c201007387 */ /* 0x0005e80000100a00 */
[----:B------:R-:W3:Y:S04]  /*4df00*/  LDL.LU R40, [R1+0x160] ;  /* 0x0001600001287983 */ /* 0x000ee80000300800 */
[----:B------:R-:W3:Y:S04]  /*4df10*/  LDL.LU R41, [R1+0x164] ;  /* 0x0001640001297983 */ /* 0x000ee80000300800 */
[----:B------:R-:W3:Y:S04]  /*4df20*/  LDL.LU R42, [R1+0x168] ;  /* 0x00016800012a7983 */ /* 0x000ee80000300800 */
[----:B------:R-:W3:Y:S01]  /*4df30*/  LDL.LU R43, [R1+0x16c] ;  /* 0x00016c00012b7983 */ /* 0x000ee20000300800 */
[C---:B------:R-:W-:Y:S03]  /*4df40*/  HMMA.1688.F32.TF32 R236, R32.reuse, R28, R236 ;  /* 0x0000001c20ec723c */ /* 0x040fe600000810ec */
[----:B-1----:R-:W4:Y:S04]  /*4df50*/  LDL.LU R192, [R1+0x150] ;  /* 0x0001500001c07983 */ /* 0x002f280000300800 */
[----:B------:R-:W4:Y:S01]  /*4df60*/  LDL.LU R193, [R1+0x154] ;  /* 0x0001540001c17983 */ /* 0x000f220000300800 */
[C---:B------:R-:W-:Y:S03]  /*4df70*/  HMMA.1688.F32.TF32 R240, R32.reuse, R24, R240 ;  /* 0x0000001820f0723c */ /* 0x040fe600000810f0 */
[----:B--2---:R-:W4:Y:S04]  /*4df80*/  LDL.LU R194, [R1+0x158] ;  /* 0x0001580001c27983 */ /* 0x004f280000300800 */
[----:B------:R-:W4:Y:S01]  /*4df90*/  LDL.LU R195, [R1+0x15c] ;  /* 0x00015c0001c37983 */ /* 0x000f220000300800 */
[C---:B------:R-:W-:Y:S08]  /*4dfa0*/  HMMA.1688.F32.TF32 R188, R32.reuse, R12, R188 ;  /* 0x0000000c20bc723c */ /* 0x040ff000000810bc */
[----:B------:R-:W-:Y:S01]  /*4dfb0*/  HMMA.1688.F32.TF32 R184, R32, R8, R184 ;  /* 0x0000000820b8723c */ /* 0x000fe200000810b8 */
[----:B------:R-:W-:Y:S01]  /*4dfc0*/  IMAD.MOV.U32 R115, RZ, RZ, R238 ;  /* 0x000000ffff737224 */ /* 0x000fe200078e00ee */
[----:B------:R-:W-:Y:S01]  /*4dfd0*/  MOV R114, R237 ;  /* 0x000000ed00727202 */ /* 0x000fe20000000f00 */
[----:B------:R-:W-:-:S02]  /*4dfe0*/  IMAD.MOV.U32 R232, RZ, RZ, R239 ;  /* 0x000000ffffe87224 */ /* 0x000fc400078e00ef */
[----:B------:R-:W-:Y:S01]  /*4dff0*/  IMAD.MOV.U32 R113, RZ, RZ, R236 ;  /* 0x000000ffff717224 */ /* 0x000fe200078e00ec */
[----:B------:R-:W2:Y:S04]  /*4e000*/  LDL.LU.64 R238, [R1+0x1d00] ;  /* 0x001d000001ee7983 */ /* 0x000ea80000300a00 */
[----:B------:R-:W2:Y:S04]  /*4e010*/  LDL.LU.64 R236, [R1+0x1cf8] ;  /* 0x001cf80001ec7983 */ /* 0x000ea80000300a00 */
[----:B------:R-:W-:Y:S04]  /*4e020*/  STL.64 [R1+0xb0], R240 ;  /* 0x0000b0f001007387 */ /* 0x000fe80000100a00 */
[----:B------:R1:W-:Y:S01]  /*4e030*/  STL.64 [R1+0xb8], R242 ;  /* 0x0000b8f201007387 */ /* 0x0003e20000100a00 */
[C---:B------:R-:W-:Y:S03]  /*4e040*/  HMMA.1688.F32.TF32 R180, R32.reuse, R216, R180 ;  /* 0x000000d820b4723c */ /* 0x040fe600000810b4 */
[----:B-1----:R-:W2:Y:S04]  /*4e050*/  LDL.LU.64 R242, [R1+0x1cf0] ;  /* 0x001cf00001f27983 */ /* 0x002ea80000300a00 */
[----:B------:R-:W2:Y:S04]  /*4e060*/  LDL.LU.64 R240, [R1+0x1ce8] ;  /* 0x001ce80001f07983 */ /* 0x000ea80000300a00 */
[----:B------:R1:W-:Y:S04]  /*4e070*/  STL.64 [R1+0xa0], R188 ;  /* 0x0000a0bc01007387 */ /* 0x0003e80000100a00 */
[----:B------:R1:W-:Y:S01]  /*4e080*/  STL.64 [R1+0xa8], R190 ;  /* 0x0000a8be01007387 */ /* 0x0003e20000100a00 */
[----:B------:R-:W-:Y:S03]  /*4e090*/  HMMA.1688.F32.TF32 R32, R32, R220, R164 ;  /* 0x000000dc2020723c */ /* 0x000fe600000810a4 */
[----:B-1----:R-:W2:Y:S04]  /*4e0a0*/  LDL.LU R188, [R1+0x140] ;  /* 0x0001400001bc7983 */ /* 0x002ea80000300800 */
[----:B------:R1:W-:Y:S04]  /*4e0b0*/  STL.64 [R1+0x90], R184 ;  /* 0x000090b801007387 */ /* 0x0003e80000100a00 */
[----:B------:R1:W-:Y:S04]  /*4e0c0*/  STL.64 [R1+0x98], R186 ;  /* 0x000098ba01007387 */ /* 0x0003e80000100a00 */
[----:B------:R-:W2:Y:S04]  /*4e0d0*/  LDL.LU R189, [R1+0x144] ;  /* 0x0001440001bd7983 */ /* 0x000ea80000300800 */
[----:B------:R-:W2:Y:S04]  /*4e0e0*/  LDL.LU R190, [R1+0x148] ;  /* 0x0001480001be7983 */ /* 0x000ea80000300800 */
[----:B------:R-:W2:Y:S04]  /*4e0f0*/  LDL.LU R191, [R1+0x14c] ;  /* 0x00014c0001bf7983 */ /* 0x000ea80000300800 */
[----:B-1----:R-:W2:Y:S04]  /*4e100*/  LDL.LU R184, [R1+0x130] ;  /* 0x0001300001b87983 */ /* 0x002ea80000300800 */
[----:B------:R1:W-:Y:S04]  /*4e110*/  STL.64 [R1+0x80], R180 ;  /* 0x000080b401007387 */ /* 0x0003e80000100a00 */
[----:B------:R1:W-:Y:S04]  /*4e120*/  STL.64 [R1+0x88], R182 ;  /* 0x000088b601007387 */ /* 0x0003e80000100a00 */
[----:B------:R-:W-:Y:S04]  /*4e130*/  STL.64 [R1+0x70], R32 ;  /* 0x0000702001007387 */ /* 0x000fe80000100a00 */
[----:B------:R3:W-:Y:S04]  /*4e140*/  STL.64 [R1+0x78], R34 ;  /* 0x0000782201007387 */ /* 0x0007e80000100a00 */
[----:B------:R-:W2:Y:S04]  /*4e150*/  LDL.LU R185, [R1+0x134] ;  /* 0x0001340001b97983 */ /* 0x000ea80000300800 */
[----:B------:R-:W2:Y:S04]  /*4e160*/  LDL.LU R186, [R1+0x138] ;  /* 0x0001380001ba7983 */ /* 0x000ea80000300800 */
[----:B------:R-:W2:Y:S04]  /*4e170*/  LDL.LU R187, [R1+0x13c] ;  /* 0x00013c0001bb7983 */ /* 0x000ea80000300800 */
[----:B-1----:R-:W2:Y:S04]  /*4e180*/  LDL.LU R180, [R1+0x120] ;  /* 0x0001200001b47983 */ /* 0x002ea80000300800 */
[----:B------:R-:W2:Y:S04]  /*4e190*/  LDL.LU R181, [R1+0x124] ;  /* 0x0001240001b57983 */ /* 0x000ea80000300800 */
[----:B------:R-:W2:Y:S04]  /*4e1a0*/  LDL.LU R182, [R1+0x128] ;  /* 0x0001280001b67983 */ /* 0x000ea80000300800 */
[----:B------:R-:W2:Y:S04]  /*4e1b0*/  LDL.LU R183, [R1+0x12c] ;  /* 0x00012c0001b77983 */ /* 0x000ea80000300800 */
[----:B------:R-:W2:Y:S01]  /*4e1c0*/  LDL.LU R164, [R1+0x110] ;  /* 0x0001100001a47983 */ /* 0x000ea20000300800 */
[----:B------:R-:W-:-:S02]  /*4e1d0*/  IMAD.MOV.U32 R165, RZ, RZ, R252 ;  /* 0x000000ffffa57224 */ /* 0x000fc400078e00fc */
[----:B------:R-:W-:Y:S02]  /*4e1e0*/  IMAD.MOV.U32 R166, RZ, RZ, R7 ;  /* 0x000000ffffa67224 */ /* 0x000fe400078e0007 */
[----:B------:R-:W-:Y:S01]  /*4e1f0*/  IMAD.MOV.U32 R167, RZ, RZ, R3 ;  /* 0x000000ffffa77224 */ /* 0x000fe200078e0003 */
[C---:B---3--:R-:W-:Y:S11]  /*4e200*/  HMMA.1688.F32.TF32 R32, R248.reuse, R16, R40 ;  /* 0x00000010f820723c */ /* 0x048ff60000081028 */
[----:B------:R-:W-:Y:S11]  /*4e210*/  @!UPT UIADD3 URZ, URZ, URZ, URZ ;  /* 0x0000003f3f3ff290 */ /* 0x000ff6000fffe03f */
[----:B------:R-:W-:Y:S01]  /*4e220*/  @!UPT UIADD3 URZ, URZ, URZ, URZ ;  /* 0x0000003f3f3ff290 */ /* 0x000fe2000fffe03f */
[----:B------:R4:W-:Y:S01]  /*4e230*/  STL [R1+0x60], R32 ;  /* 0x0000602001007387 */ /* 0x0009e20000100800 */
[----:B------:R-:W-:Y:S02]  /*4e240*/  IMAD.MOV.U32 R222, RZ, RZ, R33 ;  /* 0x000000ffffde7224 */ /* 0x000fe400078e0021 */
[----:B------:R-:W-:Y:S02]  /*4e250*/  IMAD.MOV.U32 R223, RZ, RZ, R34 ;  /* 0x000000ffffdf7224 */ /* 0x000fe400078e0022 */
[----:B------:R-:W-:Y:S02]  /*4e260*/  IMAD.MOV.U32 R218, RZ, RZ, R35 ;  /* 0x000000ffffda7224 */ /* 0x000fe400078e0023 */
[----:B----4-:R-:W-:Y:S03]  /*4e270*/  HMMA.1688.F32.TF32 R32, R248, R20, R192 ;  /* 0x00000014f820723c */ /* 0x010fe600000810c0 */
[----:B------:R1:W-:Y:S04]  /*4e280*/  STL [R1+0x1c30], R218 ;  /* 0x001c30da01007387 */ /* 0x0003e80000100800 */
[----:B------:R3:W-:Y:S01]  /*4e290*/  STL [R1+0x1c2c], R223 ;  /* 0x001c2cdf01007387 */ /* 0x0007e20000100800 */
[----:B------:R-:W-:Y:S01]  /*4e2a0*/  IMAD.MOV.U32 R92, RZ, RZ, R84 ;  /* 0x000000ffff5c7224 */ /* 0x000fe200078e0054 */
[----:B------:R-:W-:Y:S01]  /*4e2b0*/  MOV R93, R85 ;  /* 0x00000055005d7202 */ /* 0x000fe20000000f00 */
[----:B------:R-:W-:-:S02]  /*4e2c0*/  IMAD.MOV.U32 R94, RZ, RZ, R86 ;  /* 0x000000ffff5e7224 */ /* 0x000fc400078e0056 */
[----:B------:R-:W-:Y:S01]  /*4e2d0*/  IMAD.MOV.U32 R95, RZ, RZ, R87 ;  /* 0x000000ffff5f7224 */ /* 0x000fe200078e0057 */
[----:B------:R-:W-:Y:S01]  /*4e2e0*/  HMMA.1688.F32.TF32 R244, R88, R16, R244 ;  /* 0x0000001058f4723c */ /* 0x000fe200000810f4 */
[----:B------:R-:W-:Y:S04]  /*4e2f0*/  LDS R192, [R4+0xa8180] ;  /* 0x0a81800004c07984 */ /* 0x000fe80000000800 */
[----:B------:R-:W-:Y:S04]  /*4e300*/  LDS R194, [R4+0xa8980] ;  /* 0x0a89800004c27984 */ /* 0x000fe80000000800 */
[----:B------:R-:W-:Y:S02]  /*4e310*/  LDS R193, [R5+0xa8180] ;  /* 0x0a81800005c17984 */ /* 0x000fe40000000800 */
[----:B------:R-:W-:Y:S01]  /*4e320*/  IMAD.MOV.U32 R26, RZ, RZ, R32 ;  /* 0x000000ffff1a7224 */ /* 0x000fe200078e0020 */
[----:B------:R-:W-:Y:S01]  /*4e330*/  MOV R27, R33 ;  /* 0x00000021001b7202 */ /* 0x000fe20000000f00 */
[----:B------:R-:W-:Y:S01]  /*4e340*/  IMAD.MOV.U32 R219, RZ, RZ, R34 ;  /* 0x000000ffffdb7224 */ /* 0x000fe200078e0022 */
[----:B------:R-:W-:Y:S01]  /*4e350*/  LDS R195, [R5+0xa8980] ;  /* 0x0a89800005c37984 */ /* 0x000fe20000000800 */
[----:B------:R-:W-:-:S03]  /*4e360*/  IMAD.MOV.U32 R14, RZ, RZ, R35 ;  /* 0x000000ffff0e7224 */ /* 0x000fc600078e0023 */
[----:B------:R4:W-:Y:S04]  /*4e370*/  STL [R1+0x1c28], R222 ;  /* 0x001c28de01007387 */ /* 0x0009e80000100800 */
[----:B------:R-:W-:Y:S04]  /*4e380*/  STL [R1+0x1c40], R14 ;  /* 0x001c400e01007387 */ /* 0x000fe80000100800 */
[----:B------:R-:W-:Y:S04]  /*4e390*/  STL [R1+0x1c3c], R219 ;  /* 0x001c3cdb01007387 */ /* 0x000fe80000100800 */
[----:B------:R-:W-:Y:S04]  /*4e3a0*/  LDS R84, [R4+0xa8080] ;  /* 0x0a80800004547984 */ /* 0x000fe80000000800 */
[----:B------:R-:W-:Y:S04]  /*4e3b0*/  LDS R86, [R4+0xa8880] ;  /* 0x0a88800004567984 */ /* 0x000fe80000000800 */
[----:B------:R-:W-:Y:S04]  /*4e3c0*/  LDS R85, [R5+0xa8080] ;  /* 0x0a80800005557984 */ /* 0x000fe80000000800 */
[----:B------:R-:W2:Y:S02]  /*4e3d0*/  LDS R87, [R5+0xa8880] ;  /* 0x0a88800005577984 */ /* 0x000ea40000000800 */
[C---:B--2---:R-:W-:Y:S02]  /*4e3e0*/  HMMA.1688.F32.TF32 R32, R248.reuse, R28, R188 ;  /* 0x0000001cf820723c */ /* 0x044fe400000810bc */
[----:B------:R-:W-:Y:S04]  /*4e3f0*/  STL [R1+0x1c38], R27 ;  /* 0x001c381b01007387 */ /* 0x000fe80000100800 */
[----:B------:R-:W-:Y:S11]  /*4e400*/  STL [R1+0x1c34], R26 ;  /* 0x001c341a01007387 */ /* 0x000ff60000100800 */
[----:B------:R-:W-:Y:S06]  /*4e410*/  @!UPT UIADD3 URZ, URZ, URZ, URZ ;  /* 0x0000003f3f3ff290 */ /* 0x000fec000fffe03f */
[----:B------:R2:W-:Y:S01]  /*4e420*/  STL [R1+0x40], R32 ;  /* 0x0000402001007387 */ /* 0x0005e20000100800 */
[----:B-1----:R-:W-:Y:S02]  /*4e430*/  IMAD.MOV.U32 R218, RZ, RZ, R33 ;  /* 0x000000ffffda7224 */ /* 0x002fe400078e0021 */
[----:B---3--:R-:W-:Y:S02]  /*4e440*/  IMAD.MOV.U32 R223, RZ, RZ, R34 ;  /* 0x000000ffffdf7224 */ /* 0x008fe400078e0022 */
[----:B----4-:R-:W-:Y:S02]  /*4e450*/  IMAD.MOV.U32 R222, RZ, RZ, R35 ;  /* 0x000000ffffde7224 */ /* 0x010fe400078e0023 */
[C---:B--2---:R-:W-:Y:S03]  /*4e460*/  HMMA.1688.F32.TF32 R32, R248.reuse, R24, R184 ;  /* 0x00000018f820723c */ /* 0x044fe600000810b8 */
[----:B------:R1:W-:Y:S11]  /*4e470*/  STL [R1+0x1c4c], R222 ;  /* 0x001c4cde01007387 */ /* 0x0003f60000100800 */
[----:B------:R-:W-:Y:S10]  /*4e480*/  @!UPT UIADD3 URZ, URZ, URZ, URZ ;  /* 0x0000003f3f3ff290 */ /* 0x000ff4000fffe03f */
[----:B------:R-:W-:Y:S02]  /*4e490*/  IMAD.MOV.U32 R14, RZ, RZ, R32 ;  /* 0x000000ffff0e7224 */ /* 0x000fe400078e0020 */
[----:B------:R-:W-:Y:S02]  /*4e4a0*/  IMAD.MOV.U32 R219, RZ, RZ, R33 ;  /* 0x000000ffffdb7224 */ /* 0x000fe400078e0021 */
[----:B------:R-:W-:Y:S02]  /*4e4b0*/  IMAD.MOV.U32 R27, RZ, RZ, R34 ;  /* 0x000000ffff1b7224 */ /* 0x000fe400078e0022 */
[----:B------:R-:W-:Y:S02]  /*4e4c0*/  IMAD.MOV.U32 R26, RZ, RZ, R35 ;  /* 0x000000ffff1a7224 */ /* 0x000fe400078e0023 */
[C---:B------:R-:W-:Y:S01]  /*4e4d0*/  HMMA.1688.F32.TF32 R32, R248.reuse, R12, R180 ;  /* 0x0000000cf820723c */ /* 0x040fe200000810b4 */
[----:B------:R2:W-:Y:S04]  /*4e4e0*/  STL [R1+0x1c48], R223 ;  /* 0x001c48df01007387 */ /* 0x0005e80000100800 */
[----:B------:R3:W-:Y:S11]  /*4e4f0*/  STL [R1+0x1c44], R218 ;  /* 0x001c44da01007387 */ /* 0x0007f60000100800 */
[----:B------:R-:W-:Y:S07]  /*4e500*/  @!UPT UIADD3 URZ, URZ, URZ, URZ ;  /* 0x0000003f3f3ff290 */ /* 0x000fee000fffe03f */
[----:B------:R4:W-:Y:S01]  /*4e510*/  STL [R1+0x20], R32 ;  /* 0x0000202001007387 */ /* 0x0009e20000100800 */
[----:B-1----:R-:W-:Y:S01]  /*4e520*/  MOV R222, R33 ;  /* 0x0000002100de7202 */ /* 0x002fe20000000f00 */
[----:B--2---:R-:W-:Y:S02]  /*4e530*/  IMAD.MOV.U32 R223, RZ, RZ, R34 ;  /* 0x000000ffffdf7224 */ /* 0x004fe400078e0022 */
[----:B---3--:R-:W-:Y:S02]  /*4e540*/  IMAD.MOV.U32 R218, RZ, RZ, R35 ;  /* 0x000000ffffda7224 */ /* 0x008fe400078e0023 */
[----:B----4-:R-:W-:Y:S01]  /*4e550*/  HMMA.1688.F32.TF32 R32, R248, R8, R164 ;  /* 0x00000008f820723c */ /* 0x010fe200000810a4 */
[----:B------:R-:W-:Y:S01]  /*4e560*/  IMAD.MOV.U32 R184, RZ, RZ, R46 ;  /* 0x000000ffffb87224 */ /* 0x000fe200078e002e */
[----:B------:R-:W-:Y:S01]  /*4e570*/  LDS R164, [R2+0xa8180] ;  /* 0x0a81800002a47984 */ /* 0x000fe20000000800 */
[----:B------:R-:W-:Y:S02]  /*4e580*/  IMAD.MOV.U32 R185, RZ, RZ, R47 ;  /* 0x000000ffffb97224 */ /* 0x000fe400078e002f */
[----:B------:R-:W-:Y:S01]  /*4e590*/  IMAD.MOV.U32 R186, RZ, RZ, R108 ;  /* 0x000000ffffba7224 */ /* 0x000fe200078e006c */
[----:B------:R-:W-:Y:S01]  /*4e5a0*/  LDS R166, [R2+0xa8980] ;  /* 0x0a89800002a67984 */ /* 0x000fe20000000800 */
[----:B------:R-:W-:-:S02]  /*4e5b0*/  IMAD.MOV.U32 R187, RZ, RZ, R109 ;  /* 0x000000ffffbb7224 */ /* 0x000fc400078e006d */
[----:B------:R-:W-:Y:S01]  /*4e5c0*/  IMAD.MOV.U32 R180, RZ, RZ, R100 ;  /* 0x000000ffffb47224 */ /* 0x000fe200078e0064 */
[----:B------:R-:W-:Y:S01]  /*4e5d0*/  HMMA.1688.F32.TF32 R56, R84, R20, R56 ;  /* 0x000000145438723c */ /* 0x000fe20000081038 */
[----:B------:R-:W-:Y:S01]  /*4e5e0*/  IMAD.MOV.U32 R181, RZ, RZ, R101 ;  /* 0x000000ffffb57224 */ /* 0x000fe200078e0065 */
[----:B------:R-:W-:Y:S01]  /*4e5f0*/  LDS R165, [R0+0xa8180] ;  /* 0x0a81800000a57984 */ /* 0x000fe20000000800 */
[----:B------:R-:W-:Y:S02]  /*4e600*/  IMAD.MOV.U32 R182, RZ, RZ, R102 ;  /* 0x000000ffffb67224 */ /* 0x000fe400078e0066 */
[----:B------:R-:W-:Y:S01]  /*4e610*/  IMAD.MOV.U32 R183, RZ, RZ, R103 ;  /* 0x000000ffffb77224 */ /* 0x000fe200078e0067 */
[----:B------:R-:W-:Y:S08]  /*4e620*/  LDS R167, [R0+0xa8980] ;  /* 0x0a89800000a77984 */ /* 0x000ff00000000800 */
[----:B------:R-:W-:-:S02]  /*4e630*/  IMAD.MOV.U32 R15, RZ, RZ, R32 ;  /* 0x000000ffff0f7224 */ /* 0x000fc400078e0020 */
[----:B------:R-:W-:Y:S02]  /*4e640*/  IMAD.MOV.U32 R10, RZ, RZ, R33 ;  /* 0x000000ffff0a7224 */ /* 0x000fe400078e0021 */
[----:B------:R-:W-:Y:S02]  /*4e650*/  IMAD.MOV.U32 R11, RZ, RZ, R34 ;  /* 0x000000ffff0b7224 */ /* 0x000fe400078e0022 */
[----:B------:R-:W-:Y:S02]  /*4e660*/  IMAD.MOV.U32 R7, RZ, RZ, R35 ;  /* 0x000000ffff077224 */ /* 0x000fe400078e0023 */
[C---:B------:R-:W-:Y:S08]  /*4e670*/  HMMA.1688.F32.TF32 R32, R248.reuse, R216, R240 ;  /* 0x000000d8f820723c */ /* 0x040ff000000810f0 */
[----:B------:R-:W-:Y:S11]  /*4e680*/  HMMA.1688.F32.TF32 R248, R248, R220, R236 ;  /* 0x000000dcf8f8723c */ /* 0x000ff600000810ec */
[----:B------:R-:W-:Y:S04]  /*4e690*/  @!UPT UIADD3 URZ, URZ, URZ, URZ ;  /* 0x0000003f3f3ff290 */ /* 0x000fe8000fffe03f */
[----:B------:R-:W-:Y:S08]  /*4e6a0*/  STL [R1], R32 ;  /* 0x0000002001007387 */ /* 0x000ff00000100800 */
[----:B------:R1:W-:Y:S04]  /*4e6b0*/  STL.64 [R1+0x1b78], R250 ;  /* 0x001b78fa01007387 */ /* 0x0003e80000100a00 */
[----:B------:R2:W-:Y:S01]  /*4e6c0*/  STL.64 [R1+0x1b70], R248 ;  /* 0x001b70f801007387 */ /* 0x0005e20000100a00 */
[----:B-1----:R-:W-:Y:S01]  /*4e6d0*/  IMAD.MOV.U32 R250, RZ, RZ, R94 ;  /* 0x000000fffffa7224 */ /* 0x002fe200078e005e */
[----:B--2---:R-:W-:Y:S01]  /*4e6e0*/  MOV R248, R92 ;  /* 0x0000005c00f87202 */ /* 0x004fe20000000f00 */
[----:B------:R-:W-:Y:S01]  /*4e6f0*/  IMAD.MOV.U32 R249, RZ, RZ, R93 ;  /* 0x000000fffff97224 */ /* 0x000fe200078e005d */
[----:B------:R-:W2:Y:S01]  /*4e700*/  LDL.LU R92, [R1+0x1ce4] ;  /* 0x001ce400015c7983 */ /* 0x000ea20000300800 */
[----:B------:R-:W-:-:S03]  /*4e710*/  IMAD.MOV.U32 R251, RZ, RZ, R95 ;  /* 0x000000fffffb7224 */ /* 0x000fc600078e005f */
[----:B------:R-:W2:Y:S04]  /*4e720*/  LDL.LU R93, [R1+0x1ce0] ;  /* 0x001ce000015d7983 */ /* 0x000ea80000300800 */
[----:B------:R-:W2:Y:S04]  /*4e730*/  LDL.LU R94, [R1+0x1cdc] ;  /* 0x001cdc00015e7983 */ /* 0x000ea80000300800 */
[----:B------:R-:W2:Y:S04]  /*4e740*/  LDL.LU R95, [R1+0x1cd8] ;  /* 0x001cd800015f7983 */ /* 0x000ea80000300800 */
[----:B------:R1:W-:Y:S04]  /*4e750*/  STL.64 [R1+0x1b88], R246 ;  /* 0x001b88f601007387 */ /* 0x0003e80000100a00 */
[----:B------:R3:W-:Y:S01]  /*4e760*/  STL.64 [R1+0x1b80], R244 ;  /* 0x001b80f401007387 */ /* 0x0007e20000100a00 */
[----:B-1----:R-:W-:-:S02]  /*4e770*/  IMAD.MOV.U32 R246, RZ, RZ, R48 ;  /* 0x000000fffff67224 */ /* 0x002fc400078e0030 */
[----:B---3--:R-:W-:Y:S02]  /*4e780*/  IMAD.MOV.U32 R244, RZ, RZ, R54 ;  /* 0x000000fffff47224 */ /* 0x008fe400078e0036 */
[----:B------:R-:W3:Y:S01]  /*4e790*/  LDL.LU R54, [R1+0x1cd4] ;  /* 0x001cd40001367983 */ /* 0x000ee20000300800 */
[----:B------:R-:W-:Y:S02]  /*4e7a0*/  IMAD.MOV.U32 R245, RZ, RZ, R55 ;  /* 0x000000fffff57224 */ /* 0x000fe400078e0037 */
[----:B------:R-:W-:Y:S01]  /*4e7b0*/  IMAD.MOV.U32 R247, RZ, RZ, R49 ;  /* 0x000000fffff77224 */ /* 0x000fe200078e0031 */
[----:B------:R-:W3:Y:S04]  /*4e7c0*/  LDL.LU R55, [R1+0x1cd0] ;  /* 0x001cd00001377983 */ /* 0x000ee80000300800 */
[----:B------:R-:W4:Y:S04]  /*4e7d0*/  LDL.LU R48, [R1+0x1ccc] ;  /* 0x001ccc0001307983 */ /* 0x000f280000300800 */
[----:B------:R-:W4:Y:S01]  /*4e7e0*/  LDL.LU R49, [R1+0x1cc8] ;  /* 0x001cc80001317983 */ /* 0x000f220000300800 */
[----:B--2---:R-:W-:Y:S07]  /*4e7f0*/  HMMA.1688.F32.TF32 R240, R88, R20, R92 ;  /* 0x0000001458f0723c */ /* 0x004fee000008105c */
[----:B------:R-:W-:-:S02]  /*4e800*/  IMAD.MOV.U32 R92, RZ, RZ, R97 ;  /* 0x000000ffff5c7224 */ /* 0x000fc400078e0061 */
[----:B------:R-:W-:Y:S02]  /*4e810*/  IMAD.MOV.U32 R93, RZ, RZ, R98 ;  /* 0x000000ffff5d7224 */ /* 0x000fe400078e0062 */
[----:B------:R-:W-:Y:S11]  /*4e820*/  IMAD.MOV.U32 R94, RZ, RZ, R99 ;  /* 0x000000ffff5e7224 */ /* 0x000ff600078e0063 */
[----:B------:R-:W-:Y:S01]  /*4e830*/  @!UPT UIADD3 URZ, URZ, URZ, URZ ;  /* 0x0000003f3f3ff290 */ /* 0x000fe2000fffe03f */
[----:B------:R1:W-:Y:S04]  /*4e840*/  STL.64 [R1+0x1b98], R242 ;  /* 0x001b98f201007387 */ /* 0x0003e80000100a00 */
[----:B------:R2:W-:Y:S01]  /*4e850*/  STL.64 [R1+0x1b90], R240 ;  /* 0x001b90f001007387 */ /* 0x0005e20000100a00 */
[----:B-1----:R-:W-:Y:S01]  /*4e860*/  MOV R242, R44 ;  /* 0x0000002c00f27202 */ /* 0x002fe20000000f00 */
[----:B------:R-:W-:Y:S02]  /*4e870*/  IMAD.MOV.U32 R243, RZ, RZ, R96 ;  /* 0x000000fffff37224 */ /* 0x000fe400078e0060 */
[----:B--2---:R-:W-:Y:S02]  /*4e880*/  IMAD.MOV.U32 R240, RZ, RZ, R50 ;  /* 0x000000fffff07224 */ /* 0x004fe400078e0032 */
[----:B------:R-:W4:Y:S01]  /*4e890*/  LDL.LU R50, [R1+0x1cc4] ;  /* 0x001cc40001327983 */ /* 0x000f220000300800 */
[----:B------:R-:W-:-:S03]  /*4e8a0*/  IMAD.MOV.U32 R241, RZ, RZ, R51 ;  /* 0x000000fffff17224 */ /* 0x000fc600078e0033 */
[----:B------:R-:W4:Y:S04]  /*4e8b0*/  LDL.LU R51, [R1+0x1cc0] ;  /* 0x001cc00001337983 */ /* 0x000f280000300800 */
[----:B------:R-:W2:Y:S04]  /*4e8c0*/  LDL.LU R44, [R1+0x1cbc] ;  /* 0x001cbc00012c7983 */ /* 0x000ea80000300800 */
[----:B------:R-:W2:Y:S04]  /*4e8d0*/  LDL.LU R96, [R1+0x1cb8] ;  /* 0x001cb80001607983 */ /* 0x000ea80000300800 */
[----:B------:R-:W2:Y:S04]  /*4e8e0*/  LDL.LU R97, [R1+0x1cb4] ;  /* 0x001cb40001617983 */ /* 0x000ea80000300800 */
[----:B------:R-:W2:Y:S04]  /*4e8f0*/  LDL.LU R98, [R1+0x1cb0] ;  /* 0x001cb00001627983 */ /* 0x000ea80000300800 */
[----:B------:R-:W2:Y:S01]  /*4e900*/  LDL.LU R99, [R1+0x1cac] ;  /* 0x001cac0001637983 */ /* 0x000ea20000300800 */
[----:B------:R-:W-:-:S03]  /*4e910*/  IMAD.MOV.U32 R95, RZ, RZ, R45 ;  /* 0x000000ffff5f7224 */ /* 0x000fc600078e002d */
[----:B------:R-:W3:Y:S04]  /*4e920*/  LDL.LU R45, [R1+0x1ca8] ;  /* 0x001ca800012d7983 */ /* 0x000ee80000300800 */
[----:B------:R-:W3:Y:S04]  /*4e930*/  LDL.LU R46, [R1+0x1ca4] ;  /* 0x001ca400012e7983 */ /* 0x000ee80000300800 */
[----:B------:R-:W3:Y:S04]  /*4e940*/  LDL.LU R47, [R1+0x1ca0] ;  /* 0x001ca000012f7983 */ /* 0x000ee80000300800 */
[----:B------:R-:W3:Y:S04]  /*4e950*/  LDL.LU R108, [R1+0x1c9c] ;  /* 0x001c9c00016c7983 */ /* 0x000ee80000300800 */
[----:B------:R-:W3:Y:S01]  /*4e960*/  LDL.LU R109, [R1+0x1c98] ;  /* 0x001c9800016d7983 */ /* 0x000ee20000300800 */
[----:B--2---:R-:W-:Y:S07]  /*4e970*/  HMMA.1688.F32.TF32 R236, R88, R28, R96 ;  /* 0x0000001c58ec723c */ /* 0x004fee0000081060 */
[----:B------:R-:W-:Y:S01]  /*4e980*/  MOV R96, R110 ;  /* 0x0000006e00607202 */ /* 0x000fe20000000f00 */
[----:B------:R-:W-:Y:S01]  /*4e990*/  IMAD.MOV.U32 R97, RZ, RZ, R104 ;  /* 0x000000ffff617224 */ /* 0x000fe200078e0068 */
[----:B------:R-:W2:Y:S01]  /*4e9a0*/  LDL.LU R110, [R1+0x1c94] ;  /* 0x001c9400016e7983 */ /* 0x000ea20000300800 */
[----:B------:R-:W-:-:S02]  /*4e9b0*/  IMAD.MOV.U32 R98, RZ, RZ, R105 ;  /* 0x000000ffff627224 */ /* 0x000fc400078e0069 */
[----:B------:R-:W-:Y:S01]  /*4e9c0*/  IMAD.MOV.U32 R99, RZ, RZ, R106 ;  /* 0x000000ffff637224 */ /* 0x000fe200078e006a */
[----:B------:R-:W2:Y:S04]  /*4e9d0*/  LDL.LU R104, [R1+0x1c90] ;  /* 0x001c900001687983 */ /* 0x000ea80000300800 */
        /* <DEDUP_REMOVED lines=8> */
[----:B-1----:R-:W-:-:S02]  /*4ea60*/  IMAD.MOV.U32 R236, RZ, RZ, R107 ;  /* 0x000000ffffec7224 */ /* 0x002fc400078e006b */
[----:B------:R-:W2:Y:S01]  /*4ea70*/  LDL.LU R107, [R1+0x1c74] ;  /* 0x001c7400016b7983 */ /* 0x000ea20000300800 */
[----:B------:R-:W-:-:S03]  /*4ea80*/  IMAD.MOV.U32 R237, RZ, RZ, R111 ;  /* 0x000000ffffed7224 */ /* 0x000fc600078e006f */
[----:B------:R-:W2:Y:S01]  /*4ea90*/  LDL.LU R111, [R1+0x1c70] ;  /* 0x001c7000016f7983 */ /* 0x000ea20000300800 */
[----:B------:R-:W-:Y:S01]  /*4eaa0*/  MOV R238, R135 ;  /* 0x0000008700ee7202 */ /* 0x000fe20000000f00 */
        /* <DEDUP_REMOVED lines=8> */
[----:B------:R-:W-:Y:S04]  /*4eb30*/  LDS R133, [R5+0xa8100] ;  /* 0x0a81000005857984 */ /* 0x000fe80000000800 */
[----:B------:R-:W1:Y:S01]  /*4eb40*/  LDS R135, [R5+0xa8900] ;  /* 0x0a89000005877984 */ /* 0x000e620000000800 */
[----:B------:R-:W-:Y:S02]  /*4eb50*/  IMAD.MOV.U32 R190, RZ, RZ, R37 ;  /* 0x000000ffffbe7224 */ /* 0x000fe400078e0025 */
[----:B------:R-:W-:Y:S01]  /*4eb60*/  IMAD.MOV.U32 R191, RZ, RZ, R36 ;  /* 0x000000ffffbf7224 */ /* 0x000fe200078e0024 */
[C---:B---3--:R-:W-:Y:S08]  /*4eb70*/  HMMA.1688.F32.TF32 R44, R88.reuse, R216, R44 ;  /* 0x000000d8582c723c */ /* 0x048ff0000008102c */
[----:B----4-:R-:W-:Y:S08]  /*4eb80*/  HMMA.1688.F32.TF32 R48, R88, R220, R48 ;  /* 0x000000dc5830723c */ /* 0x010ff00000081030 */
[C---:B------:R-:W-:Y:S08]  /*4eb90*/  HMMA.1688.F32.TF32 R52, R84.reuse, R16, R52 ;  /* 0x000000105434723c */ /* 0x040ff00000081034 */
[C---:B------:R-:W-:Y:S08]  /*4eba0*/  HMMA.1688.F32.TF32 R60, R84.reuse, R28, R60 ;  /* 0x0000001c543c723c */ /* 0x040ff0000008103c */
[C---:B------:R-:W-:Y:S08]  /*4ebb0*/  HMMA.1688.F32.TF32 R64, R84.reuse, R24, R64 ;  /* 0x000000185440723c */ /* 0x040ff00000081040 */
[C---:B------:R-:W-:Y:S08]  /*4ebc0*/  HMMA.1688.F32.TF32 R68, R84.reuse, R12, R68 ;  /* 0x0000000c5444723c */ /* 0x040ff00000081044 */
[C---:B------:R-:W-:Y:S08]  /*4ebd0*/  HMMA.1688.F32.TF32 R72, R84.reuse, R8, R72 ;  /* 0x000000085448723c */ /* 0x040ff00000081048 */
[C---:B------:R-:W-:Y:S08]  /*4ebe0*/  HMMA.1688.F32.TF32 R76, R84.reuse, R216, R76 ;  /* 0x000000d8544c723c */ /* 0x040ff0000008104c */
[----:B------:R-:W-:Y:S08]  /*4ebf0*/  HMMA.1688.F32.TF32 R80, R84, R220, R80 ;  /* 0x000000dc5450723c */ /* 0x000ff00000081050 */
[C---:B--2---:R-:W-:Y:S01]  /*4ec00*/  HMMA.1688.F32.TF32 R32, R88.reuse, R24, R100 ;  /* 0x000000185820723c */ /* 0x044fe20000081064 */
[----:B------:R-:W-:Y:S04]  /*4ec10*/  LDS R100, [R2+0xa8100] ;  /* 0x0a81000002647984 */ /* 0x000fe80000000800 */
[----:B------:R-:W-:Y:S04]  /*4ec20*/  LDS R102, [R2+0xa8900] ;  /* 0x0a89000002667984 */ /* 0x000fe80000000800 */
[----:B------:R-:W-:Y:S04]  /*4ec30*/  LDS R101, [R0+0xa8100] ;  /* 0x0a81000000657984 */ /* 0x000fe80000000800 */
[----:B------:R-:W2:Y:S01]  /*4ec40*/  LDS R103, [R0+0xa8900] ;  /* 0x0a89000000677984 */ /* 0x000ea20000000800 */
[C---:B------:R-:W-:Y:S08]  /*4ec50*/  HMMA.1688.F32.TF32 R36, R88.reuse, R12, R104 ;  /* 0x0000000c5824723c */ /* 0x040ff00000081068 */
[----:B------:R-:W-:Y:S01]  /*4ec60*/  HMMA.1688.F32.TF32 R40, R88, R8, R108 ;  /* 0x000000085828723c */ /* 0x000fe2000008106c */
[----:B------:R-:W-:Y:S04]  /*4ec70*/  STL.64 [R1+0x1bb8], R34 ;  /* 0x001bb82201007387 */ /* 0x000fe80000100a00 */
[----:B------:R-:W-:Y:S03]  /*4ec80*/  STL.64 [R1+0x1bb0], R32 ;  /* 0x001bb02001007387 */ /* 0x000fe60000100a00 */
[----:B-1----:R-:W-:Y:S07]  /*4ec90*/  HMMA.1688.F32.TF32 R104, R132, R16, R248 ;  /* 0x000000108468723c */ /* 0x002fee00000810f8 */
[----:B------:R-:W-:Y:S04]  /*4eca0*/  STL.64 [R1+0x1bc8], R38 ;  /* 0x001bc82601007387 */ /* 0x000fe80000100a00 */
[----:B------:R-:W-:Y:S04]  /*4ecb0*/  STL.64 [R1+0x1bc0], R36 ;  /* 0x001bc02401007387 */ /* 0x000fe80000100a00 */
[----:B------:R-:W-:Y:S04]  /*4ecc0*/  STL.64 [R1+0x1bd8], R42 ;  /* 0x001bd82a01007387 */ /* 0x000fe80000100a00 */
[----:B------:R-:W-:Y:S01]  /*4ecd0*/  STL.64 [R1+0x1bd0], R40 ;  /* 0x001bd02801007387 */ /* 0x000fe20000100a00 */
[----:B------:R-:W-:-:S03]  /*4ece0*/  IMAD.MOV.U32 R248, RZ, RZ, R113 ;  /* 0x000000fffff87224 */ /* 0x000fc600078e0071 */
[----:B------:R-:W-:Y:S01]  /*4ecf0*/  STL.64 [R1+0x1be8], R46 ;  /* 0x001be82e01007387 */ /* 0x000fe20000100a00 */
[----:B--2---:R-:W-:Y:S03]  /*4ed00*/  HMMA.1688.F32.TF32 R88, R100, R24, R96 ;  /* 0x000000186458723c */ /* 0x004fe60000081060 */
[----:B------:R-:W-:Y:S01]  /*4ed10*/  STL.64 [R1+0x1be0], R44 ;  /* 0x001be02c01007387 */ /* 0x000fe20000100a00 */
[----:B------:R-:W-:-:S03]  /*4ed20*/  IMAD.MOV.U32 R249, RZ, RZ, R114 ;  /* 0x000000fffff97224 */ /* 0x000fc600078e0072 */
[----:B------:R-:W-:Y:S01]  /*4ed30*/  STL.64 [R1+0x1bf8], R50 ;  /* 0x001bf83201007387 */ /* 0x000fe20000100a00 */
[----:B------:R-:W-:Y:S01]  /*4ed40*/  HMMA.1688.F32.TF32 R188, R100, R16, R188 ;  /* 0x0000001064bc723c */ /* 0x000fe200000810bc */
[----:B------:R-:W-:Y:S02]  /*4ed50*/  IMAD.MOV.U32 R250, RZ, RZ, R115 ;  /* 0x000000fffffa7224 */ /* 0x000fe400078e0073 */
[----:B------:R-:W-:Y:S01]  /*4ed60*/  STL.64 [R1+0x1bf0], R48 ;  /* 0x001bf03001007387 */ /* 0x000fe20000100a00 */
[----:B------:R-:W-:-:S03]  /*4ed70*/  IMAD.MOV.U32 R251, RZ, RZ, R232 ;  /* 0x000000fffffb7224 */ /* 0x000fc600078e00e8 */
[----:B------:R-:W2:Y:S01]  /*4ed80*/  LDL.LU R113, [R1+0x1c6c] ;  /* 0x001c6c0001717983 */ /* 0x000ea20000300800 */
[C---:B------:R-:W-:Y:S03]  /*4ed90*/  HMMA.1688.F32.TF32 R84, R100.reuse, R20, R236 ;  /* 0x000000146454723c */ /* 0x040fe600000810ec */
[----:B------:R-:W2:Y:S04]  /*4eda0*/  LDL.LU R114, [R1+0x1c68] ;  /* 0x001c680001727983 */ /* 0x000ea80000300800 */
[----:B------:R-:W2:Y:S01]  /*4edb0*/  LDL.LU R115, [R1+0x1c64] ;  /* 0x001c640001737983 */ /* 0x000ea20000300800 */
[C---:B------:R-:W-:Y:S03]  /*4edc0*/  HMMA.1688.F32.TF32 R180, R100.reuse, R28, R180 ;  /* 0x0000001c64b4723c */ /* 0x040fe600000810b4 */
[----:B------:R-:W3:Y:S05]  /*4edd0*/  LDL.LU R232, [R1+0x1c60] ;  /* 0x001c600001e87983 */ /* 0x000eea0000300800 */
[C---:B------:R-:W-:Y:S08]  /*4ede0*/  HMMA.1688.F32.TF32 R184, R100.reuse, R12, R184 ;  /* 0x0000000c64b8723c */ /* 0x040ff000000810b8 */
[C---:B------:R-:W-:Y:S08]  /*4edf0*/  HMMA.1688.F32.TF32 R92, R100.reuse, R8, R92 ;  /* 0x00000008645c723c */ /* 0x040ff0000008105c */
[C---:B------:R-:W-:Y:S08]  /*4ee00*/  HMMA.1688.F32.TF32 R96, R100.reuse, R216, R240 ;  /* 0x000000d86460723c */ /* 0x040ff000000810f0 */
[----:B------:R-:W-:Y:S07]  /*4ee10*/  HMMA.1688.F32.TF32 R100, R100, R220, R244 ;  /* 0x000000dc6464723c */ /* 0x000fee00000810f4 */
[----:B------:R-:W-:Y:S01]  /*4ee20*/  MOV R244, R233 ;  /* 0x000000e900f47202 */ /* 0x000fe20000000f00 */
[----:B------:R-:W-:Y:S01]  /*4ee30*/  IMAD.MOV.U32 R245, RZ, RZ, R234 ;  /* 0x000000fffff57224 */ /* 0x000fe200078e00ea */
[----:B------:R-:W3:Y:S01]  /*4ee40*/  LDL.LU R233, [R1+0x1c5c] ;  /* 0x001c5c0001e97983 */ /* 0x000ee20000300800 */
[----:B------:R-:W-:-:S02]  /*4ee50*/  IMAD.MOV.U32 R246, RZ, RZ, R235 ;  /* 0x000000fffff67224 */ /* 0x000fc400078e00eb */
[----:B------:R-:W-:Y:S01]  /*4ee60*/  IMAD.MOV.U32 R247, RZ, RZ, R119 ;  /* 0x000000fffff77224 */ /* 0x000fe200078e0077 */
[----:B------:R-:W3:Y:S04]  /*4ee70*/  LDL.LU R234, [R1+0x1c58] ;  /* 0x001c580001ea7983 */ /* 0x000ee80000300800 */
[----:B------:R-:W3:Y:S04]  /*4ee80*/  LDL.LU R235, [R1+0x1c54] ;  /* 0x001c540001eb7983 */ /* 0x000ee80000300800 */
[----:B------:R-:W4:Y:S04]  /*4ee90*/  LDL.LU R119, [R1+0x1c50] ;  /* 0x001c500001777983 */ /* 0x000f280000300800 */
[----:B------:R-:W4:Y:S04]  /*4eea0*/  LDL.LU R240, [R1+0xe0] ;  /* 0x0000e00001f07983 */ /* 0x000f280000300800 */
[----:B------:R-:W4:Y:S04]  /*4eeb0*/  LDL.LU R241, [R1+0xe4] ;  /* 0x0000e40001f17983 */ /* 0x000f280000300800 */
[----:B------:R-:W4:Y:S04]  /*4eec0*/  LDL.LU R242, [R1+0xe8] ;  /* 0x0000e80001f27983 */ /* 0x000f280000300800 */
[----:B------:R-:W4:Y:S01]  /*4eed0*/  LDL.LU R243, [R1+0xec] ;  /* 0x0000ec0001f37983 */ /* 0x000f220000300800 */
        /* <DEDUP_REMOVED lines=15> */
[C---:B------:R-:W-:Y:S01]  /*4efd0*/  HMMA.1688.F32.TF32 R224, R192.reuse, R12, R204 ;  /* 0x0000000cc0e0723c */ /* 0x040fe200000810cc */
[----:B------:R-:W-:Y:S04]  /*4efe0*/  LDS R204, [R4+0xa9000] ;  /* 0x0a90000004cc7984 */ /* 0x000fe80000000800 */
[----:B------:R-:W-:Y:S03]  /*4eff0*/  LDS R206, [R4+0xa9800] ;  /* 0x0a98000004ce7984 */ /* 0x000fe60000000800 */
[----:B------:R-:W-:Y:S01]  /*4f000*/  HMMA.1688.F32.TF32 R196, R192, R220, R196 ;  /* 0x000000dcc0c4723c */ /* 0x000fe200000810c4 */
        /* <DEDUP_REMOVED lines=9> */
[C---:B--2---:R-:W-:Y:S08]  /*4f0a0*/  HMMA.1688.F32.TF32 R112, R132.reuse, R28, R112 ;  /* 0x0000001c8470723c */ /* 0x044ff00000081070 */
[C---:B---3--:R-:W-:Y:S01]  /*4f0b0*/  HMMA.1688.F32.TF32 R108, R132.reuse, R20, R232 ;  /* 0x00000014846c723c */ /* 0x048fe200000810e8 */
[----:B------:R-:W-:Y:S04]  /*4f0c0*/  LDS R205, [R5+0xa9000] ;  /* 0x0a90000005cd7984 */ /* 0x000fe80000000800 */
[----:B------:R-:W-:Y:S03]  /*4f0d0*/  LDS R207, [R5+0xa9800] ;  /* 0x0a98000005cf7984 */ /* 0x000fe60000000800 */
[C---:B----4-:R-:W-:Y:S08]  /*4f0e0*/  HMMA.1688.F32.TF32 R116, R132.reuse, R24, R116 ;  /* 0x000000188474723c */ /* 0x050ff00000081074 */
[----:B------:R-:W-:Y:S08]  /*4f0f0*/  HMMA.1688.F32.TF32 R132, R132, R220, R228 ;  /* 0x000000dc8484723c */ /* 0x000ff000000810e4 */
[C---:B------:R-:W-:Y:S01]  /*4f100*/  HMMA.1688.F32.TF32 R228, R192.reuse, R8, R208 ;  /* 0x00000008c0e4723c */ /* 0x040fe200000810d0 */
[----:B------:R-:W-:Y:S07]  /*4f110*/  STL [R1+0x1b68], R226 ;  /* 0x001b68e201007387 */ /* 0x000fee0000100800 */
[----:B------:R-:W-:Y:S01]  /*4f120*/  HMMA.1688.F32.TF32 R232, R192, R216, R212 ;  /* 0x000000d8c0e8723c */ /* 0x000fe200000810d4 */
[----:B------:R-:W-:Y:S04]  /*4f130*/  LDS R192, [R2+0xa9000] ;  /* 0x0a90000002c07984 */ /* 0x000fe80000000800 */
[----:B------:R-:W-:Y:S04]  /*4f140*/  LDS R194, [R2+0xa9800] ;  /* 0x0a98000002c27984 */ /* 0x000fe80000000800 */
[----:B------:R-:W-:Y:S04]  /*4f150*/  LDS R193, [R0+0xa9000] ;  /* 0x0a90000000c17984 */ /* 0x000fe80000000800 */
[----:B------:R-:W1:Y:S04]  /*4f160*/  LDS R195, [R0+0xa9800] ;  /* 0x0a98000000c37984 */ /* 0x000e680000000800 */
[----:B------:R2:W-:Y:S04]  /*4f170*/  STL [R1+0x1b64], R227 ;  /* 0x001b64e301007387 */ /* 0x0005e80000100800 */
[----:B------:R-:W-:Y:S04]  /*4f180*/  LDS R208, [R2+0xa9080] ;  /* 0x0a90800002d07984 */ /* 0x000fe80000000800 */
[----:B------:R-:W-:Y:S04]  /*4f190*/  LDS R210, [R2+0xa9880] ;  /* 0x0a98800002d27984 */ /* 0x000fe80000000800 */
[----:B------:R-:W-:Y:S04]  /*4f1a0*/  LDS R209, [R0+0xa9080] ;  /* 0x0a90800000d17984 */ /* 0x000fe80000000800 */
[----:B------:R-:W3:Y:S04]  /*4f1b0*/  LDS R211, [R0+0xa9880] ;  /* 0x0a98800000d37984 */ /* 0x000ee80000000800 */
[----:B------:R-:W-:Y:S04]  /*4f1c0*/  LDS R212, [R4+0xa9080] ;  /* 0x0a90800004d47984 */ /* 0x000fe80000000800 */
[----:B------:R-:W-:Y:S04]  /*4f1d0*/  LDS R214, [R4+0xa9880] ;  /* 0x0a98800004d67984 */ /* 0x000fe80000000800 */
[----:B------:R-:W-:Y:S04]  /*4f1e0*/  LDS R213, [R5+0xa9080] ;  /* 0x0a90800005d57984 */ /* 0x000fe80000000800 */
[----:B------:R-:W4:Y:S01]  /*4f1f0*/  LDS R215, [R5+0xa9880] ;  /* 0x0a98800005d77984 */ /* 0x000f220000000800 */
[C---:B-1----:R-:W-:Y:S11]  /*4f200*/  HMMA.1688.F32.TF32 R32, R192.reuse, R18, R240 ;  /* 0x00000012c020723c */ /* 0x042ff600000810f0 */
[----:B------:R-:W-:Y:S11]  /*4f210*/  @!UPT UIADD3 URZ, URZ, URZ, URZ ;  /* 0x0000003f3f3ff290 */ /* 0x000ff6000fffe03f */
[----:B------:R-:W-:Y:S02]  /*4f220*/  @!UPT UIADD3 URZ, URZ, URZ, URZ ;  /* 0x0000003f3f3ff290 */ /* 0x000fe4000fffe03f */
[----:B------:R-:W-:Y:S02]  /*4f230*/  IMAD.MOV.U32 R13, RZ, RZ, R32 ;  /* 0x000000ffff0d7224 */ /* 0x000fe400078e0020 */
[----:B------:R-:W-:Y:S02]  /*4f240*/  IMAD.MOV.U32 R12, RZ, RZ, R33 ;  /* 0x000000ffff0c7224 */ /* 0x000fe400078e0021 */
[----:B------:R-:W-:Y:S02]  /*4f250*/  IMAD.MOV.U32 R9, RZ, RZ, R34 ;  /* 0x000000ffff097224 */ /* 0x000fe400078e0022 */
[----:B------:R-:W-:Y:S02]  /*4f260*/  IMAD.MOV.U32 R8, RZ, RZ, R35 ;  /* 0x000000ffff087224 */ /* 0x000fe400078e0023 */
[----:B------:R-:W-:Y:S01]  /*4f270*/  HMMA.1688.F32.TF32 R32, R192, R22, R244 ;  /* 0x00000016c020723c */ /* 0x000fe200000810f4 */
[----:B------:R-:W2:Y:S06]  /*4f280*/  LDL.LU R244, [R1+0x20] ;  /* 0x0000200001f47983 */ /* 0x000eac0000300800 */
[----:B------:R-:W-:-:S02]  /*4f290*/  IMAD.MOV.U32 R245, RZ, RZ, R222 ;  /* 0x000000fffff57224 */ /* 0x000fc400078e00de */
[----:B------:R-:W2:Y:S01]  /*4f2a0*/  LDL.LU R222, [R1+0x1c4c] ;  /* 0x001c4c0001de7983 */ /* 0x000ea20000300800 */
[----:B------:R-:W-:Y:S02]  /*4f2b0*/  IMAD.MOV.U32 R246, RZ, RZ, R223 ;  /* 0x000000fffff67224 */ /* 0x000fe400078e00df */
[----:B------:R-:W-:Y:S01]  /*4f2c0*/  IMAD.MOV.U32 R247, RZ, RZ, R218 ;  /* 0x000000fffff77224 */ /* 0x000fe200078e00da */
[----:B------:R-:W3:Y:S04]  /*4f2d0*/  LDL.LU R223, [R1+0x1c48] ;  /* 0x001c480001df7983 */ /* 0x000ee80000300800 */
[----:B------:R-:W4:Y:S01]  /*4f2e0*/  LDL.LU R218, [R1+0x1c44] ;  /* 0x001c440001da7983 */ /* 0x000f220000300800 */
[----:B------:R-:W-:Y:S01]  /*4f2f0*/  IMAD.MOV.U32 R240, RZ, RZ, R14 ;  /* 0x000000fffff07224 */ /* 0x000fe200078e000e */
[----:B------:R-:W-:Y:S01]  /*4f300*/  MOV R241, R219 ;  /* 0x000000db00f17202 */ /* 0x000fe20000000f00 */
[----:B------:R-:W-:Y:S01]  /*4f310*/  IMAD.MOV.U32 R242, RZ, RZ, R27 ;  /* 0x000000fffff27224 */ /* 0x000fe200078e001b */
[----:B------:R-:W4:Y:S01]  /*4f320*/  LDL.LU R14, [R1+0x1c40] ;  /* 0x001c4000010e7983 */ /* 0x000f220000300800 */
[----:B------:R-:W-:-:S03]  /*4f330*/  IMAD.MOV.U32 R243, RZ, RZ, R26 ;  /* 0x000000fffff37224 */ /* 0x000fc600078e001a */
        /* <DEDUP_REMOVED lines=12> */
[----:B--2---:R-:W-:-:S02]  /*4f400*/  IMAD.MOV.U32 R239, RZ, RZ, R222 ;  /* 0x000000ffffef7224 */ /* 0x004fc400078e00de */
[----:B---3--:R-:W-:Y:S02]  /*4f410*/  IMAD.MOV.U32 R238, RZ, RZ, R223 ;  /* 0x000000ffffee7224 */ /* 0x008fe400078e00df */
[----:B----4-:R-:W-:Y:S02]  /*4f420*/  IMAD.MOV.U32 R237, RZ, RZ, R218 ;  /* 0x000000ffffed7224 */ /* 0x010fe400078e00da */
[----:B------:R-:W2:Y:S04]  /*4f430*/  LDL.LU R218, [R1+0x1c30] ;  /* 0x001c300001da7983 */ /* 0x000ea80000300800 */
[----:B------:R-:W3:Y:S04]  /*4f440*/  LDL.LU R223, [R1+0x1c2c] ;  /* 0x001c2c0001df7983 */ /* 0x000ee80000300800 */
[----:B------:R-:W4:Y:S01]  /*4f450*/  LDL.LU R222, [R1+0x1c28] ;  /* 0x001c280001de7983 */ /* 0x000f220000300800 */
[----:B------:R-:W-:Y:S01]  /*4f460*/  IMAD.MOV.U32 R21, RZ, RZ, R32 ;  /* 0x000000ffff157224 */ /* 0x000fe200078e0020 */
[----:B------:R-:W-:Y:S01]  /*4f470*/  MOV R17, R34 ;  /* 0x0000002200117202 */ /* 0x000fe20000000f00 */
[----:B------:R-:W-:Y:S01]  /*4f480*/  IMAD.MOV.U32 R20, RZ, RZ, R33 ;  /* 0x000000ffff147224 */ /* 0x000fe200078e0021 */
[----:B------:R-:W4:Y:S01]  /*4f490*/  LDL.LU R48, [R1+0x90] ;  /* 0x0000900001307983 */ /* 0x000f220000300800 */
[----:B------:R-:W-:-:S02]  /*4f4a0*/  IMAD.MOV.U32 R16, RZ, RZ, R35 ;  /* 0x000000ffff107224 */ /* 0x000fc400078e0023 */
[----:B------:R-:W-:Y:S01]  /*4f4b0*/  HMMA.1688.F32.TF32 R32, R192, R30, R248 ;  /* 0x0000001ec020723c */ /* 0x000fe200000810f8 */
        /* <DEDUP_REMOVED lines=13> */
[----:B------:R-:W4:Y:S01]  /*4f590*/  LDL.LU R36, [R1+0x60] ;  /* 0x0000600001247983 */ /* 0x000f220000300800 */
[----:B------:R-:W-:Y:S01]  /*4f5a0*/  IMAD.MOV.U32 R32, RZ, RZ, R26 ;  /* 0x000000ffff207224 */ /* 0x000fe200078e001a */
[----:B------:R-:W-:Y:S01]  /*4f5b0*/  MOV R33, R27 ;  /* 0x0000001b00217202 */ /* 0x000fe20000000f00 */
[----:B------:R-:W-:Y:S02]  /*4f5c0*/  IMAD.MOV.U32 R25, RZ, RZ, R34 ;  /* 0x000000ffff197224 */ /* 0x000fe400078e0022 */
[----:B------:R-:W-:Y:S02]  /*4f5d0*/  IMAD.MOV.U32 R24, RZ, RZ, R35 ;  /* 0x000000ffff187224 */ /* 0x000fe400078e0023 */
[----:B------:R-:W-:Y:S02]  /*4f5e0*/  IMAD.MOV.U32 R34, RZ, RZ, R219 ;  /* 0x000000ffff227224 */ /* 0x000fe400078e00db */
[----:B------:R-:W-:Y:S02]  /*4f5f0*/  IMAD.MOV.U32 R35, RZ, RZ, R14 ;  /* 0x000000ffff237224 */ /* 0x000fe400078e000e */
[----:B------:R-:W-:-:S02]  /*4f600*/  IMAD.MOV.U32 R248, RZ, RZ, R15 ;  /* 0x000000fffff87224 */ /* 0x000fc400078e000f */
[----:B------:R-:W-:Y:S02]  /*4f610*/  IMAD.MOV.U32 R249, RZ, RZ, R10 ;  /* 0x000000fffff97224 */ /* 0x000fe400078e000a */
[----:B------:R-:W-:Y:S02]  /*4f620*/  IMAD.MOV.U32 R250, RZ, RZ, R11 ;  /* 0x000000fffffa7224 */ /* 0x000fe400078e000b */
[----:B--2---:R-:W-:Y:S02]  /*4f630*/  IMAD.MOV.U32 R39, RZ, RZ, R218 ;  /* 0x000000ffff277224 */ /* 0x004fe400078e00da */
[----:B---3--:R-:W-:Y:S02]  /*4f640*/  IMAD.MOV.U32 R38, RZ, RZ, R223 ;  /* 0x000000ffff267224 */ /* 0x008fe400078e00df */
[----:B----4-:R-:W-:Y:S02]  /*4f650*/  IMAD.MOV.U32 R37, RZ, RZ, R222 ;  /* 0x000000ffff257224 */ /* 0x010fe400078e00de */
[----:B------:R-:W2:Y:S04]  /*4f660*/  LDL.LU R222, [R1+0x1c24] ;  /* 0x001c240001de7983 */ /* 0x000ea80000300800 */
[----:B------:R-:W2:Y:S04]  /*4f670*/  LDL.LU R223, [R1+0x1c20] ;  /* 0x001c200001df7983 */ /* 0x000ea80000300800 */
[----:B------:R-:W3:Y:S04]  /*4f680*/  LDL.LU R218, [R1+0x1c1c] ;  /* 0x001c1c0001da7983 */ /* 0x000ee80000300800 */
[----:B------:R-:W4:Y:S04]  /*4f690*/  LDL.LU R26, [R1+0x1c18] ;  /* 0x001c1800011a7983 */ /* 0x000f280000300800 */
[----:B------:R-:W4:Y:S04]  /*4f6a0*/  LDL.LU R27, [R1+0x1c14] ;  /* 0x001c1400011b7983 */ /* 0x000f280000300800 */
[----:B------:R-:W3:Y:S04]  /*4f6b0*/  LDL.LU R219, [R1+0x1c10] ;  /* 0x001c100001db7983 */ /* 0x000ee80000300800 */
[----:B------:R-:W2:Y:S04]  /*4f6c0*/  LDL.LU R14, [R1+0x1c0c] ;  /* 0x001c0c00010e7983 */ /* 0x000ea80000300800 */
[----:B------:R-:W2:Y:S04]  /*4f6d0*/  LDL.LU R15, [R1+0x1c08] ;  /* 0x001c0800010f7983 */ /* 0x000ea80000300800 */
[----:B------:R-:W2:Y:S04]  /*4f6e0*/  LDL.LU R10, [R1+0x1c04] ;  /* 0x001c0400010a7983 */ /* 0x000ea80000300800 */
[----:B------:R-:W2:Y:S01]  /*4f6f0*/  LDL.LU R11, [R1+0x1c00] ;  /* 0x001c0000010b7983 */ /* 0x000ea20000300800 */
[----:B------:R-:W-:Y:S01]  /*4f700*/  HMMA.1688.F32.TF32 R32, R204, R22, R32 ;  /* 0x00000016cc20723c */ /* 0x000fe20000081020 */
[----:B------:R-:W-:-:S07]  /*4f710*/  IMAD.MOV.U32 R251, RZ, RZ, R7 ;  /* 0x000000fffffb7224 */ /* 0x000fce00078e0007 */
[C---:B------:R-:W-:Y:S08]  /*4f720*/  HMMA.1688.F32.TF32 R36, R204.reuse, R18, R36 ;  /* 0x00000012cc24723c */ /* 0x040ff00000081024 */
[----:B------:R-:W-:Y:S08]  /*4f730*/  HMMA.1688.F32.TF32 R236, R204, R30, R236 ;  /* 0x0000001eccec723c */ /* 0x000ff000000810ec */
[C---:B----4-:R-:W-:Y:S08]  /*4f740*/  HMMA.1688.F32.TF32 R200, R192.reuse, R26, R200 ;  /* 0x0000001ac0c8723c */ /* 0x050ff000000810c8 */
[C---:B---3--:R-:W-:Y:S08]  /*4f750*/  HMMA.1688.F32.TF32 R44, R192.reuse, R218, R44 ;  /* 0x000000dac02c723c */ /* 0x048ff0000008102c */
[----:B--2---:R-:W-:Y:S08]  /*4f760*/  HMMA.1688.F32.TF32 R48, R192, R10, R48 ;  /* 0x0000000ac030723c */ /* 0x004ff00000081030 */
[----:B------:R-:W-:Y:S01]  /*4f770*/  IMAD.MOV.U32 R221, RZ, RZ, R200 ;  /* 0x000000ffffdd7224 */ /* 0x000fe200078e00c8 */
[----:B------:R-:W-:Y:S01]  /*4f780*/  MOV R216, R203 ;  /* 0x000000cb00d87202 */ /* 0x000fe20000000f00 */
[----:B------:R-:W-:-:S02]  /*4f790*/  IMAD.MOV.U32 R220, RZ, RZ, R201 ;  /* 0x000000ffffdc7224 */ /* 0x000fc400078e00c9 */
[----:B------:R-:W-:Y:S02]  /*4f7a0*/  IMAD.MOV.U32 R217, RZ, RZ, R202 ;  /* 0x000000ffffd97224 */ /* 0x000fe400078e00ca */
[C---:B------:R-:W-:Y:S08]  /*4f7b0*/  HMMA.1688.F32.TF32 R200, R192.reuse, R14, R176 ;  /* 0x0000000ec0c8723c */ /* 0x040ff000000810b0 */
[----:B------:R-:W-:Y:S01]  /*4f7c0*/  HMMA.1688.F32.TF32 R192, R192, R222, R40 ;  /* 0x000000dec0c0723c */ /* 0x000fe20000081028 */
[----:B------:R-:W-:Y:S01]  /*4f7d0*/  IMAD.MOV.U32 R227, RZ, RZ, R46 ;  /* 0x000000ffffe37224 */ /* 0x000fe200078e002e */
[----:B------:R-:W-:Y:S01]  /*4f7e0*/  MOV R226, R45 ;  /* 0x0000002d00e27202 */ /* 0x000fe20000000f00 */
[----:B------:R-:W-:-:S02]  /*4f7f0*/  IMAD.MOV.U32 R225, RZ, RZ, R44 ;  /* 0x000000ffffe17224 */ /* 0x000fc400078e002c */
[----:B------:R-:W-:-:S03]  /*4f800*/  IMAD.MOV.U32 R176, RZ, RZ, R51 ;  /* 0x000000ffffb07224 */ /* 0x000fc600078e0033 */
[----:B------:R-:W-:Y:S08]  /*4f810*/  HMMA.1688.F32.TF32 R240, R204, R26, R240 ;  /* 0x0000001accf0723c */ /* 0x000ff000000810f0 */
[----:B------:R-:W-:Y:S02]  /*4f820*/  IMAD.MOV.U32 R7, RZ, RZ, R203 ;  /* 0x000000ffff077224 */ /* 0x000fe400078e00cb */
[----:B------:R-:W-:-:S02]  /*4f830*/  IMAD.MOV.U32 R178, RZ, RZ, R201 ;  /* 0x000000ffffb27224 */ /* 0x000fc400078e00c9 */
[----:B------:R-:W-:Y:S02]  /*4f840*/  IMAD.MOV.U32 R179, RZ, RZ, R202 ;  /* 0x000000ffffb37224 */ /* 0x000fe400078e00ca */
[----:B------:R-:W-:Y:S02]  /*4f850*/  IMAD.MOV.U32 R203, RZ, RZ, R50 ;  /* 0x000000ffffcb7224 */ /* 0x000fe400078e0032 */
[----:B------:R-:W-:Y:S01]  /*4f860*/  IMAD.MOV.U32 R177, RZ, RZ, R200 ;  /* 0x000000ffffb17224 */ /* 0x000fe200078e00c8 */
[----:B------:R-:W2:Y:S01]  /*4f870*/  LDL.LU.64 R50, [R1+0x1bf8] ;  /* 0x001bf80001327983 */ /* 0x000ea20000300a00 */
[----:B------:R-:W-:Y:S02]  /*4f880*/  IMAD.MOV.U32 R201, RZ, RZ, R48 ;  /* 0x000000ffffc97224 */ /* 0x000fe400078e0030 */
[----:B------:R-:W-:Y:S02]  /*4f890*/  IMAD.MOV.U32 R202, RZ, RZ, R49 ;  /* 0x000000ffffca7224 */ /* 0x000fe400078e0031 */
[----:B------:R-:W2:Y:S01]  /*4f8a0*/  LDL.LU.64 R48, [R1+0x1bf0] ;  /* 0x001bf00001307983 */ /* 0x000ea20000300a00 */
[----:B------:R-:W-:Y:S01]  /*4f8b0*/  IMAD.MOV.U32 R200, RZ, RZ, R47 ;  /* 0x000000ffffc87224 */ /* 0x000fe200078e002f */
[C---:B------:R-:W-:Y:S02]  /*4f8c0*/  HMMA.1688.F32.TF32 R244, R204.reuse, R14, R244 ;  /* 0x0000000eccf4723c */ /* 0x040fe400000810f4 */
[----:B------:R-:W3:Y:S04]  /*4f8d0*/  LDL.LU.64 R46, [R1+0x1be8] ;  /* 0x001be800012e7983 */ /* 0x000ee80000300a00 */
[----:B------:R-:W3:Y:S04]  /*4f8e0*/  LDL.LU.64 R44, [R1+0x1be0] ;  /* 0x001be000012c7983 */ /* 0x000ee80000300a00 */
[----:B------:R-:W4:Y:S01]  /*4f8f0*/  LDL.LU.64 R42, [R1+0x1bd8] ;  /* 0x001bd800012a7983 */ /* 0x000f220000300a00 */
[----:B------:R-:W-:Y:S03]  /*4f900*/  HMMA.1688.F32.TF32 R248, R204, R10, R248 ;  /* 0x0000000accf8723c */ /* 0x000fe600000810f8 */
[----:B------:R-:W4:Y:S04]  /*4f910*/  LDL.LU.64 R40, [R1+0x1bd0] ;  /* 0x001bd00001287983 */ /* 0x000f280000300a00 */
[----:B------:R1:W-:Y:S04]  /*4f920*/  STL.64 [R1+0x70], R192 ;  /* 0x000070c001007387 */ /* 0x0003e80000100a00 */
[----:B------:R-:W-:Y:S04]  /*4f930*/  STL.64 [R1+0x78], R194 ;  /* 0x000078c201007387 */ /* 0x000fe80000100a00 */
[----:B-1----:R-:W2:Y:S04]  /*4f940*/  LDL.LU R192, [R1] ;  /* 0x0000000001c07983 */ /* 0x002ea80000300800 */
[----:B------:R-:W-:Y:S04]  /*4f950*/  STL.64 [R1+0x60], R36 ;  /* 0x0000602401007387 */ /* 0x000fe80000100a00 */
[----:B------:R1:W-:Y:S04]  /*4f960*/  STL.64 [R1+0x68], R38 ;  /* 0x0000682601007387 */ /* 0x0003e80000100a00 */
[----:B-1----:R-:W3:Y:S04]  /*4f970*/  LDL.LU.64 R38, [R1+0x1bc8] ;  /* 0x001bc80001267983 */ /* 0x002ee80000300a00 */
[----:B------:R-:W3:Y:S04]  /*4f980*/  LDL.LU.64 R36, [R1+0x1bc0] ;  /* 0x001bc00001247983 */ /* 0x000ee80000300a00 */
[----:B------:R-:W-:Y:S04]  /*4f990*/  STL.64 [R1+0x50], R32 ;  /* 0x0000502001007387 */ /* 0x000fe80000100a00 */
[----:B------:R1:W-:Y:S04]  /*4f9a0*/  STL.64 [R1+0x58], R34 ;  /* 0x0000582201007387 */ /* 0x0003e80000100a00 */
[----:B-1----:R-:W4:Y:S04]  /*4f9b0*/  LDL.LU.64 R34, [R1+0x1bb8] ;  /* 0x001bb80001227983 */ /* 0x002f280000300a00 */
[----:B------:R-:W4:Y:S04]  /*4f9c0*/  LDL.LU.64 R32, [R1+0x1bb0] ;  /* 0x001bb00001207983 */ /* 0x000f280000300a00 */
        /* <DEDUP_REMOVED lines=15> */
[----:B------:R-:W4:Y:S01]  /*4fac0*/  LDL.LU.64 R248, [R1+0x1b70] ;  /* 0x001b700001f87983 */ /* 0x000f220000300a00 */
[----:B------:R-:W-:-:S02]  /*4fad0*/  IMAD.MOV.U32 R193, RZ, RZ, R252 ;  /* 0x000000ffffc17224 */ /* 0x000fc400078e00fc */
[----:B------:R-:W-:Y:S02]  /*4fae0*/  IMAD.MOV.U32 R194, RZ, RZ, R6 ;  /* 0x000000ffffc27224 */ /* 0x000fe400078e0006 */
[----:B------:R-:W-:-:S07]  /*4faf0*/  IMAD.MOV.U32 R195, RZ, RZ, R3 ;  /* 0x000000ffffc37224 */ /* 0x000fce00078e0003 */
[----:B--2---:R-:W-:Y:S11]  /*4fb00*/  HMMA.1688.F32.TF32 R192, R204, R218, R192 ;  /* 0x000000daccc0723c */ /* 0x004ff600000810c0 */
[----:B------:R-:W-:Y:S11]  /*4fb10*/  @!UPT UIADD3 URZ, URZ, URZ, URZ ;  /* 0x0000003f3f3ff290 */ /* 0x000ff6000fffe03f */
[----:B------:R-:W-:Y:S01]  /*4fb20*/  @!UPT UIADD3 URZ, URZ, URZ, URZ ;  /* 0x0000003f3f3ff290 */ /* 0x000fe2000fffe03f */
[----:B------:R-:W-:Y:S04]  /*4fb30*/  STL.64 [R1], R192 ;  /* 0x000000c001007387 */ /* 0x000fe80000100a00 */
[----:B------:R1:W-:Y:S01]  /*4fb40*/  STL.64 [R1+0x8], R194 ;  /* 0x000008c201007387 */ /* 0x0003e20000100a00 */
[C---:B---3--:R-:W-:Y:S08]  /*4fb50*/  HMMA.1688.F32.TF32 R36, R208.reuse, R14, R36 ;  /* 0x0000000ed024723c */ /* 0x048ff00000081024 */
[C---:B----4-:R-:W-:Y:S08]  /*4fb60*/  HMMA.1688.F32.TF32 R32, R208.reuse, R26, R32 ;  /* 0x0000001ad020723c */ /* 0x050ff00000081020 */
[C---:B------:R-:W-:Y:S08]  /*4fb70*/  HMMA.1688.F32.TF32 R240, R208.reuse, R22, R240 ;  /* 0x00000016d0f0723c */ /* 0x040ff000000810f0 */
[----:B------:R-:W-:Y:S08]  /*4fb80*/  HMMA.1688.F32.TF32 R244, R208, R18, R244 ;  /* 0x00000012d0f4723c */ /* 0x000ff000000810f4 */
[----:B-1----:R-:W-:Y:S11]  /*4fb90*/  HMMA.1688.F32.TF32 R192, R204, R222, R248 ;  /* 0x000000deccc0723c */ /* 0x002ff600000810f8 */
[----:B------:R-:W-:Y:S04]  /*4fba0*/  @!UPT UIADD3 URZ, URZ, URZ, URZ ;  /* 0x0000003f3f3ff290 */ /* 0x000fe8000fffe03f */
[----:B------:R-:W-:Y:S01]  /*4fbb0*/  STL [R1+0x1b24], R244 ;  /* 0x001b24f401007387 */ /* 0x000fe20000100800 */
[----:B------:R-:W-:-:S03]  /*4fbc0*/  IMAD.MOV.U32 R6, RZ, RZ, R36 ;  /* 0x000000ffff067224 */ /* 0x000fc600078e0024 */
[----:B------:R-:W-:Y:S04]  /*4fbd0*/  LDS R248, [R4+0xaa000] ;  /* 0x0aa0000004f87984 */ /* 0x000fe80000000800 */
[----:B------:R-:W-:Y:S04]  /*4fbe0*/  LDS R250, [R4+0xaa800] ;  /* 0x0aa8000004fa7984 */ /* 0x000fe80000000800 */
[----:B------:R-:W-:Y:S04]  /*4fbf0*/  LDS R249, [R5+0xaa000] ;  /* 0x0aa0000005f97984 */ /* 0x000fe80000000800 */
[----:B------:R-:W-:Y:S04]  /*4fc00*/  LDS R251, [R5+0xaa800] ;  /* 0x0aa8000005fb7984 */ /* 0x000fe80000000800 */
[----:B------:R-:W-:Y:S04]  /*4fc10*/  STL.64 [R1+0x250], R192 ;  /* 0x000250c001007387 */ /* 0x000fe80000100a00 */
[----:B------:R1:W-:Y:S02]  /*4fc20*/  STL.64 [R1+0x258], R194 ;  /* 0x000258c201007387 */ /* 0x0003e40000100a00 */
[C---:B-1----:R-:W-:Y:S02]  /*4fc30*/  HMMA.1688.F32.TF32 R192, R208.reuse, R30, R236 ;  /* 0x0000001ed0c0723c */ /* 0x042fe400000810ec */
[----:B------:R-:W-:Y:S04]  /*4fc40*/  STL [R1+0x1b20], R245 ;  /* 0x001b20f501007387 */ /* 0x000fe80000100800 */
[----:B------:R-:W-:Y:S04]  /*4fc50*/  STL [R1+0x1b1c], R246 ;  /* 0x001b1cf601007387 */ /* 0x000fe80000100800 */
[----:B------:R-:W-:Y:S04]  /*4fc60*/  STL [R1+0x1b18], R247 ;  /* 0x001b18f701007387 */ /* 0x000fe80000100800 */
[----:B------:R-:W-:Y:S04]  /*4fc70*/  STL [R1+0x1b34], R240 ;  /* 0x001b34f001007387 */ /* 0x000fe80000100800 */
[----:B------:R-:W-:Y:S04]  /*4fc80*/  STL [R1+0x1b30], R241 ;  /* 0x001b30f101007387 */ /* 0x000fe80000100800 */
[----:B------:R-:W-:Y:S04]  /*4fc90*/  STL [R1+0x1b2c], R242 ;  /* 0x001b2cf201007387 */ /* 0x000fe80000100800 */
[----:B------:R-:W-:Y:S04]  /*4fca0*/  STL [R1+0x1b28], R243 ;  /* 0x001b28f301007387 */ /* 0x000fe80000100800 */
[----:B------:R-:W-:Y:S04]  /*4fcb0*/  STL.64 [R1+0x240], R192 ;  /* 0x000240c001007387 */ /* 0x000fe80000100a00 */
[----:B------:R-:W-:Y:S04]  /*4fcc0*/  STL.64 [R1+0x248], R194 ;  /* 0x000248c201007387 */ /* 0x000fe80000100a00 */
[----:B------:R-:W-:Y:S04]  /*4fcd0*/  STL [R1+0x1a4], R37 ;  /* 0x0001a42501007387 */ /* 0x000fe80000100800 */
[----:B------:R-:W-:Y:S04]  /*4fce0*/  STL.64 [R1+0x1b0], R32 ;  /* 0x0001b02001007387 */ /* 0x000fe80000100a00 */
[----:B------:R1:W-:Y:S02]  /*4fcf0*/  STL.64 [R1+0x1b8], R34 ;  /* 0x0001b82201007387 */ /* 0x0003e40000100a00 */
[----:B-1----:R-:W-:Y:S02]  /*4fd00*/  HMMA.1688.F32.TF32 R32, R208, R10, R40 ;  /* 0x0000000ad020723c */ /* 0x002fe40000081028 */
[----:B------:R-:W-:Y:S04]  /*4fd10*/  STL.64 [R1+0x1a8], R38 ;  /* 0x0001a82601007387 */ /* 0x000fe80000100a00 */
[----:B------:R-:W-:Y:S04]  /*4fd20*/  LDS R40, [R2+0xa9100] ;  /* 0x0a91000002287984 */ /* 0x000fe80000000800 */
[----:B------:R-:W-:Y:S04]  /*4fd30*/  LDS R42, [R2+0xa9900] ;  /* 0x0a990000022a7984 */ /* 0x000fe80000000800 */
[----:B------:R-:W-:Y:S04]  /*4fd40*/  LDS R41, [R0+0xa9100] ;  /* 0x0a91000000297984 */ /* 0x000fe80000000800 */
[----:B------:R-:W1:Y:S05]  /*4fd50*/  LDS R43, [R0+0xa9900] ;  /* 0x0a990000002b7984 */ /* 0x000e6a0000000800 */
[----:B------:R2:W-:Y:S01]  /*4fd60*/  STL.64 [R1+0x190], R32 ;  /* 0x0001902001007387 */ /* 0x0005e20000100a00 */
[----:B------:R-:W-:-:S02]  /*4fd70*/  IMAD.MOV.U32 R240, RZ, RZ, R34 ;  /* 0x000000fffff07224 */ /* 0x000fc400078e0022 */
[----:B------:R-:W-:Y:S02]  /*4fd80*/  IMAD.MOV.U32 R241, RZ, RZ, R35 ;  /* 0x000000fffff17224 */ /* 0x000fe400078e0023 */
[----:B--2---:R-:W-:Y:S03]  /*4fd90*/  HMMA.1688.F32.TF32 R32, R208, R222, R48 ;  /* 0x000000ded020723c */ /* 0x004fe60000081030 */
[----:B------:R2:W-:Y:S04]  /*4fda0*/  STL [R1+0x1b3c], R241 ;  /* 0x001b3cf101007387 */ /* 0x0005e80000100800 */
[----:B------:R3:W-:Y:S11]  /*4fdb0*/  STL [R1+0x1b38], R240 ;  /* 0x001b38f001007387 */ /* 0x0007f60000100800 */
[----:B------:R-:W-:Y:S06]  /*4fdc0*/  @!UPT UIADD3 URZ, URZ, URZ, URZ ;  /* 0x0000003f3f3ff290 */ /* 0x000fec000fffe03f */
[----:B------:R-:W-:Y:S01]  /*4fdd0*/  IMAD.MOV.U32 R49, RZ, RZ, R35 ;  /* 0x000000ffff317224 */ /* 0x000fe200078e0023 */
[----:B------:R-:W-:Y:S01]  /*4fde0*/  MOV R48, R34 ;  /* 0x0000002200307202 */ /* 0x000fe20000000f00 */
[----:B--2---:R-:W-:Y:S02]  /*4fdf0*/  IMAD.MOV.U32 R241, RZ, RZ, R32 ;  /* 0x000000fffff17224 */ /* 0x004fe400078e0020 */
[----:B---3--:R-:W-:Y:S02]  /*4fe00*/  IMAD.MOV.U32 R240, RZ, RZ, R33 ;  /* 0x000000fffff07224 */ /* 0x008fe400078e0021 */
[C---:B------:R-:W-:Y:S11]  /*4fe10*/  HMMA.1688.F32.TF32 R32, R212.reuse, R18, R52 ;  /* 0x00000012d420723c */ /* 0x040ff60000081034 */
[----:B------:R-:W-:Y:S11]  /*4fe20*/  @!UPT UIADD3 URZ, URZ, URZ, URZ ;  /* 0x0000003f3f3ff290 */ /* 0x000ff6000fffe03f */
[----:B------:R-:W-:Y:S02]  /*4fe30*/  @!UPT UIADD3 URZ, URZ, URZ, URZ ;  /* 0x0000003f3f3ff290 */ /* 0x000fe4000fffe03f */
[----:B------:R-:W-:Y:S02]  /*4fe40*/  IMAD.MOV.U32 R53, RZ, RZ, R32 ;  /* 0x000000ffff357224 */ /* 0x000fe400078e0020 */
[----:B------:R-:W-:Y:S02]  /*4fe50*/  IMAD.MOV.U32 R52, RZ, RZ, R33 ;  /* 0x000000ffff347224 */ /* 0x000fe400078e0021 */
[----:B------:R-:W-:Y:S02]  /*4fe60*/  IMAD.MOV.U32 R51, RZ, RZ, R34 ;  /* 0x000000ffff337224 */ /* 0x000fe400078e0022 */
[----:B------:R-:W-:Y:S02]  /*4fe70*/  IMAD.MOV.U32 R50, RZ, RZ, R35 ;  /* 0x000000ffff327224 */ /* 0x000fe400078e0023 */
[C---:B------:R-:W-:Y:S11]  /*4fe80*/  HMMA.1688.F32.TF32 R32, R212.reuse, R22, R56 ;  /* 0x00000016d420723c */ /* 0x040ff60000081038 */
[----:B------:R-:W-:Y:S11]  /*4fe90*/  @!UPT UIADD3 URZ, URZ, URZ, URZ ;  /* 0x0000003f3f3ff290 */ /* 0x000ff6000fffe03f */
[----:B------:R-:W-:Y:S02]  /*4fea0*/  @!UPT UIADD3 URZ, URZ, URZ, URZ ;  /* 0x0000003f3f3ff290 */ /* 0x000fe4000fffe03f */
[----:B------:R-:W-:Y:S01]  /*4feb0*/  IMAD.MOV.U32 R242, RZ, RZ, R32 ;  /* 0x000000fffff27224 */ /* 0x000fe200078e0020 */
[----:B------:R-:W-:Y:S01]  /*4fec0*/  MOV R245, R35 ;  /* 0x0000002300f57202 */ /* 0x000fe20000000f00 */
[----:B------:R-:W-:Y:S02]  /*4fed0*/  IMAD.MOV.U32 R243, RZ, RZ, R33 ;  /* 0x000000fffff37224 */ /* 0x000fe400078e0021 */
[----:B------:R-:W-:Y:S02]  /*4fee0*/  IMAD.MOV.U32 R244, RZ, RZ, R34 ;  /* 0x000000fffff47224 */ /* 0x000fe400078e0022 */
        /* <DEDUP_REMOVED lines=14> */
[----:B------:R-:W-:Y:S08]  /*4ffd0*/  HMMA.1688.F32.TF32 R32, R212, R14, R68 ;  /* 0x0000000ed420723c */ /* 0x000ff00000081044 */
[----:B------:R-:W-:Y:S01]  /*4ffe0*/  HMMA.1688.F32.TF32 R36, R208, R218, R44 ;  /* 0x000000dad024723c */ /* 0x000fe2000008102c */
[----:B------:R-:W-:Y:S04]  /*4fff0*/  LDS R44, [R4+0xa9100] ;  /* 0x0a910000042c7984 */ /* 0x000fe80000000800 */
[----:B------:R-:W-:Y:S03]  /*50000*/  LDS R46, [R4+0xa9900] ;  /* 0x0a990000042e7984 */ /* 0x000fe60000000800 */
[----:B-1----:R-:W-:Y:S01]  /*50010*/  HMMA.1688.F32.TF32 R60, R40, R22, R84 ;  /* 0x00000016283c723c */ /* 0x002fe20000081054 */
[----:B------:R-:W-:Y:S04]  /*50020*/  LDS R45, [R5+0xa9100] ;  /* 0x0a910000052d7984 */ /* 0x000fe80000000800 */
[----:B------:R-:W-:Y:S03]  /*50030*/  LDS R47, [R5+0xa9900] ;  /* 0x0a990000052f7984 */ /* 0x000fe60000000800 */
[----:B------:R-:W-:Y:S01]  /*50040*/  IMAD.MOV.U32 R69, RZ, RZ, R32 ;  /* 0x000000ffff457224 */ /* 0x000fe200078e0020 */
[----:B------:R-:W-:Y:S01]  /*50050*/  MOV R68, R33 ;  /* 0x0000002100447202 */ /* 0x000fe20000000f00 */
[----:B------:R-:W-:-:S02]  /*50060*/  IMAD.MOV.U32 R67, RZ, RZ, R34 ;  /* 0x000000ffff437224 */ /* 0x000fc400078e0022 */
[----:B------:R-:W-:Y:S02]  /*50070*/  IMAD.MOV.U32 R66, RZ, RZ, R35 ;  /* 0x000000ffff427224 */ /* 0x000fe400078e0023 */
[----:B------:R-:W-:Y:S08]  /*50080*/  HMMA.1688.F32.TF32 R32, R212, R10, R72 ;  /* 0x0000000ad420723c */ /* 0x000ff00000081048 */
[----:B------:R-:W-:Y:S01]  /*50090*/  HMMA.1688.F32.TF32 R72, R40, R18, R188 ;  /* 0x000000122848723c */ /* 0x000fe200000810bc */
[----:B------:R-:W-:Y:S04]  /*500a0*/  STL.64 [R1+0x180], R36 ;  /* 0x0001802401007387 */ /* 0x000fe80000100a00 */
[----:B------:R-:W-:Y:S03]  /*500b0*/  STL.64 [R1+0x188], R38 ;  /* 0x0001882601007387 */ /* 0x000fe60000100a00 */
[----:B------:R-:W-:Y:S01]  /*500c0*/  HMMA.1688.F32.TF32 R192, R212, R222, R80 ;  /* 0x000000ded4c0723c */ /* 0x000fe20000081050 */
[----:B------:R-:W-:Y:S04]  /*500d0*/  LDS R36, [R2+0xa9180] ;  /* 0x0a91800002247984 */ /* 0x000fe80000000800 */
[----:B------:R-:W-:Y:S03]  /*500e0*/  LDS R38, [R2+0xa9980] ;  /* 0x0a99800002267984 */ /* 0x000fe60000000800 */
[C---:B------:R-:W-:Y:S01]  /*500f0*/  HMMA.1688.F32.TF32 R80, R40.reuse, R30, R180 ;  /* 0x0000001e2850723c */ /* 0x040fe200000810b4 */
[----:B------:R-:W-:Y:S04]  /*50100*/  LDS R37, [R0+0xa9180] ;  /* 0x0a91800000257984 */ /* 0x000fe80000000800 */
[----:B------:R-:W1:Y:S04]  /*50110*/  LDS R39, [R0+0xa9980] ;  /* 0x0a99800000277984 */ /* 0x000e680000000800 */
[----:B------:R-:W-:Y:S04]  /*50120*/  STL.64 [R1+0x340], R72 ;  /* 0x0003404801007387 */ /* 0x000fe80000100a00 */
[----:B------:R2:W-:Y:S04]  /*50130*/  STL.64 [R1+0x348], R74 ;  /* 0x0003484a01007387 */ /* 0x0005e80000100a00 */
[----:B------:R-:W-:Y:S04]  /*50140*/  STL.64 [R1+0x330], R60 ;  /* 0x0003303c01007387 */ /* 0x000fe80000100a00 */
[----:B------:R3:W-:Y:S01]  /*50150*/  STL.64 [R1+0x338], R62 ;  /* 0x0003383e01007387 */ /* 0x0007e20000100a00 */
[C---:B--2---:R-:W-:Y:S08]  /*50160*/  HMMA.1688.F32.TF32 R72, R40.reuse, R26, R88 ;  /* 0x0000001a2848723c */ /* 0x044ff00000081058 */
[C---:B---3--:R-:W-:Y:S01]  /*50170*/  HMMA.1688.F32.TF32 R60, R40.reuse, R14, R184 ;  /* 0x0000000e283c723c */ /* 0x048fe200000810b8 */
[----:B------:R-:W-:Y:S04]  /*50180*/  STL.64 [R1+0x320], R80 ;  /* 0x0003205001007387 */ /* 0x000fe80000100a00 */
[----:B------:R2:W-:Y:S10]  /*50190*/  STL.64 [R1+0x328], R82 ;  /* 0x0003285201007387 */ /* 0x0005f40000100a00 */
[----:B------:R-:W-:Y:S04]  /*501a0*/  STL.64 [R1+0x310], R72 ;  /* 0x0003104801007387 */ /* 0x000fe80000100a00 */
[----:B------:R3:W-:Y:S01]  /*501b0*/  STL.64 [R1+0x318], R74 ;  /* 0x0003184a01007387 */ /* 0x0007e20000100a00 */
[C---:B--2---:R-:W-:Y:S03]  /*501c0*/  HMMA.1688.F32.TF32 R80, R40.reuse, R10, R92 ;  /* 0x0000000a2850723c */ /* 0x044fe6000008105c */
[----:B------:R-:W-:Y:S04]  /*501d0*/  STL.64 [R1+0x300], R60 ;  /* 0x0003003c01007387 */ /* 0x000fe80000100a00 */
[----:B------:R2:W-:Y:S01]  /*501e0*/  STL.64 [R1+0x308], R62 ;  /* 0x0003083e01007387 */ /* 0x0005e20000100a00 */
[----:B---3--:R-:W-:Y:S08]  /*501f0*/  HMMA.1688.F32.TF32 R72, R40, R218, R96 ;  /* 0x000000da2848723c */ /* 0x008ff00000081060 */
[----:B-1----:R-:W-:Y:S01]  /*50200*/  HMMA.1688.F32.TF32 R180, R36, R10, R156 ;  /* 0x0000000a24b4723c */ /* 0x002fe2000008109c */
[----:B------:R-:W-:-:S02]  /*50210*/  IMAD.MOV.U32 R84, RZ, RZ, R177 ;  /* 0x000000ffff547224 */ /* 0x000fc400078e00b1 */
[----:B------:R-:W-:Y:S01]  /*50220*/  IMAD.MOV.U32 R85, RZ, RZ, R178 ;  /* 0x000000ffff557224 */ /* 0x000fe200078e00b2 */
[----:B------:R-:W-:Y:S01]  /*50230*/  MOV R87, R7 ;  /* 0x0000000700577202 */ /* 0x000fe20000000f00 */
[----:B------:R-:W-:Y:S01]  /*50240*/  IMAD.MOV.U32 R86, RZ, RZ, R179 ;  /* 0x000000ffff567224 */ /* 0x000fe200078e00b3 */
[----:B------:R-:W-:Y:S02]  /*50250*/  LDS R92, [R4+0xaa080] ;  /* 0x0aa08000045c7984 */ /* 0x000fe40000000800 */
[----:B--2---:R-:W-:Y:S01]  /*50260*/  HMMA.1688.F32.TF32 R60, R40, R222, R100 ;  /* 0x000000de283c723c */ /* 0x004fe20000081064 */
[----:B------:R-:W-:Y:S01]  /*50270*/  IMAD.MOV.U32 R246, RZ, RZ, R32 ;  /* 0x000000fffff67224 */ /* 0x000fe200078e0020 */
[----:B------:R-:W-:Y:S01]  /*50280*/  LDS R94, [R4+0xaa880] ;  /* 0x0aa88000045e7984 */ /* 0x000fe20000000800 */
[----:B------:R-:W-:Y:S02]  /*50290*/  IMAD.MOV.U32 R247, RZ, RZ, R33 ;  /* 0x000000fffff77224 */ /* 0x000fe400078e0021 */
[----:B------:R-:W-:Y:S01]  /*502a0*/  IMAD.MOV.U32 R252, RZ, RZ, R34 ;  /* 0x000000fffffc7224 */ /* 0x000fe200078e0022 */
[----:B------:R-:W-:Y:S02]  /*502b0*/  LDS R93, [R5+0xaa080] ;  /* 0x0aa08000055d7984 */ /* 0x000fe40000000800 */
[----:B------:R-:W-:Y:S02]  /*502c0*/  HMMA.1688.F32.TF32 R40, R44, R18, R104 ;  /* 0x000000122c28723c */ /* 0x000fe40000081068 */
[----:B------:R-:W-:Y:S04]  /*502d0*/  STL.64 [R1+0x2f0], R80 ;  /* 0x0002f05001007387 */ /* 0x000fe80000100a00 */
[----:B------:R-:W-:Y:S04]  /*502e0*/  STL.64 [R1+0x2f8], R82 ;  /* 0x0002f85201007387 */ /* 0x000fe80000100a00 */
[----:B------:R1:W-:Y:S01]  /*502f0*/  STL.64 [R1+0x2e0], R72 ;  /* 0x0002e04801007387 */ /* 0x0003e20000100a00 */
[----:B------:R-:W-:Y:S01]  /*50300*/  IMAD.MOV.U32 R3, RZ, RZ, R35 ;  /* 0x000000ffff037224 */ /* 0x000fe200078e0023 */
[----:B------:R-:W-:Y:S01]  /*50310*/  HMMA.1688.F32.TF32 R184, R36, R218, R160 ;  /* 0x000000da24b8723c */ /* 0x000fe200000810a0 */
[----:B------:R-:W-:Y:S01]  /*50320*/  IMAD.MOV.U32 R90, RZ, RZ, R217 ;  /* 0x000000ffff5a7224 */ /* 0x000fe200078e00d9 */
[----:B------:R-:W-:Y:S10]  /*50330*/  LDS R95, [R5+0xaa880] ;  /* 0x0aa88000055f7984 */ /* 0x000ff40000000800 */
[----:B------:R-:W-:-:S02]  /*50340*/  IMAD.MOV.U32 R103, RZ, RZ, R40 ;  /* 0x000000ffff677224 */ /* 0x000fc400078e0028 */
[----:B------:R-:W-:Y:S02]  /*50350*/  IMAD.MOV.U32 R102, RZ, RZ, R41 ;  /* 0x000000ffff667224 */ /* 0x000fe400078e0029 */
[----:B------:R-:W-:Y:S02]  /*50360*/  IMAD.MOV.U32 R101, RZ, RZ, R42 ;  /* 0x000000ffff657224 */ /* 0x000fe400078e002a */
[----:B------:R-:W-:Y:S02]  /*50370*/  IMAD.MOV.U32 R100, RZ, RZ, R43 ;  /* 0x000000ffff647224 */ /* 0x000fe400078e002b */
[----:B------:R-:W-:Y:S01]  /*50380*/  HMMA.1688.F32.TF32 R40, R44, R22, R108 ;  /* 0x000000162c28723c */ /* 0x000fe2000008106c */
[----:B------:R2:W-:Y:S01]  /*50390*/  STL.64 [R1+0x2e8], R74 ;  /* 0x0002e84a01007387 */ /* 0x0005e20000100a00 */
[----:B-1----:R-:W-:Y:S01]  /*503a0*/  IMAD.MOV.U32 R72, RZ, RZ, R225 ;  /* 0x000000ffff487224 */ /* 0x002fe200078e00e1 */
[----:B------:R-:W-:Y:S02]  /*503b0*/  MOV R73, R226 ;  /* 0x000000e200497202 */ /* 0x000fe40000000f00 */
[----:B------:R1:W-:Y:S04]  /*503c0*/  STL.64 [R1+0x1b10], R182 ;  /* 0x001b10b601007387 */ /* 0x0003e80000100a00 */
[----:B------:R-:W-:Y:S01]  /*503d0*/  STL.64 [R1+0x1b08], R180 ;  /* 0x001b08b401007387 */ /* 0x000fe20000100a00 */
[----:B------:R-:W-:-:S03]  /*503e0*/  IMAD.MOV.U32 R80, RZ, RZ, R201 ;  /* 0x000000ffff507224 */ /* 0x000fc600078e00c9 */
[----:B------:R-:W3:Y:S01]  /*503f0*/  LDL.LU R225, [R1+0x1b6c] ;  /* 0x001b6c0001e17983 */ /* 0x000ee20000300800 */
[----:B--2---:R-:W-:Y:S02]  /*50400*/  IMAD.MOV.U32 R74, RZ, RZ, R227 ;  /* 0x000000ffff4a7224 */ /* 0x004fe400078e00e3 */
[----:B------:R-:W-:Y:S01]  /*50410*/  IMAD.MOV.U32 R75, RZ, RZ, R200 ;  /* 0x000000ffff4b7224 */ /* 0x000fe200078e00c8 */
[----:B------:R-:W3:Y:S01]  /*50420*/  LDL.LU R226, [R1+0x1b68] ;  /* 0x001b680001e27983 */ /* 0x000ee20000300800 */
[----:B------:R-:W-:-:S03]  /*50430*/  IMAD.MOV.U32 R81, RZ, RZ, R202 ;  /* 0x000000ffff517224 */ /* 0x000fc600078e00ca */
[----:B------:R-:W3:Y:S01]  /*50440*/  LDL.LU R227, [R1+0x1b64] ;  /* 0x001b640001e37983 */ /* 0x000ee20000300800 */
[----:B------:R-:W-:-:S03]  /*50450*/  IMAD.MOV.U32 R82, RZ, RZ, R203 ;  /* 0x000000ffff527224 */ /* 0x000fc600078e00cb */
[----:B------:R-:W2:Y:S01]  /*50460*/  LDL.LU R200, [R1+0x1b60] ;  /* 0x001b600001c87983 */ /* 0x000ea20000300800 */
[----:B------:R-:W-:-:S03]  /*50470*/  IMAD.MOV.U32 R83, RZ, RZ, R176 ;  /* 0x000000ffff537224 */ /* 0x000fc600078e00b0 */
[----:B------:R-:W2:Y:S04]  /*50480*/  LDL.LU R201, [R1+0x1b5c] ;  /* 0x001b5c0001c97983 */ /* 0x000ea80000300800 */
[----:B------:R-:W2:Y:S04]  /*50490*/  LDL.LU R202, [R1+0x1b58] ;  /* 0x001b580001ca7983 */ /* 0x000ea80000300800 */
[----:B------:R-:W2:Y:S01]  /*504a0*/  LDL.LU R203, [R1+0x1b54] ;  /* 0x001b540001cb7983 */ /* 0x000ea20000300800 */
[----:B------:R-:W-:-:S03]  /*504b0*/  IMAD.MOV.U32 R107, RZ, RZ, R40 ;  /* 0x000000ffff6b7224 */ /* 0x000fc600078e0028 */
[----:B------:R-:W4:Y:S01]  /*504c0*/  LDL.LU R176, [R1+0x1b50] ;  /* 0x001b500001b07983 */ /* 0x000f220000300800 */
[----:B------:R-:W-:Y:S01]  /*504d0*/  MOV R106, R41 ;  /* 0x00000029006a7202 */ /* 0x000fe20000000f00 */
[----:B------:R-:W-:Y:S02]  /*504e0*/  IMAD.MOV.U32 R105, RZ, RZ, R42 ;  /* 0x000000ffff697224 */ /* 0x000fe400078e002a */
[----:B------:R-:W4:Y:S01]  /*504f0*/  LDL.LU R177, [R1+0x1b4c] ;  /* 0x001b4c0001b17983 */ /* 0x000f220000300800 */
[----:B------:R-:W-:-:S03]  /*50500*/  IMAD.MOV.U32 R104, RZ, RZ, R43 ;  /* 0x000000ffff687224 */ /* 0x000fc600078e002b */
[----:B------:R-:W4:Y:S01]  /*50510*/  LDL.LU R178, [R1+0x1b48] ;  /* 0x001b480001b27983 */ /* 0x000f220000300800 */
[C---:B------:R-:W-:Y:S03]  /*50520*/  HMMA.1688.F32.TF32 R40, R44.reuse, R30, R112 ;  /* 0x0000001e2c28723c */ /* 0x040fe60000081070 */
[----:B------:R-:W4:Y:S04]  /*50530*/  LDL.LU R179, [R1+0x1b44] ;  /* 0x001b440001b37983 */ /* 0x000f280000300800 */
[----:B------:R-:W2:Y:S11]  /*50540*/  LDL.LU R7, [R1+0x1b40] ;  /* 0x001b400001077983 */ /* 0x000eb60000300800 */
[----:B------:R-:W-:Y:S06]  /*50550*/  @!UPT UIADD3 URZ, URZ, URZ, URZ ;  /* 0x0000003f3f3ff290 */ /* 0x000fec000fffe03f */
        /* <DEDUP_REMOVED lines=32> */
[----:B------:R-:W-:Y:S11]  /*50760*/  HMMA.1688.F32.TF32 R40, R44, R222, R132 ;  /* 0x000000de2c28723c */ /* 0x000ff60000081084 */
        /* <DEDUP_REMOVED lines=21> */
[----:B------:R-:W-:Y:S11]  /*508c0*/  HMMA.1688.F32.TF32 R32, R212, R218, R76 ;  /* 0x000000dad420723c */ /* 0x000ff6000008104c */
[----:B------:R-:W-:Y:S05]  /*508d0*/  @!UPT UIADD3 URZ, URZ, URZ, URZ ;  /* 0x0000003f3f3ff290 */ /* 0x000fea000fffe03f */
[----:B------:R-:W-:Y:S02]  /*508e0*/  IMAD.MOV.U32 R139, RZ, RZ, R40 ;  /* 0x000000ffff8b7224 */ /* 0x000fe400078e0028 */
[----:B------:R-:W-:Y:S02]  /*508f0*/  IMAD.MOV.U32 R138, RZ, RZ, R41 ;  /* 0x000000ffff8a7224 */ /* 0x000fe400078e0029 */
[----:B------:R-:W-:Y:S02]  /*50900*/  IMAD.MOV.U32 R137, RZ, RZ, R42 ;  /* 0x000000ffff897224 */ /* 0x000fe400078e002a */
[----:B------:R-:W-:Y:S02]  /*50910*/  IMAD.MOV.U32 R136, RZ, RZ, R43 ;  /* 0x000000ffff887224 */ /* 0x000fe400078e002b */
[----:B------:R-:W-:Y:S01]  /*50920*/  HMMA.1688.F32.TF32 R40, R36, R26, R148 ;  /* 0x0000001a2428723c */ /* 0x000fe20000081094 */
[----:B------:R-:W-:Y:S01]  /*50930*/  IMAD.MOV.U32 R79, RZ, RZ, R32 ;  /* 0x000000ffff4f7224 */ /* 0x000fe200078e0020 */
[----:B------:R-:W-:Y:S01]  /*50940*/  MOV R76, R35 ;  /* 0x00000023004c7202 */ /* 0x000fe20000000f00 */
[----:B------:R-:W-:Y:S01]  /*50950*/  IMAD.MOV.U32 R78, RZ, RZ, R33 ;  /* 0x000000ffff4e7224 */ /* 0x000fe200078e0021 */
[----:B------:R-:W-:Y:S01]  /*50960*/  LDS R32, [R4+0xa9180] ;  /* 0x0a91800004207984 */ /* 0x000fe20000000800 */
[----:B------:R-:W-:-:S03]  /*50970*/  IMAD.MOV.U32 R77, RZ, RZ, R34 ;  /* 0x000000ffff4d7224 */ /* 0x000fc600078e0022 */
[----:B------:R-:W-:Y:S04]  /*50980*/  LDS R34, [R4+0xa9980] ;  /* 0x0a99800004227984 */ /* 0x000fe80000000800 */
[----:B------:R-:W-:Y:S04]  /*50990*/  LDS R33, [R5+0xa9180] ;  /* 0x0a91800005217984 */ /* 0x000fe80000000800 */
[----:B------:R-:W1:Y:S08]  /*509a0*/  LDS R35, [R5+0xa9980] ;  /* 0x0a99800005237984 */ /* 0x000e700000000800 */
[----:B------:R-:W-:Y:S01]  /*509b0*/  IMAD.MOV.U32 R143, RZ, RZ, R40 ;  /* 0x000000ffff8f7224 */ /* 0x000fe200078e0028 */
[----:B------:R-:W-:Y:S01]  /*509c0*/  MOV R142, R41 ;  /* 0x00000029008e7202 */ /* 0x000fe20000000f00 */
[----:B------:R-:W-:-:S02]  /*509d0*/  IMAD.MOV.U32 R141, RZ, RZ, R42 ;  /* 0x000000ffff8d7224 */ /* 0x000fc400078e002a */
        /* <DEDUP_REMOVED lines=8> */
[----:B------:R-:W-:Y:S01]  /*50a60*/  HMMA.1688.F32.TF32 R40, R36, R222, R164 ;  /* 0x000000de2428723c */ /* 0x000fe200000810a4 */
[----:B-1----:R-:W-:Y:S02]  /*50a70*/  IMAD.MOV.U32 R182, RZ, RZ, R17 ;  /* 0x000000ffffb67224 */ /* 0x002fe400078e0011 */
[----:B------:R-:W-:-:S05]  /*50a80*/  IMAD.MOV.U32 R183, RZ, RZ, R16 ;  /* 0x000000ffffb77224 */ /* 0x000fca00078e0010 */
[----:B------:R-:W-:Y:S01]  /*50a90*/  HMMA.1688.F32.TF32 R36, R32, R18, R168 ;  /* 0x000000122024723c */ /* 0x000fe200000810a8 */
[----:B--2---:R-:W-:Y:S11]  /*50aa0*/  LDSM.16.M88.4 R16, [R7+0x8100] ;  /* 0x008100000710783b */ /* 0x004ff60000000200 */
[----:B------:R-:W-:Y:S04]  /*50ab0*/  @!UPT UIADD3 URZ, URZ, URZ, URZ ;  /* 0x0000003f3f3ff290 */ /* 0x000fe8000fffe03f */
[----:B------:R-:W-:Y:S01]  /*50ac0*/  IMAD.MOV.U32 R151, RZ, RZ, R40 ;  /* 0x000000ffff977224 */ /* 0x000fe200078e0028 */
[----:B------:R-:W-:Y:S01]  /*50ad0*/  MOV R148, R43 ;  /* 0x0000002b00947202 */ /* 0x000fe20000000f00 */
[----:B------:R-:W-:Y:S01]  /*50ae0*/  IMAD.MOV.U32 R150, RZ, RZ, R41 ;  /* 0x000000ffff967224 */ /* 0x000fe200078e0029 */
[----:B------:R-:W-:Y:S01]  /*50af0*/  LDS R40, [R2+0xaa000] ;  /* 0x0aa0000002287984 */ /* 0x000fe20000000800 */
[----:B------:R-:W-:-:S03]  /*50b00*/  IMAD.MOV.U32 R149, RZ, RZ, R42 ;  /* 0x000000ffff957224 */ /* 0x000fc600078e002a */
[----:B------:R-:W-:Y:S04]  /*50b10*/  LDS R42, [R2+0xaa800] ;  /* 0x0aa80000022a7984 */ /* 0x000fe80000000800 */
[----:B------:R-:W-:Y:S04]  /*50b20*/  LDS R41, [R0+0xaa000] ;  /* 0x0aa0000000297984 */ /* 0x000fe80000000800 */
[----:B------:R-:W1:Y:S01]  /*50b30*/  LDS R43, [R0+0xaa800] ;  /* 0x0aa80000002b7984 */ /* 0x000e620000000800 */
[----:B------:R-:W-:Y:S02]  /*50b40*/  IMAD.MOV.U32 R155, RZ, RZ, R36 ;  /* 0x000000ffff9b7224 */ /* 0x000fe400078e0024 */
[----:B------:R-:W-:-:S02]  /*50b50*/  IMAD.MOV.U32 R154, RZ, RZ, R37 ;  /* 0x000000ffff9a7224 */ /* 0x000fc400078e0025 */
[----:B------:R-:W-:Y:S02]  /*50b60*/  IMAD.MOV.U32 R153, RZ, RZ, R38 ;  /* 0x000000ffff997224 */ /* 0x000fe400078e0026 */
[----:B------:R-:W-:Y:S02]  /*50b70*/  IMAD.MOV.U32 R152, RZ, RZ, R39 ;  /* 0x000000ffff987224 */ /* 0x000fe400078e0027 */
[C---:B------:R-:W-:Y:S01]  /*50b80*/  HMMA.1688.F32.TF32 R36, R32.reuse, R22, R172 ;  /* 0x000000162024723c */ /* 0x040fe200000810ac */
[----:B------:R-:W-:Y:S01]  /*50b90*/  IMAD.MOV.U32 R180, RZ, RZ, R21 ;  /* 0x000000ffffb47224 */ /* 0x000fe200078e0015 */
[----:B------:R-:W-:Y:S02]  /*50ba0*/  MOV R181, R20 ;  /* 0x0000001400b57202 */ /* 0x000fe40000000f00 */
[----:B------:R-:W2:Y:S01]  /*50bb0*/  LDSM.16.M88.4 R20, [R7+0xc100] ;  /* 0x00c100000714783b */ /* 0x000ea20000000200 */
[----:B------:R-:W-:Y:S02]  /*50bc0*/  IMAD.MOV.U32 R44, RZ, RZ, R29 ;  /* 0x000000ffff2c7224 */ /* 0x000fe400078e001d */
[----:B------:R-:W-:Y:S01]  /*50bd0*/  IMAD.MOV.U32 R45, RZ, RZ, R28 ;  /* 0x000000ffff2d7224 */ /* 0x000fe200078e001c */
[----:B---3--:R-:W-:Y:S01]  /*50be0*/  HMMA.1688.F32.TF32 R208, R32, R14, R224 ;  /* 0x0000000e20d0723c */ /* 0x008fe200000810e0 */
[----:B------:R-:W-:-:S02]  /*50bf0*/  IMAD.MOV.U32 R46, RZ, RZ, R25 ;  /* 0x000000ffff2e7224 */ /* 0x000fc400078e0019 */
[----:B------:R-:W-:Y:S02]  /*50c00*/  IMAD.MOV.U32 R47, RZ, RZ, R24 ;  /* 0x000000ffff2f7224 */ /* 0x000fe400078e0018 */
[----:B------:R-:W-:Y:S02]  /*50c10*/  IMAD.MOV.U32 R160, RZ, RZ, R13 ;  /* 0x000000ffffa07224 */ /* 0x000fe400078e000d */
[----:B------:R-:W-:Y:S02]  /*50c20*/  IMAD.MOV.U32 R161, RZ, RZ, R12 ;  /* 0x000000ffffa17224 */ /* 0x000fe400078e000c */
[----:B------:R-:W3:Y:S01]  /*50c30*/  LDSM.16.M88.4 R12, [R7+0x4100] ;  /* 0x00410000070c783b */ /* 0x000ee20000000200 */
[----:B------:R-:W-:Y:S01]  /*50c40*/  IMAD.MOV.U32 R91, RZ, RZ, R216 ;  /* 0x000000ffff5b7224 */ /* 0x000fe200078e00d8 */
[----:B------:R-:W-:Y:S01]  /*50c50*/  HMMA.1688.F32.TF32 R204, R32, R26, R200 ;  /* 0x0000001a20cc723c */ /* 0x000fe200000810c8 */
[----:B------:R-:W-:Y:S01]  /*50c60*/  IMAD.MOV.U32 R88, RZ, RZ, R221 ;  /* 0x000000ffff587224 */ /* 0x000fe200078e00dd */
[----:B------:R-:W2:Y:S01]  /*50c70*/  LDSM.16.M88.4 R24, [R7+0x10100] ;  /* 0x010100000718783b */ /* 0x000ea20000000200 */
[----:B------:R-:W-:-:S05]  /*50c80*/  IMAD.MOV.U32 R89, RZ, RZ, R220 ;  /* 0x000000ffff597224 */ /* 0x000fca00078e00dc */
[----:B------:R-:W-:Y:S01]  /*50c90*/  HMMA.1688.F32.TF32 R216, R32, R218, R232 ;  /* 0x000000da20d8723c */ /* 0x000fe200000810e8 */
[----:B------:R-:W-:Y:S02]  /*50ca0*/  IMAD.MOV.U32 R159, RZ, RZ, R36 ;  /* 0x000000ffff9f7224 */ /* 0x000fe400078e0024 */
[----:B------:R-:W-:-:S05]  /*50cb0*/  IMAD.MOV.U32 R158, RZ, RZ, R37 ;  /* 0x000000ffff9e7224 */ /* 0x000fca00078e0025 */
[C---:B----4-:R-:W-:Y:S01]  /*50cc0*/  HMMA.1688.F32.TF32 R236, R32.reuse, R30, R176 ;  /* 0x0000001e20ec723c */ /* 0x050fe200000810b0 */
[----:B------:R-:W4:Y:S01]  /*50cd0*/  LDSM.16.M88.4 R28, [R7+0x14100] ;  /* 0x01410000071c783b */ /* 0x000f220000000200 */
[----:B------:R-:W-:Y:S02]  /*50ce0*/  IMAD.MOV.U32 R157, RZ, RZ, R38 ;  /* 0x000000ffff9d7224 */ /* 0x000fe400078e0026 */
[----:B------:R-:W-:Y:S02]  /*50cf0*/  IMAD.MOV.U32 R156, RZ, RZ, R39 ;  /* 0x000000ffff9c7224 */ /* 0x000fe400078e0027 */
[----:B------:R-:W-:Y:S02]  /*50d00*/  LDSM.16.M88.4 R36, [R7+0x1c100] ;  /* 0x01c100000724783b */ /* 0x000fe40000000200 */
[----:B------:R-:W-:Y:S08]  /*50d10*/  HMMA.1688.F32.TF32 R220, R32, R222, R196 ;  /* 0x000000de20dc723c */ /* 0x000ff000000810c4 */
[----:B-1----:R-:W-:Y:S08]  /*50d20*/  HMMA.1688.F32.TF32 R44, R40, R16, R44 ;  /* 0x00000010282c723c */ /* 0x002ff0000008102c */
[----:B------:R-:W-:Y:S01]  /*50d30*/  HMMA.1688.F32.TF32 R212, R32, R10, R228 ;  /* 0x0000000a20d4723c */ /* 0x000fe200000810e4 */
[----:B------:R-:W1:Y:S04]  /*50d40*/  LDSM.16.M88.4 R32, [R7+0x18100] ;  /* 0x018100000720783b */ /* 0x000e680000000200 */
[----:B------:R2:W-:Y:S04]  /*50d50*/  STL [R1+0x1b04], R217 ;  /* 0x001b04d901007387 */ /* 0x0005e80000100800 */
[----:B------:R3:W-:Y:S04]  /*50d60*/  STL [R1+0x1b00], R218 ;  /* 0x001b00da01007387 */ /* 0x0007e80000100800 */
[----:B------:R4:W-:Y:S03]  /*50d70*/  STL [R1+0x1afc], R219 ;  /* 0x001afcdb01007387 */ /* 0x0009e60000100800 */
[----:B--2---:R-:W-:Y:S01]  /*50d80*/  IMAD.MOV.U32 R217, RZ, RZ, R44 ;  /* 0x000000ffffd97224 */ /* 0x004fe200078e002c */
[----:B------:R2:W-:Y:S01]  /*50d90*/  STL [R1+0x1af8], R223 ;  /* 0x001af8df01007387 */ /* 0x0005e20000100800 */
[----:B---3--:R-:W-:-:S02]  /*50da0*/  IMAD.MOV.U32 R218, RZ, RZ, R45 ;  /* 0x000000ffffda7224 */ /* 0x008fc400078e002d */
[----:B----4-:R-:W-:Y:S02]  /*50db0*/  IMAD.MOV.U32 R219, RZ, RZ, R46 ;  /* 0x000000ffffdb7224 */ /* 0x010fe400078e002e */
[----:B--2---:R-:W-:Y:S02]  /*50dc0*/  IMAD.MOV.U32 R223, RZ, RZ, R47 ;  /* 0x000000ffffdf7224 */ /* 0x004fe400078e002f */
[----:B------:R-:W-:Y:S01]  /*50dd0*/  HMMA.1688.F32.TF32 R44, R40, R20, R88 ;  /* 0x00000014282c723c */ /* 0x000fe20000081058 */
[----:B------:R2:W-:Y:S04]  /*50de0*/  STL [R1+0x1af4], R15 ;  /* 0x001af40f01007387 */ /* 0x0005e80000100800 */
        /* <DEDUP_REMOVED lines=8> */
[----:B-1----:R-:W-:Y:S04]  /*50e70*/  STL [R1+0x1ae0], R34 ;  /* 0x001ae02201007387 */ /* 0x002fe80000100800 */
[----:B------:R-:W-:Y:S04]  /*50e80*/  STL [R1+0x1ad4], R35 ;  /* 0x001ad42301007387 */ /* 0x000fe80000100800 */
[----:B------:R-:W-:Y:S01]  /*50e90*/  STL [R1+0x1ac8], R38 ;  /* 0x001ac82601007387 */ /* 0x000fe20000100800 */
[----:B--2---:R-:W-:-:S03]  /*50ea0*/  IMAD.MOV.U32 R15, RZ, RZ, R44 ;  /* 0x000000ffff0f7224 */ /* 0x004fc600078e002c */
[----:B------:R-:W-:Y:S01]  /*50eb0*/  STL [R1+0x1ac4], R39 ;  /* 0x001ac42701007387 */ /* 0x000fe20000100800 */
[----:B---3--:R-:W-:-:S03]  /*50ec0*/  MOV R18, R47 ;  /* 0x0000002f00127202 */ /* 0x008fc60000000f00 */
[----:B------:R-:W-:Y:S04]  /*50ed0*/  STL [R1+0x1854], R7 ;  /* 0x0018540701007387 */ /* 0x000fe80000100800 */
[----:B------:R-:W-:Y:S04]  /*50ee0*/  STL [R1+0xb4], R45 ;  /* 0x0000b42d01007387 */ /* 0x000fe80000100800 */
[----:B------:R1:W-:Y:S02]  /*50ef0*/  STL [R1+0xb8], R46 ;  /* 0x0000b82e01007387 */ /* 0x0003e40000100800 */
[C---:B-1----:R-:W-:Y:S11]  /*50f00*/  HMMA.1688.F32.TF32 R44, R40.reuse, R24, R84 ;  /* 0x00000018282c723c */ /* 0x042ff60000081054 */
[----:B------:R-:W-:Y:S11]  /*50f10*/  @!UPT UIADD3 URZ, URZ, URZ, URZ ;  /* 0x0000003f3f3ff290 */ /* 0x000ff6000fffe03f */
[----:B------:R-:W-:Y:S01]  /*50f20*/  @!UPT UIADD3 URZ, URZ, URZ, URZ ;  /* 0x0000003f3f3ff290 */ /* 0x000fe2000fffe03f */
[----:B------:R-:W-:Y:S01]  /*50f30*/  STL [R1+0xa4], R45 ;  /* 0x0000a42d01007387 */ /* 0x000fe20000100800 */
[----:B------:R-:W-:Y:S02]  /*50f40*/  IMAD.MOV.U32 R19, RZ, RZ, R44 ;  /* 0x000000ffff137224 */ /* 0x000fe400078e002c */
[----:B------:R-:W-:Y:S01]  /*50f50*/  IMAD.MOV.U32 R22, RZ, RZ, R47 ;  /* 0x000000ffff167224 */ /* 0x000fe200078e002f */
[----:B------:R1:W-:Y:S02]  /*50f60*/  STL [R1+0xa8], R46 ;  /* 0x0000a82e01007387 */ /* 0x0003e40000100800 */
[----:B-1----:R-:W-:Y:S11]  /*50f70*/  HMMA.1688.F32.TF32 R44, R40, R28, R80 ;  /* 0x0000001c282c723c */ /* 0x002ff60000081050 */
[----:B------:R-:W-:Y:S11]  /*50f80*/  @!UPT UIADD3 URZ, URZ, URZ, URZ ;  /* 0x0000003f3f3ff290 */ /* 0x000ff6000fffe03f */
[----:B------:R-:W-:Y:S01]  /*50f90*/  @!UPT UIADD3 URZ, URZ, URZ, URZ ;  /* 0x0000003f3f3ff290 */ /* 0x000fe2000fffe03f */
[----:B------:R-:W-:Y:S01]  /*50fa0*/  STL [R1+0x94], R45 ;  /* 0x0000942d01007387 */ /* 0x000fe20000100800 */
[----:B------:R-:W-:-:S03]  /*50fb0*/  IMAD.MOV.U32 R23, RZ, RZ, R44 ;  /* 0x000000ffff177224 */ /* 0x000fc600078e002c */
[----:B------:R1:W-:Y:S02]  /*50fc0*/  STL.64 [R1+0x98], R46 ;  /* 0x0000982e01007387 */ /* 0x0003e40000100a00 */
[----:B-1----:R-:W-:Y:S11]  /*50fd0*/  HMMA.1688.F32.TF32 R44, R40, R32, R72 ;  /* 0x00000020282c723c */ /* 0x002ff60000081048 */
[----:B------:R-:W-:Y:S11]  /*50fe0*/  @!UPT UIADD3 URZ, URZ, URZ, URZ ;  /* 0x0000003f3f3ff290 */ /* 0x000ff6000fffe03f */
[----:B------:R-:W-:Y:S01]  /*50ff0*/  @!UPT UIADD3 URZ, URZ, URZ, URZ ;  /* 0x0000003f3f3ff290 */ /* 0x000fe2000fffe03f */
[----:B------:R-:W-:Y:S04]  /*51000*/  STL [R1+0x80], R44 ;  /* 0x0000802c01007387 */ /* 0x000fe80000100800 */
        /* <DEDUP_REMOVED lines=12> */
[----:B------:R-:W-:-:S02]  /*510d0*/  IMAD.MOV.U32 R162, RZ, RZ, R9 ;  /* 0x000000ffffa27224 */ /* 0x000fc400078e0009 */
[----:B------:R-:W-:Y:S02]  /*510e0*/  IMAD.MOV.U32 R163, RZ, RZ, R8 ;  /* 0x000000ffffa37224 */ /* 0x000fe400078e0008 */
[----:B------:R-:W1:Y:S01]  /*510f0*/  LDSM.16.M88.4 R8, [R7+0x100] ;  /* 0x000100000708783b */ /* 0x000e620000000200 */
[----:B------:R-:W-:Y:S01]  /*51100*/  IMAD.MOV.U32 R72, RZ, RZ, R69 ;  /* 0x000000ffff487224 */ /* 0x000fe200078e0045 */
[----:B------:R-:W-:Y:S01]  /*51110*/  MOV R75, R66 ;  /* 0x00000042004b7202 */ /* 0x000fe20000000f00 */
[----:B------:R-:W-:Y:S02]  /*51120*/  IMAD.MOV.U32 R73, RZ, RZ, R68 ;  /* 0x000000ffff497224 */ /* 0x000fe400078e0044 */
[----:B------:R-:W-:Y:S02]  /*51130*/  IMAD.MOV.U32 R74, RZ, RZ, R67 ;  /* 0x000000ffff4a7224 */ /* 0x000fe400078e0043 */
[----:B------:R-:W-:Y:S02]  /*51140*/  IMAD.MOV.U32 R69, RZ, RZ, R64 ;  /* 0x000000ffff457224 */ /* 0x000fe400078e0040 */
[----:B------:R-:W-:-:S02]  /*51150*/  IMAD.MOV.U32 R68, RZ, RZ, R65 ;  /* 0x000000ffff447224 */ /* 0x000fc400078e0041 */
[----:B------:R-:W-:Y:S01]  /*51160*/  IMAD.MOV.U32 R64, RZ, RZ, R57 ;  /* 0x000000ffff407224 */ /* 0x000fe200078e0039 */
[----:B------:R-:W-:Y:S01]  /*51170*/  MOV R57, R52 ;  /* 0x0000003400397202 */ /* 0x000fe20000000f00 */
[----:B------:R-:W-:Y:S02]  /*51180*/  IMAD.MOV.U32 R67, RZ, RZ, R54 ;  /* 0x000000ffff437224 */ /* 0x000fe400078e0036 */
[----:B------:R-:W-:Y:S01]  /*51190*/  IMAD.MOV.U32 R65, RZ, RZ, R56 ;  /* 0x000000ffff417224 */ /* 0x000fe200078e0038 */
[----:B------:R-:W4:Y:S01]  /*511a0*/  LDL.LU R54, [R1+0x180] ;  /* 0x0001800001367983 */ /* 0x000f220000300800 */
[----:B------:R-:W-:Y:S02]  /*511b0*/  IMAD.MOV.U32 R66, RZ, RZ, R55 ;  /* 0x000000ffff427224 */ /* 0x000fe400078e0037 */
[----:B------:R-:W-:Y:S01]  /*511c0*/  IMAD.MOV.U32 R56, RZ, RZ, R53 ;  /* 0x000000ffff387224 */ /* 0x000fe200078e0035 */
[----:B------:R-:W4:Y:S01]  /*511d0*/  LDL.LU R55, [R1+0x184] ;  /* 0x0001840001377983 */ /* 0x000f220000300800 */
[----:B------:R-:W-:-:S02]  /*511e0*/  IMAD.MOV.U32 R52, RZ, RZ, R48 ;  /* 0x000000ffff347224 */ /* 0x000fc400078e0030 */
[----:B------:R-:W-:Y:S01]  /*511f0*/  IMAD.MOV.U32 R71, RZ, RZ, R58 ;  /* 0x000000ffff477224 */ /* 0x000fe200078e003a */
[----:B------:R-:W4:Y:S01]  /*51200*/  LDL.LU R48, [R1+0x188] ;  /* 0x0001880001307983 */ /* 0x000f220000300800 */
[----:B------:R-:W-:Y:S02]  /*51210*/  IMAD.MOV.U32 R53, RZ, RZ, R49 ;  /* 0x000000ffff357224 */ /* 0x000fe400078e0031 */
[----:B------:R-:W-:Y:S01]  /*51220*/  IMAD.MOV.U32 R58, RZ, RZ, R51 ;  /* 0x000000ffff3a7224 */ /* 0x000fe200078e0033 */
[----:B------:R-:W4:Y:S04]  /*51230*/  LDL.LU R49, [R1+0x18c] ;  /* 0x00018c0001317983 */ /* 0x000f280000300800 */
[----:B------:R-:W4:Y:S01]  /*51240*/  LDL.LU R51, [R1+0x1a4] ;  /* 0x0001a40001337983 */ /* 0x000f220000300800 */
[C---:B-1----:R-:W-:Y:S01]  /*51250*/  HMMA.1688.F32.TF32 R160, R40.reuse, R8, R160 ;  /* 0x0000000828a0723c */ /* 0x042fe200000810a0 */
[----:B------:R-:W-:Y:S11]  /*51260*/  IMAD.MOV.U32 R70, RZ, RZ, R59 ;  /* 0x000000ffff467224 */ /* 0x000ff600078e003b */
[----:B------:R-:W-:Y:S11]  /*51270*/  @!UPT UIADD3 URZ, URZ, URZ, URZ ;  /* 0x0000003f3f3ff290 */ /* 0x000ff6000fffe03f */
[----:B------:R-:W-:Y:S01]  /*51280*/  @!UPT UIADD3 URZ, URZ, URZ, URZ ;  /* 0x0000003f3f3ff290 */ /* 0x000fe2000fffe03f */
[----:B------:R-:W-:Y:S01]  /*51290*/  IMAD.MOV.U32 R235, RZ, RZ, R160 ;  /* 0x000000ffffeb7224 */ /* 0x000fe200078e00a0 */
[----:B------:R-:W-:Y:S01]  /*512a0*/  MOV R232, R163 ;  /* 0x000000a300e87202 */ /* 0x000fe20000000f00 */
[----:B------:R-:W-:Y:S02]  /*512b0*/  IMAD.MOV.U32 R234, RZ, RZ, R161 ;  /* 0x000000ffffea7224 */ /* 0x000fe400078e00a1 */
[----:B------:R-:W-:Y:S02]  /*512c0*/  IMAD.MOV.U32 R233, RZ, RZ, R162 ;  /* 0x000000ffffe97224 */ /* 0x000fe400078e00a2 */
[----:B------:R-:W-:Y:S01]  /*512d0*/  HMMA.1688.F32.TF32 R160, R40, R12, R180 ;  /* 0x0000000c28a0723c */ /* 0x000fe200000810b4 */
[----:B------:R-:W-:Y:S02]  /*512e0*/  IMAD.MOV.U32 R59, RZ, RZ, R50 ;  /* 0x000000ffff3b7224 */ /* 0x000fe400078e0032 */
[----:B------:R-:W-:-:S04]  /*512f0*/  IMAD.MOV.U32 R50, RZ, RZ, R6 ;  /* 0x000000ffff327224 */ /* 0x000fc800078e0006 */
[----:B------:R-:W-:Y:S02]  /*51300*/  IMAD.MOV.U32 R180, RZ, RZ, R241 ;  /* 0x000000ffffb47224 */ /* 0x000fe400078e00f1 */
[----:B------:R-:W-:Y:S01]  /*51310*/  IMAD.MOV.U32 R181, RZ, RZ, R240 ;  /* 0x000000ffffb57224 */ /* 0x000fe200078e00f0 */
[----:B--2---:R-:W-:Y:S11]  /*51320*/  HMMA.1688.F32.TF32 R40, R40, R36, R88 ;  /* 0x000000242828723c */ /* 0x004ff60000081058 */
        /* <DEDUP_REMOVED lines=8> */
[----:B------:R-:W-:Y:S01]  /*513b0*/  @!UPT UIADD3 URZ, URZ, URZ, URZ ;  /* 0x0000003f3f3ff290 */ /* 0x000fe2000fffe03f */
[----:B------:R4:W-:Y:S01]  /*513c0*/  STL.64 [R1+0x60], R40 ;  /* 0x0000602801007387 */ /* 0x0009e20000100a00 */
[----:B------:R-:W-:Y:S01]  /*513d0*/  MOV R38, R42 ;  /* 0x0000002a00267202 */ /* 0x000fe20000000f00 */
[----:B------:R-:W-:Y:S02]  /*513e0*/  IMAD.MOV.U32 R39, RZ, RZ, R43 ;  /* 0x000000ffff277224 */ /* 0x000fe400078e002b */
[----:B----4-:R-:W-:Y:S11]  /*513f0*/  HMMA.1688.F32.TF32 R40, R248, R12, R80 ;  /* 0x0000000cf828723c */ /* 0x010ff60000081050 */
[----:B------:R-:W-:Y:S11]  /*51400*/  @!UPT UIADD3 URZ, URZ, URZ, URZ ;  /* 0x0000003f3f3ff290 */ /* 0x000ff6000fffe03f */
[----:B------:R-:W-:Y:S01]  /*51410*/  @!UPT UIADD3 URZ, URZ, URZ, URZ ;  /* 0x0000003f3f3ff290 */ /* 0x000fe2000fffe03f */
[----:B------:R-:W-:Y:S04]  /*51420*/  STL.64 [R1+0x50], R40 ;  /* 0x0000502801007387 */ /* 0x000fe80000100a00 */
[----:B------:R1:W-:Y:S04]  /*51430*/  STL.64 [R1+0x58], R42 ;  /* 0x0000582a01007387 */ /* 0x0003e80000100a00 */
[----:B------:R-:W2:Y:S04]  /*51440*/  LDL.LU R241, [R1+0x1b3c] ;  /* 0x001b3c0001f17983 */ /* 0x000ea80000300800 */
[----:B------:R-:W3:Y:S01]  /*51450*/  LDL.LU R240, [R1+0x1b38] ;  /* 0x001b380001f07983 */ /* 0x000ee20000300800 */
[----:B------:R-:W-:-:S02]  /*51460*/  IMAD.MOV.U32 R82, RZ, RZ, R74 ;  /* 0x000000ffff527224 */ /* 0x000fc400078e004a */
[----:B------:R-:W-:Y:S02]  /*51470*/  IMAD.MOV.U32 R83, RZ, RZ, R75 ;  /* 0x000000ffff537224 */ /* 0x000fe400078e004b */
[----:B------:R-:W-:Y:S01]  /*51480*/  IMAD.MOV.U32 R74, RZ, RZ, R66 ;  /* 0x000000ffff4a7224 */ /* 0x000fe200078e0042 */
[----:B------:R-:W-:Y:S01]  /*51490*/  MOV R66, R58 ;  /* 0x0000003a00427202 */ /* 0x000fe20000000f00 */
[----:B------:R-:W-:Y:S02]  /*514a0*/  IMAD.MOV.U32 R75, RZ, RZ, R67 ;  /* 0x000000ffff4b7224 */ /* 0x000fe400078e0043 */
[----:B------:R-:W-:Y:S02]  /*514b0*/  IMAD.MOV.U32 R67, RZ, RZ, R59 ;  /* 0x000000ffff437224 */ /* 0x000fe400078e003b */
[----:B------:R-:W-:Y:S01]  /*514c0*/  IMAD.MOV.U32 R58, RZ, RZ, R48 ;  /* 0x000000ffff3a7224 */ /* 0x000fe200078e0030 */
[----:B------:R-:W-:Y:S01]  /*514d0*/  MOV R48, R50 ;  /* 0x0000003200307202 */ /* 0x000fe20000000f00 */
[----:B------:R-:W-:Y:S01]  /*514e0*/  IMAD.MOV.U32 R59, RZ, RZ, R49 ;  /* 0x000000ffff3b7224 */ /* 0x000fe200078e0031 */
[----:B------:R-:W4:Y:S01]  /*514f0*/  LDL.LU R50, [R1+0x1a8] ;  /* 0x0001a80001327983 */ /* 0x000f220000300800 */
[----:B------:R-:W-:-:S02]  /*51500*/  IMAD.MOV.U32 R49, RZ, RZ, R51 ;  /* 0x000000ffff317224 */ /* 0x000fc400078e0033 */
[----:B------:R-:W-:Y:S01]  /*51510*/  IMAD.MOV.U32 R34, RZ, RZ, R45 ;  /* 0x000000ffff227224 */ /* 0x000fe200078e002d */
[----:B------:R-:W4:Y:S01]  /*51520*/  LDL.LU R51, [R1+0x1ac] ;  /* 0x0001ac0001337983 */ /* 0x000f220000300800 */
[----:B------:R-:W-:-:S03]  /*51530*/  IMAD.MOV.U32 R26, RZ, RZ, R46 ;  /* 0x000000ffff1a7224 */ /* 0x000fc600078e002e */
        /* <DEDUP_REMOVED lines=21> */
[----:B------:R-:W4:Y:S04]  /*51690*/  LDL.LU R168, [R1] ;  /* 0x0000000001a87983 */ /* 0x000f280000300800 */
[----:B------:R-:W4:Y:S04]  /*516a0*/  LDL.LU R169, [R1+0x4] ;  /* 0x0000040001a97983 */ /* 0x000f280000300800 */
[----:B------:R-:W4:Y:S04]  /*516b0*/  LDL.LU R170, [R1+0x8] ;  /* 0x0000080001aa7983 */ /* 0x000f280000300800 */
[----:B------:R-:W4:Y:S04]  /*516c0*/  LDL.LU R171, [R1+0xc] ;  /* 0x00000c0001ab7983 */ /* 0x000f280000300800 */
[----:B------:R-:W4:Y:S04]  /*516d0*/  LDL.LU R164, [R1+0x250] ;  /* 0x0002500001a47983 */ /* 0x000f280000300800 */
[----:B------:R-:W4:Y:S04]  /*516e0*/  LDL.LU R165, [R1+0x254] ;  /* 0x0002540001a57983 */ /* 0x000f280000300800 */
[----:B------:R-:W4:Y:S04]  /*516f0*/  LDL.LU R166, [R1+0x258] ;  /* 0x0002580001a67983 */ /* 0x000f280000300800 */
[----:B------:R-:W4:Y:S01]  /*51700*/  LDL.LU R167, [R1+0x25c] ;  /* 0x00025c0001a77983 */ /* 0x000f220000300800 */
[----:B------:R-:W-:-:S02]  /*51710*/  IMAD.MOV.U32 R231, RZ, RZ, R160 ;  /* 0x000000ffffe77224 */ /* 0x000fc400078e00a0 */
[----:B------:R-:W-:Y:S01]  /*51720*/  IMAD.MOV.U32 R230, RZ, RZ, R161 ;  /* 0x000000ffffe67224 */ /* 0x000fe200078e00a1 */
[----:B------:R-:W4:Y:S01]  /*51730*/  LDL.LU R160, [R1+0x240] ;  /* 0x0002400001a07983 */ /* 0x000f220000300800 */
        /* <DEDUP_REMOVED lines=10> */
[----:B------:R-:W-:Y:S02]  /*517e0*/  IMAD.MOV.U32 R182, RZ, RZ, R52 ;  /* 0x000000ffffb67224 */ /* 0x000fe400078e0034 */
[----:B------:R-:W-:Y:S01]  /*517f0*/  IMAD.MOV.U32 R65, RZ, RZ, R57 ;  /* 0x000000ffff417224 */ /* 0x000fe200078e0039 */
[----:B------:R-:W4:Y:S01]  /*51800*/  LDL.LU R52, [R1+0x190] ;  /* 0x0001900001347983 */ /* 0x000f220000300800 */
[----:B------:R-:W-:Y:S02]  /*51810*/  IMAD.MOV.U32 R183, RZ, RZ, R53 ;  /* 0x000000ffffb77224 */ /* 0x000fe400078e0035 */
[----:B------:R-:W-:Y:S01]  /*51820*/  IMAD.MOV.U32 R56, RZ, RZ, R54 ;  /* 0x000000ffff387224 */ /* 0x000fe200078e0036 */
[----:B------:R-:W4:Y:S01]  /*51830*/  LDL.LU R53, [R1+0x194] ;  /* 0x0001940001357983 */ /* 0x000f220000300800 */
[----:B------:R-:W-:Y:S01]  /*51840*/  IMAD.MOV.U32 R91, RZ, RZ, R76 ;  /* 0x000000ffff5b7224 */ /* 0x000fe200078e004c */
[----:B------:R-:W-:Y:S01]  /*51850*/  MOV R76, R68 ;  /* 0x00000044004c7202 */ /* 0x000fe20000000f00 */
[----:B------:R-:W-:-:S02]  /*51860*/  IMAD.MOV.U32 R57, RZ, RZ, R55 ;  /* 0x000000ffff397224 */ /* 0x000fc400078e0037 */
[----:B------:R-:W-:Y:S02]  /*51870*/  IMAD.MOV.U32 R90, RZ, RZ, R77 ;  /* 0x000000ffff5a7224 */ /* 0x000fe400078e004d */
[----:B------:R-:W-:Y:S02]  /*51880*/  IMAD.MOV.U32 R89, RZ, RZ, R78 ;  /* 0x000000ffff597224 */ /* 0x000fe400078e004e */
[----:B------:R-:W-:Y:S02]  /*51890*/  IMAD.MOV.U32 R77, RZ, RZ, R69 ;  /* 0x000000ffff4d7224 */ /* 0x000fe400078e0045 */
[----:B------:R-:W-:Y:S02]  /*518a0*/  IMAD.MOV.U32 R68, RZ, RZ, R242 ;  /* 0x000000ffff447224 */ /* 0x000fe400078e00f2 */
[----:B------:R-:W-:Y:S02]  /*518b0*/  IMAD.MOV.U32 R88, RZ, RZ, R79 ;  /* 0x000000ffff587224 */ /* 0x000fe400078e004f */
[----:B------:R-:W-:-:S02]  /*518c0*/  IMAD.MOV.U32 R78, RZ, RZ, R70 ;  /* 0x000000ffff4e7224 */ /* 0x000fc400078e0046 */
[----:B------:R-:W-:Y:S02]  /*518d0*/  IMAD.MOV.U32 R69, RZ, RZ, R243 ;  /* 0x000000ffff457224 */ /* 0x000fe400078e00f3 */
[----:B------:R-:W-:Y:S02]  /*518e0*/  IMAD.MOV.U32 R79, RZ, RZ, R71 ;  /* 0x000000ffff4f7224 */ /* 0x000fe400078e0047 */
[----:B------:R-:W-:Y:S02]  /*518f0*/  IMAD.MOV.U32 R70, RZ, RZ, R244 ;  /* 0x000000ffff467224 */ /* 0x000fe400078e00f4 */
[----:B------:R-:W-:Y:S02]  /*51900*/  IMAD.MOV.U32 R71, RZ, RZ, R245 ;  /* 0x000000ffff477224 */ /* 0x000fe400078e00f5 */
[----:B------:R-:W-:Y:S02]  /*51910*/  IMAD.MOV.U32 R84, RZ, RZ, R246 ;  /* 0x000000ffff547224 */ /* 0x000fe400078e00f6 */
[----:B------:R-:W-:-:S02]  /*51920*/  IMAD.MOV.U32 R85, RZ, RZ, R247 ;  /* 0x000000ffff557224 */ /* 0x000fc400078e00f7 */
[----:B--2---:R-:W-:Y:S02]  /*51930*/  IMAD.MOV.U32 R55, RZ, RZ, R241 ;  /* 0x000000ffff377224 */ /* 0x004fe400078e00f1 */
[----:B---3--:R-:W-:Y:S02]  /*51940*/  IMAD.MOV.U32 R54, RZ, RZ, R240 ;  /* 0x000000ffff367224 */ /* 0x008fe400078e00f0 */
        /* <DEDUP_REMOVED lines=8> */
[----:B------:R-:W-:Y:S01]  /*519d0*/  MOV R86, R252 ;  /* 0x000000fc00567202 */ /* 0x000fe20000000f00 */
        /* <DEDUP_REMOVED lines=10> */
[----:B----4-:R-:W-:Y:S03]  /*51a80*/  HMMA.1688.F32.TF32 R176, R248, R24, R176 ;  /* 0x00000018f8b0723c */ /* 0x010fe600000810b0 */
[----:B------:R-:W1:Y:S04]  /*51a90*/  LDS R63, [R0+0xaa880] ;  /* 0x0aa88000003f7984 */ /* 0x000e680000000800 */
[----:B------:R-:W-:Y:S02]  /*51aa0*/  LDS R226, [R4+0xaa980] ;  /* 0x0aa9800004e27984 */ /* 0x000fe40000000800 */
[----:B------:R-:W-:-:S02]  /*51ab0*/  IMAD.MOV.U32 R252, RZ, RZ, R41 ;  /* 0x000000fffffc7224 */ /* 0x000fc400078e0029 */
[----:B------:R-:W-:Y:S01]  /*51ac0*/  IMAD.MOV.U32 R7, RZ, RZ, R42 ;  /* 0x000000ffff077224 */ /* 0x000fe200078e002a */
[----:B------:R4:W-:Y:S01]  /*51ad0*/  STL [R1+0x40], R40 ;  /* 0x0000402801007387 */ /* 0x0009e20000100800 */
[----:B------:R-:W-:Y:S01]  /*51ae0*/  IMAD.MOV.U32 R3, RZ, RZ, R43 ;  /* 0x000000ffff037224 */ /* 0x000fe200078e002b */
[C---:B------:R-:W-:Y:S02]  /*51af0*/  HMMA.1688.F32.TF32 R196, R248.reuse, R20, R200 ;  /* 0x00000014f8c4723c */ /* 0x040fe400000810c8 */
[----:B------:R-:W-:Y:S04]  /*51b00*/  LDS R225, [R5+0xaa180] ;  /* 0x0aa1800005e17984 */ /* 0x000fe80000000800 */
[----:B------:R-:W1:Y:S02]  /*51b10*/  LDS R227, [R5+0xaa980] ;  /* 0x0aa9800005e37984 */ /* 0x000e640000000800 */
[----:B----4-:R-:W-:Y:S02]  /*51b20*/  HMMA.1688.F32.TF32 R40, R248, R28, R172 ;  /* 0x0000001cf828723c */ /* 0x010fe400000810ac */
[----:B------:R4:W-:Y:S04]  /*51b30*/  STL [R1+0x1ac0], R3 ;  /* 0x001ac00301007387 */ /* 0x0009e80000100800 */
[----:B------:R4:W-:Y:S04]  /*51b40*/  STL [R1+0x1abc], R252 ;  /* 0x001abcfc01007387 */ /* 0x0009e80000100800 */
[----:B------:R-:W-:Y:S05]  /*51b50*/  STL [R1+0x1ab8], R7 ;  /* 0x001ab80701007387 */ /* 0x000fea0000100800 */
[----:B------:R-:W-:Y:S04]  /*51b60*/  STL.64 [R1+0x30], R196 ;  /* 0x000030c401007387 */ /* 0x000fe80000100a00 */
[----:B------:R-:W-:Y:S04]  /*51b70*/  STL.64 [R1+0x38], R198 ;  /* 0x000038c601007387 */ /* 0x000fe80000100a00 */
[----:B------:R-:W-:Y:S01]  /*51b80*/  STL.64 [R1+0x20], R176 ;  /* 0x000020b001007387 */ /* 0x000fe20000100a00 */
[----:B----4-:R-:W-:-:S02]  /*51b90*/  IMAD.MOV.U32 R3, RZ, RZ, R42 ;  /* 0x000000ffff037224 */ /* 0x010fc400078e002a */
[----:B------:R-:W-:Y:S01]  /*51ba0*/  IMAD.MOV.U32 R252, RZ, RZ, R43 ;  /* 0x000000fffffc7224 */ /* 0x000fe200078e002b */
[----:B------:R-:W-:Y:S04]  /*51bb0*/  STL.64 [R1+0x28], R178 ;  /* 0x000028b201007387 */ /* 0x000fe80000100a00 */
[----:B------:R4:W-:Y:S02]  /*51bc0*/  STL.64 [R1+0x10], R40 ;  /* 0x0000102801007387 */ /* 0x0009e40000100a00 */
[C---:B----4-:R-:W-:Y:S08]  /*51bd0*/  HMMA.1688.F32.TF32 R40, R248.reuse, R32, R168 ;  /* 0x00000020f828723c */ /* 0x050ff000000810a8 */
[----:B------:R-:W-:Y:S01]  /*51be0*/  HMMA.1688.F32.TF32 R248, R248, R36, R164 ;  /* 0x00000024f8f8723c */ /* 0x000fe200000810a4 */
[----:B------:R-:W-:Y:S01]  /*51bf0*/  MOV R176, R147 ;  /* 0x0000009300b07202 */ /* 0x000fe20000000f00 */
[----:B------:R-:W-:Y:S01]  /*51c00*/  IMAD.MOV.U32 R177, RZ, RZ, R146 ;  /* 0x000000ffffb17224 */ /* 0x000fe200078e0092 */
[----:B------:R-:W-:Y:S01]  /*51c10*/  MOV R146, R113 ;  /* 0x0000007100927202 */ /* 0x000fe20000000f00 */
[----:B------:R-:W-:-:S11]  /*51c20*/  IMAD.MOV.U32 R147, RZ, RZ, R112 ;  /* 0x000000ffff937224 */ /* 0x000fd600078e0070 */
[----:B------:R-:W-:Y:S04]  /*51c30*/  STL [R1+0x4], R41 ;  /* 0x0000042901007387 */ /* 0x000fe80000100800 */
[----:B------:R-:W-:Y:S04]  /*51c40*/  STL.64 [R1+0x8], R42 ;  /* 0x0000082a01007387 */ /* 0x000fe80000100a00 */
[----:B------:R4:W-:Y:S04]  /*51c50*/  STL.64 [R1+0x1ab0], R250 ;  /* 0x001ab0fa01007387 */ /* 0x0009e80000100a00 */
[----:B------:R1:W-:Y:S01]  /*51c60*/  STL.64 [R1+0x1aa8], R248 ;  /* 0x001aa8f801007387 */ /* 0x0003e20000100a00 */
[----:B------:R-:W-:-:S02]  /*51c70*/  IMAD.MOV.U32 R178, RZ, RZ, R145 ;  /* 0x000000ffffb27224 */ /* 0x000fc400078e0091 */
[----:B------:R-:W-:Y:S02]  /*51c80*/  IMAD.MOV.U32 R179, RZ, RZ, R144 ;  /* 0x000000ffffb37224 */ /* 0x000fe400078e0090 */
[----:B----4-:R-:W-:Y:S02]  /*51c90*/  IMAD.MOV.U32 R250, RZ, RZ, R149 ;  /* 0x000000fffffa7224 */ /* 0x010fe400078e0095 */
[----:B-1----:R-:W-:Y:S02]  /*51ca0*/  IMAD.MOV.U32 R248, RZ, RZ, R151 ;  /* 0x000000fffff87224 */ /* 0x002fe400078e0097 */
[----:B------:R-:W-:Y:S02]  /*51cb0*/  IMAD.MOV.U32 R249, RZ, RZ, R150 ;  /* 0x000000fffff97224 */ /* 0x000fe400078e0096 */
[----:B------:R-:W-:Y:S02]  /*51cc0*/  IMAD.MOV.U32 R151, RZ, RZ, R116 ;  /* 0x000000ffff977224 */ /* 0x000fe400078e0074 */
        /* <DEDUP_REMOVED lines=19> */
[----:B------:R-:W-:Y:S01]  /*51e00*/  IMAD.MOV.U32 R142, RZ, RZ, R109 ;  /* 0x000000ffff8e7224 */ /* 0x000fe200078e006d */
[----:B------:R-:W-:Y:S01]  /*51e10*/  HMMA.1688.F32.TF32 R40, R60, R16, R160 ;  /* 0x000000103c28723c */ /* 0x000fe200000810a0 */
[----:B------:R-:W-:Y:S01]  /*51e20*/  IMAD.MOV.U32 R175, RZ, RZ, R140 ;  /* 0x000000ffffaf7224 */ /* 0x000fe200078e008c */
[----:B------:R-:W4:Y:S01]  /*51e30*/  LDL.LU R108, [R1+0x310] ;  /* 0x00031000016c7983 */ /* 0x000f220000300800 */
[----:B------:R-:W-:-:S02]  /*51e40*/  IMAD.MOV.U32 R141, RZ, RZ, R110 ;  /* 0x000000ffff8d7224 */ /* 0x000fc400078e006e */
        /* <DEDUP_REMOVED lines=12> */
[----:B------:R-:W-:Y:S01]  /*51f10*/  IMAD.MOV.U32 R129, RZ, RZ, R102 ;  /* 0x000000ffff817224 */ /* 0x000fe200078e0066 */
[C---:B------:R-:W-:Y:S01]  /*51f20*/  HMMA.1688.F32.TF32 R48, R60.reuse, R24, R48 ;  /* 0x000000183c30723c */ /* 0x040fe20000081030 */
[----:B------:R-:W-:Y:S01]  /*51f30*/  MOV R128, R103 ;  /* 0x0000006700807202 */ /* 0x000fe20000000f00 */
[----:B------:R-:W4:Y:S04]  /*51f40*/  LDL.LU R101, [R1+0x334] ;  /* 0x0003340001657983 */ /* 0x000f280000300800 */
[----:B------:R-:W4:Y:S02]  /*51f50*/  LDL.LU R102, [R1+0x338] ;  /* 0x0003380001667983 */ /* 0x000f240000300800 */
[----:B------:R-:W-:Y:S02]  /*51f60*/  HMMA.1688.F32.TF32 R52, R60, R28, R52 ;  /* 0x0000001c3c34723c */ /* 0x000fe40000081034 */
[----:B------:R-:W4:Y:S01]  /*51f70*/  LDL.LU R103, [R1+0x33c] ;  /* 0x00033c0001677983 */ /* 0x000f220000300800 */
[----:B------:R-:W-:-:S05]  /*51f80*/  IMAD.MOV.U32 R164, RZ, RZ, R135 ;  /* 0x000000ffffa47224 */ /* 0x000fca00078e0087 */
[----:B------:R-:W-:Y:S01]  /*51f90*/  HMMA.1688.F32.TF32 R56, R60, R32, R56 ;  /* 0x000000203c38723c */ /* 0x000fe20000081038 */
[----:B------:R-:W-:Y:S02]  /*51fa0*/  IMAD.MOV.U32 R165, RZ, RZ, R134 ;  /* 0x000000ffffa57224 */ /* 0x000fe400078e0086 */
[----:B------:R-:W-:Y:S02]  /*51fb0*/  IMAD.MOV.U32 R135, RZ, RZ, R104 ;  /* 0x000000ffff877224 */ /* 0x000fe400078e0068 */
[----:B------:R-:W-:Y:S02]  /*51fc0*/  IMAD.MOV.U32 R166, RZ, RZ, R133 ;  /* 0x000000ffffa67224 */ /* 0x000fe400078e0085 */
[----:B------:R-:W-:Y:S01]  /*51fd0*/  IMAD.MOV.U32 R134, RZ, RZ, R105 ;  /* 0x000000ffff867224 */ /* 0x000fe200078e0069 */
[----:B------:R-:W-:Y:S01]  /*51fe0*/  HMMA.1688.F32.TF32 R64, R92, R8, R64 ;  /* 0x000000085c40723c */ /* 0x000fe20000081040 */
[----:B------:R-:W-:Y:S02]  /*51ff0*/  IMAD.MOV.U32 R167, RZ, RZ, R132 ;  /* 0x000000ffffa77224 */ /* 0x000fe400078e0084 */
[----:B------:R-:W-:-:S02]  /*52000*/  IMAD.MOV.U32 R133, RZ, RZ, R106 ;  /* 0x000000ffff857224 */ /* 0x000fc400078e006a */
[----:B------:R-:W-:-:S03]  /*52010*/  IMAD.MOV.U32 R132, RZ, RZ, R107 ;  /* 0x000000ffff847224 */ /* 0x000fc600078e006b */
[C---:B------:R-:W-:Y:S08]  /*52020*/  HMMA.1688.F32.TF32 R68, R92.reuse, R12, R68 ;  /* 0x0000000c5c44723c */ /* 0x040ff00000081044 */
[C---:B------:R-:W-:Y:S08]  /*52030*/  HMMA.1688.F32.TF32 R72, R92.reuse, R16, R72 ;  /* 0x000000105c48723c */ /* 0x040ff00000081048 */
[----:B------:R-:W-:Y:S08]  /*52040*/  HMMA.1688.F32.TF32 R76, R92, R20, R76 ;  /* 0x000000145c4c723c */ /* 0x000ff0000008104c */
[----:B--2---:R-:W-:Y:S08]  /*52050*/  HMMA.1688.F32.TF32 R240, R60, R12, R240 ;  /* 0x0000000c3cf0723c */ /* 0x004ff000000810f0 */
[----:B------:R-:W-:Y:S08]  /*52060*/  HMMA.1688.F32.TF32 R80, R92, R24, R80 ;  /* 0x000000185c50723c */ /* 0x000ff00000081050 */
[C---:B---3--:R-:W-:Y:S08]  /*52070*/  HMMA.1688.F32.TF32 R244, R60.reuse, R8, R244 ;  /* 0x000000083cf4723c */ /* 0x048ff000000810f4 */
[----:B------:R-:W-:Y:S07]  /*52080*/  HMMA.1688.F32.TF32 R60, R60, R36, R180 ;  /* 0x000000243c3c723c */ /* 0x000fee00000810b4 */
[----:B------:R-:W-:-:S02]  /*52090*/  IMAD.MOV.U32 R183, RZ, RZ, R96 ;  /* 0x000000ffffb77224 */ /* 0x000fc400078e0060 */
[----:B------:R-:W-:Y:S01]  /*520a0*/  IMAD.MOV.U32 R182, RZ, RZ, R97 ;  /* 0x000000ffffb67224 */ /* 0x000fe200078e0061 */
[----:B------:R-:W2:Y:S01]  /*520b0*/  LDL.LU R96, [R1+0x340] ;  /* 0x0003400001607983 */ /* 0x000ea20000300800 */
[----:B------:R-:W-:Y:S02]  /*520c0*/  IMAD.MOV.U32 R181, RZ, RZ, R98 ;  /* 0x000000ffffb57224 */ /* 0x000fe400078e0062 */
[----:B------:R-:W-:Y:S01]  /*520d0*/  IMAD.MOV.U32 R180, RZ, RZ, R99 ;  /* 0x000000ffffb47224 */ /* 0x000fe200078e0063 */
[----:B------:R-:W2:Y:S01]  /*520e0*/  LDL.LU R97, [R1+0x344] ;  /* 0x0003440001617983 */ /* 0x000ea20000300800 */
[C---:B------:R-:W-:Y:S03]  /*520f0*/  HMMA.1688.F32.TF32 R84, R92.reuse, R28, R84 ;  /* 0x0000001c5c54723c */ /* 0x040fe60000081054 */
[----:B------:R-:W2:Y:S04]  /*52100*/  LDL.LU R98, [R1+0x348] ;  /* 0x0003480001627983 */ /* 0x000ea80000300800 */
[----:B------:R-:W2:Y:S01]  /*52110*/  LDL.LU R99, [R1+0x34c] ;  /* 0x00034c0001637983 */ /* 0x000ea20000300800 */
[C---:B------:R-:W-:Y:S03]  /*52120*/  HMMA.1688.F32.TF32 R88, R92.reuse, R32, R88 ;  /* 0x000000205c58723c */ /* 0x040fe60000081058 */
[----:B------:R-:W3:Y:S04]  /*52130*/  LDL.LU R104, [R1+0x320] ;  /* 0x0003200001687983 */ /* 0x000ee80000300800 */
[----:B------:R-:W3:Y:S01]  /*52140*/  LDL.LU R105, [R1+0x324] ;  /* 0x0003240001697983 */ /* 0x000ee20000300800 */
[----:B------:R-:W-:Y:S03]  /*52150*/  HMMA.1688.F32.TF32 R92, R92, R36, R192 ;  /* 0x000000245c5c723c */ /* 0x000fe600000810c0 */
[----:B------:R-:W3:Y:S04]  /*52160*/  LDL.LU R106, [R1+0x328] ;  /* 0x00032800016a7983 */ /* 0x000ee80000300800 */
[----:B------:R-:W-:Y:S01]  /*52170*/  IMAD.MOV.U32 R195, RZ, RZ, R120 ;  /* 0x000000ffffc37224 */ /* 0x000fe200078e0078 */
[----:B------:R-:W3:Y:S01]  /*52180*/  LDL.LU R107, [R1+0x32c] ;  /* 0x00032c00016b7983 */ /* 0x000ee20000300800 */
[----:B------:R-:W-:Y:S01]  /*52190*/  IMAD.MOV.U32 R194, RZ, RZ, R121 ;  /* 0x000000ffffc27224 */ /* 0x000fe200078e0079 */
[----:B------:R-:W-:Y:S01]  /*521a0*/  MOV R192, R123 ;  /* 0x0000007b00c07202 */ /* 0x000fe20000000f00 */
[----:B------:R-:W-:Y:S01]  /*521b0*/  IMAD.MOV.U32 R193, RZ, RZ, R122 ;  /* 0x000000ffffc17224 */ /* 0x000fe200078e007a */
[----:B------:R-:W3:Y:S04]  /*521c0*/  LDL.LU R120, [R1+0x2e0] ;  /* 0x0002e00001787983 */ /* 0x000ee80000300800 */
[----:B------:R-:W3:Y:S04]  /*521d0*/  LDL.LU R121, [R1+0x2e4] ;  /* 0x0002e40001797983 */ /* 0x000ee80000300800 */
[----:B------:R-:W3:Y:S04]  /*521e0*/  LDL.LU R122, [R1+0x2e8] ;  /* 0x0002e800017a7983 */ /* 0x000ee80000300800 */
[----:B------:R-:W3:Y:S01]  /*521f0*/  LDL.LU R123, [R1+0x2ec] ;  /* 0x0002ec00017b7983 */ /* 0x000ee20000300800 */
[----:B------:R-:W-:-:S02]  /*52200*/  IMAD.MOV.U32 R196, RZ, RZ, R155 ;  /* 0x000000ffffc47224 */ /* 0x000fc400078e009b */
[----:B------:R-:W-:Y:S02]  /*52210*/  IMAD.MOV.U32 R197, RZ, RZ, R154 ;  /* 0x000000ffffc57224 */ /* 0x000fe400078e009a */
[----:B------:R-:W-:Y:S02]  /*52220*/  IMAD.MOV.U32 R198, RZ, RZ, R153 ;  /* 0x000000ffffc67224 */ /* 0x000fe400078e0099 */
[----:B------:R-:W-:Y:S02]  /*52230*/  IMAD.MOV.U32 R199, RZ, RZ, R152 ;  /* 0x000000ffffc77224 */ /* 0x000fe400078e0098 */
[----:B------:R-:W-:Y:S02]  /*52240*/  IMAD.MOV.U32 R152, RZ, RZ, R127 ;  /* 0x000000ffff987224 */ /* 0x000fe400078e007f */
[----:B------:R-:W-:Y:S01]  /*52250*/  IMAD.MOV.U32 R153, RZ, RZ, R126 ;  /* 0x000000ffff997224 */ /* 0x000fe200078e007e */
[----:B------:R-:W-:Y:S01]  /*52260*/  LDS R127, [R0+0xaa900] ;  /* 0x0aa90000007f7984 */ /* 0x000fe20000000800 */
[----:B------:R-:W-:-:S02]  /*52270*/  IMAD.MOV.U32 R154, RZ, RZ, R125 ;  /* 0x000000ffff9a7224 */ /* 0x000fc400078e007d */
[----:B------:R-:W-:Y:S01]  /*52280*/  IMAD.MOV.U32 R155, RZ, RZ, R124 ;  /* 0x000000ffff9b7224 */ /* 0x000fe200078e007c */
[----:B------:R-:W-:Y:S04]  /*52290*/  LDS R126, [R2+0xaa900] ;  /* 0x0aa90000027e7984 */ /* 0x000fe80000000800 */
[----:B------:R-:W-:Y:S04]  /*522a0*/  LDS R124, [R2+0xaa100] ;  /* 0x0aa10000027c7984 */ /* 0x000fe80000000800 */
[----:B------:R-:W4:Y:S01]  /*522b0*/  LDS R125, [R0+0xaa100] ;  /* 0x0aa10000007d7984 */ /* 0x000f220000000800 */
[C---:B------:R-:W-:Y:S08]  /*522c0*/  HMMA.1688.F32.TF32 R208, R224.reuse, R24, R208 ;  /* 0x00000018e0d0723c */ /* 0x040ff000000810d0 */
[-C--:B------:R-:W-:Y:S08]  /*522d0*/  HMMA.1688.F32.TF32 R212, R224, R28.reuse, R212 ;  /* 0x0000001ce0d4723c */ /* 0x080ff000000810d4 */
[C---:B----4-:R-:W-:Y:S08]  /*522e0*/  HMMA.1688.F32.TF32 R116, R124.reuse, R28, R116 ;  /* 0x0000001c7c74723c */ /* 0x050ff00000081074 */
[C---:B------:R-:W-:Y:S08]  /*522f0*/  HMMA.1688.F32.TF32 R112, R124.reuse, R24, R112 ;  /* 0x000000187c70723c */ /* 0x040ff00000081070 */
[C---:B------:R-:W-:Y:S08]  /*52300*/  HMMA.1688.F32.TF32 R108, R124.reuse, R20, R108 ;  /* 0x000000147c6c723c */ /* 0x040ff0000008106c */
[C---:B------:R-:W-:Y:S08]  /*52310*/  HMMA.1688.F32.TF32 R100, R124.reuse, R12, R100 ;  /* 0x0000000c7c64723c */ /* 0x040ff00000081064 */
[C---:B--2---:R-:W-:Y:S08]  /*52320*/  HMMA.1688.F32.TF32 R96, R124.reuse, R8, R96 ;  /* 0x000000087c60723c */ /* 0x044ff00000081060 */
[C---:B---3--:R-:W-:Y:S08]  /*52330*/  HMMA.1688.F32.TF32 R104, R124.reuse, R16, R104 ;  /* 0x000000107c68723c */ /* 0x048ff00000081068 */
[C---:B------:R-:W-:Y:S08]  /*52340*/  HMMA.1688.F32.TF32 R120, R124.reuse, R32, R120 ;  /* 0x000000207c78723c */ /* 0x040ff00000081078 */
[----:B------:R-:W-:Y:S01]  /*52350*/  HMMA.1688.F32.TF32 R124, R124, R36, R180 ;  /* 0x000000247c7c723c */ /* 0x000fe200000810b4 */
[----:B------:R-:W2:Y:S04]  /*52360*/  LDL.LU.64 R182, [R1+0x1b10] ;  /* 0x001b100001b67983 */ /* 0x000ea80000300a00 */
[----:B------:R-:W2:Y:S04]  /*52370*/  LDL.LU.64 R180, [R1+0x1b08] ;  /* 0x001b080001b47983 */ /* 0x000ea80000300a00 */
[----:B------:R-:W-:Y:S04]  /*52380*/  STL [R1+0x19cc], R208 ;  /* 0x0019ccd001007387 */ /* 0x000fe80000100800 */
[----:B------:R-:W-:Y:S04]  /*52390*/  STL [R1+0x19c8], R209 ;  /* 0x0019c8d101007387 */ /* 0x000fe80000100800 */
[----:B------:R-:W-:Y:S04]  /*523a0*/  STL [R1+0x19c4], R210 ;  /* 0x0019c4d201007387 */ /* 0x000fe80000100800 */
[----:B------:R-:W-:Y:S04]  /*523b0*/  STL [R1+0x19c0], R211 ;  /* 0x0019c0d301007387 */ /* 0x000fe80000100800 */
[----:B------:R1:W-:Y:S04]  /*523c0*/  STL [R1+0x19dc], R212 ;  /* 0x0019dcd401007387 */ /* 0x0003e80000100800 */
[----:B------:R3:W-:Y:S04]  /*523d0*/  STL [R1+0x19d8], R213 ;  /* 0x0019d8d501007387 */ /* 0x0007e80000100800 */
[----:B------:R4:W-:Y:S01]  /*523e0*/  STL [R1+0x19d4], R214 ;  /* 0x0019d4d601007387 */ /* 0x0009e20000100800 */
[----:B-1----:R-:W-:-:S03]  /*523f0*/  IMAD.MOV.U32 R212, RZ, RZ, R217 ;  /* 0x000000ffffd47224 */ /* 0x002fc600078e00d9 */
[----:B------:R1:W-:Y:S01]  /*52400*/  STL [R1+0x19d0], R215 ;  /* 0x0019d0d701007387 */ /* 0x0003e20000100800 */
[----:B---3--:R-:W-:-:S03]  /*52410*/  IMAD.MOV.U32 R213, RZ, RZ, R218 ;  /* 0x000000ffffd57224 */ /* 0x008fc600078e00da */
[----:B------:R-:W3:Y:S01]  /*52420*/  LDL.LU R217, [R1+0x1b04] ;  /* 0x001b040001d97983 */ /* 0x000ee20000300800 */
[----:B----4-:R-:W-:-:S03]  /*52430*/  IMAD.MOV.U32 R214, RZ, RZ, R219 ;  /* 0x000000ffffd67224 */ /* 0x010fc600078e00db */
[----:B------:R-:W3:Y:S01]  /*52440*/  LDL.LU R218, [R1+0x1b00] ;  /* 0x001b000001da7983 */ /* 0x000ee20000300800 */
[----:B-1----:R-:W-:-:S03]  /*52450*/  IMAD.MOV.U32 R215, RZ, RZ, R223 ;  /* 0x000000ffffd77224 */ /* 0x002fc600078e00df */
[----:B------:R-:W3:Y:S04]  /*52460*/  LDL.LU R219, [R1+0x1afc] ;  /* 0x001afc0001db7983 */ /* 0x000ee80000300800 */
[----:B------:R-:W4:Y:S01]  /*52470*/  LDL.LU R223, [R1+0x1af8] ;  /* 0x001af80001df7983 */ /* 0x000f220000300800 */
        /* <DEDUP_REMOVED lines=8> */
[----:B------:R-:W-:Y:S01]  /*52500*/  IMAD.MOV.U32 R168, RZ, RZ, R139 ;  /* 0x000000ffffa87224 */ /* 0x000fe200078e008b */
[----:B------:R-:W-:Y:S01]  /*52510*/  MOV R170, R137 ;  /* 0x0000008900aa7202 */ /* 0x000fe20000000f00 */
[----:B------:R-:W-:Y:S01]  /*52520*/  IMAD.MOV.U32 R169, RZ, RZ, R138 ;  /* 0x000000ffffa97224 */ /* 0x000fe200078e008a */
[----:B------:R-:W-:Y:S01]  /*52530*/  MOV R138, R189 ;  /* 0x000000bd008a7202 */ /* 0x000fe20000000f00 */
[----:B------:R-:W-:Y:S01]  /*52540*/  IMAD.MOV.U32 R171, RZ, RZ, R136 ;  /* 0x000000ffffab7224 */ /* 0x000fe200078e0088 */
[----:B------:R-:W-:Y:S01]  /*52550*/  LDS R189, [R0+0xaa180] ;  /* 0x0aa1800000bd7984 */ /* 0x000fe20000000800 */
[----:B------:R-:W-:-:S02]  /*52560*/  IMAD.MOV.U32 R136, RZ, RZ, R191 ;  /* 0x000000ffff887224 */ /* 0x000fc400078e00bf */
[----:B------:R-:W-:Y:S01]  /*52570*/  IMAD.MOV.U32 R137, RZ, RZ, R190 ;  /* 0x000000ffff897224 */ /* 0x000fe200078e00be */
[----:B------:R-:W-:Y:S01]  /*52580*/  LDS R191, [R0+0xaa980] ;  /* 0x0aa9800000bf7984 */ /* 0x000fe20000000800 */
[----:B------:R-:W-:-:S03]  /*52590*/  IMAD.MOV.U32 R139, RZ, RZ, R188 ;  /* 0x000000ffff8b7224 */ /* 0x000fc600078e00bc */
[----:B------:R-:W-:Y:S04]  /*525a0*/  LDS R188, [R2+0xaa180] ;  /* 0x0aa1800002bc7984 */ /* 0x000fe80000000800 */
[----:B------:R-:W1:Y:S01]  /*525b0*/  LDS R190, [R2+0xaa980] ;  /* 0x0aa9800002be7984 */ /* 0x000e620000000800 */
[----:B------:R-:W-:Y:S08]  /*525c0*/  HMMA.1688.F32.TF32 R204, R224, R20, R204 ;  /* 0x00000014e0cc723c */ /* 0x000ff000000810cc */
        /* <DEDUP_REMOVED lines=18> */
[----:B------:R-:W-:Y:S04]  /*526f0*/  LDS R229, [R5+0xab000] ;  /* 0x0ab0000005e57984 */ /* 0x000fe80000000800 */
[----:B------:R-:W-:Y:S02]  /*52700*/  LDS R228, [R4+0xab000] ;  /* 0x0ab0000004e47984 */ /* 0x000fe40000000800 */
[C---:B------:R-:W-:Y:S02]  /*52710*/  HMMA.1688.F32.TF32 R164, R188.reuse, R12, R164 ;  /* 0x0000000cbca4723c */ /* 0x040fe400000810a4 */
[----:B------:R-:W-:Y:S04]  /*52720*/  LDS R231, [R5+0xab800] ;  /* 0x0ab8000005e77984 */ /* 0x000fe80000000800 */
[----:B------:R-:W-:Y:S02]  /*52730*/  LDS R238, [R4+0xab880] ;  /* 0x0ab8800004ee7984 */ /* 0x000fe40000000800 */
[C---:B------:R-:W-:Y:S02]  /*52740*/  HMMA.1688.F32.TF32 R168, R188.reuse, R16, R168 ;  /* 0x00000010bca8723c */ /* 0x040fe400000810a8 */
[----:B------:R-:W-:Y:S04]  /*52750*/  LDS R237, [R5+0xab080] ;  /* 0x0ab0800005ed7984 */ /* 0x000fe80000000800 */
[----:B------:R-:W-:Y:S02]  /*52760*/  LDS R239, [R5+0xab880] ;  /* 0x0ab8800005ef7984 */ /* 0x000fe40000000800 */
[C---:B------:R-:W-:Y:S08]  /*52770*/  HMMA.1688.F32.TF32 R172, R188.reuse, R20, R172 ;  /* 0x00000014bcac723c */ /* 0x040ff000000810ac */
[C---:B------:R-:W-:Y:S08]  /*52780*/  HMMA.1688.F32.TF32 R176, R188.reuse, R24, R176 ;  /* 0x00000018bcb0723c */ /* 0x040ff000000810b0 */
[C---:B------:R-:W-:Y:S08]  /*52790*/  HMMA.1688.F32.TF32 R184, R188.reuse, R32, R184 ;  /* 0x00000020bcb8723c */ /* 0x040ff000000810b8 */
[C---:B--2---:R-:W-:Y:S08]  /*527a0*/  HMMA.1688.F32.TF32 R180, R188.reuse, R28, R180 ;  /* 0x0000001cbcb4723c */ /* 0x044ff000000810b4 */
[----:B------:R-:W-:Y:S08]  /*527b0*/  HMMA.1688.F32.TF32 R188, R188, R36, R248 ;  /* 0x00000024bcbc723c */ /* 0x000ff000000810f8 */
[C---:B---3--:R-:W-:Y:S08]  /*527c0*/  HMMA.1688.F32.TF32 R216, R224.reuse, R32, R216 ;  /* 0x00000020e0d8723c */ /* 0x048ff000000810d8 */
[----:B----4-:R-:W-:Y:S01]  /*527d0*/  HMMA.1688.F32.TF32 R220, R224, R36, R220 ;  /* 0x00000024e0dc723c */ /* 0x010fe200000810dc */
[----:B------:R-:W-:Y:S04]  /*527e0*/  LDS R224, [R2+0xab000] ;  /* 0x0ab0000002e07984 */ /* 0x000fe80000000800 */
[----:B------:R-:W-:Y:S04]  /*527f0*/  LDS R226, [R2+0xab800] ;  /* 0x0ab8000002e27984 */ /* 0x000fe80000000800 */
[----:B------:R-:W-:Y:S04]  /*52800*/  LDS R225, [R0+0xab000] ;  /* 0x0ab0000000e17984 */ /* 0x000fe80000000800 */
[----:B------:R-:W1:Y:S01]  /*52810*/  LDS R227, [R0+0xab800] ;  /* 0x0ab8000000e37984 */ /* 0x000e620000000800 */
[----:B------:R-:W-:Y:S01]  /*52820*/  MOV R248, R235 ;  /* 0x000000eb00f87202 */ /* 0x000fe20000000f00 */
[----:B------:R-:W-:-:S02]  /*52830*/  IMAD.MOV.U32 R249, RZ, RZ, R234 ;  /* 0x000000fffff97224 */ /* 0x000fc400078e00ea */
[----:B------:R-:W-:Y:S02]  /*52840*/  IMAD.MOV.U32 R250, RZ, RZ, R233 ;  /* 0x000000fffffa7224 */ /* 0x000fe400078e00e9 */
[----:B------:R-:W-:Y:S01]  /*52850*/  IMAD.MOV.U32 R251, RZ, RZ, R232 ;  /* 0x000000fffffb7224 */ /* 0x000fe200078e00e8 */
[----:B------:R-:W-:Y:S04]  /*52860*/  STL [R1+0x19ec], R216 ;  /* 0x0019ecd801007387 */ /* 0x000fe80000100800 */
[----:B------:R-:W-:Y:S04]  /*52870*/  STL [R1+0x19e8], R217 ;  /* 0x0019e8d901007387 */ /* 0x000fe80000100800 */
[----:B------:R-:W-:Y:S04]  /*52880*/  STL [R1+0x19e4], R218 ;  /* 0x0019e4da01007387 */ /* 0x000fe80000100800 */
[----:B------:R2:W-:Y:S04]  /*52890*/  STL [R1+0x19e0], R219 ;  /* 0x0019e0db01007387 */ /* 0x0005e80000100800 */
[----:B------:R-:W-:Y:S04]  /*528a0*/  LDS R232, [R2+0xab080] ;  /* 0x0ab0800002e87984 */ /* 0x000fe80000000800 */
[----:B------:R-:W-:Y:S04]  /*528b0*/  LDS R234, [R2+0xab880] ;  /* 0x0ab8800002ea7984 */ /* 0x000fe80000000800 */
[----:B------:R-:W-:Y:S04]  /*528c0*/  LDS R233, [R0+0xab080] ;  /* 0x0ab0800000e97984 */ /* 0x000fe80000000800 */
[----:B------:R-:W3:Y:S01]  /*528d0*/  LDS R235, [R0+0xab880] ;  /* 0x0ab8800000eb7984 */ /* 0x000ee20000000800 */
[----:B-1----:R-:W-:Y:S03]  /*528e0*/  HMMA.1688.F32.TF32 R248, R224, R10, R248 ;  /* 0x0000000ae0f8723c */ /* 0x002fe600000810f8 */
[----:B------:R-:W-:Y:S04]  /*528f0*/  STL [R1+0x19fc], R220 ;  /* 0x0019fcdc01007387 */ /* 0x000fe80000100800 */
[----:B------:R-:W-:Y:S04]  /*52900*/  STL [R1+0x19f8], R221 ;  /* 0x0019f8dd01007387 */ /* 0x000fe80000100800 */
[----:B------:R-:W-:Y:S04]  /*52910*/  STL [R1+0x19f4], R222 ;  /* 0x0019f4de01007387 */ /* 0x000fe80000100800 */
[----:B------:R1:W-:Y:S09]  /*52920*/  STL [R1+0x19f0], R223 ;  /* 0x0019f0df01007387 */ /* 0x0003f20000100800 */
[----:B------:R-:W-:-:S02]  /*52930*/  IMAD.MOV.U32 R13, RZ, RZ, R248 ;  /* 0x000000ffff0d7224 */ /* 0x000fc400078e00f8 */
[----:B------:R-:W-:Y:S02]  /*52940*/  IMAD.MOV.U32 R248, RZ, RZ, R15 ;  /* 0x000000fffff87224 */ /* 0x000fe400078e000f */
[----:B------:R-:W4:Y:S01]  /*52950*/  LDL.LU R15, [R1+0x1af4] ;  /* 0x001af400010f7983 */ /* 0x000f220000300800 */
[----:B------:R-:W-:Y:S01]  /*52960*/  IMAD.MOV.U32 R8, RZ, RZ, R251 ;  /* 0x000000ffff087224 */ /* 0x000fe200078e00fb */
[----:B------:R-:W-:Y:S01]  /*52970*/  MOV R9, R250 ;  /* 0x000000fa00097202 */ /* 0x000fe20000000f00 */
[----:B------:R-:W-:Y:S02]  /*52980*/  IMAD.MOV.U32 R12, RZ, RZ, R249 ;  /* 0x000000ffff0c7224 */ /* 0x000fe400078e00f9 */
[----:B------:R-:W2:Y:S01]  /*52990*/  LDL.LU R249, [R1+0xb4] ;  /* 0x0000b40001f97983 */ /* 0x000ea20000300800 */
[----:B------:R-:W-:-:S03]  /*529a0*/  IMAD.MOV.U32 R251, RZ, RZ, R18 ;  /* 0x000000fffffb7224 */ /* 0x000fc600078e0012 */
[----:B------:R-:W2:Y:S04]  /*529b0*/  LDL.LU R250, [R1+0xb8] ;  /* 0x0000b80001fa7983 */ /* 0x000ea80000300800 */
[----:B------:R-:W2:Y:S04]  /*529c0*/  LDL.LU R18, [R1+0x1af0] ;  /* 0x001af00001127983 */ /* 0x000ea80000300800 */
[----:B------:R-:W-:Y:S04]  /*529d0*/  STL [R1+0x1a0c], R8 ;  /* 0x001a0c0801007387 */ /* 0x000fe80000100800 */
[----:B------:R-:W-:Y:S04]  /*529e0*/  STL [R1+0x1a08], R9 ;  /* 0x001a080901007387 */ /* 0x000fe80000100800 */
[----:B------:R-:W-:Y:S04]  /*529f0*/  STL [R1+0x1a04], R12 ;  /* 0x001a040c01007387 */ /* 0x000fe80000100800 */
[----:B------:R-:W-:Y:S01]  /*52a00*/  STL [R1+0x1a00], R13 ;  /* 0x001a000d01007387 */ /* 0x000fe20000100800 */
[----:B----4-:R-:W-:Y:S11]  /*52a10*/  HMMA.1688.F32.TF32 R208, R224, R14, R208 ;  /* 0x0000000ee0d0723c */ /* 0x010ff600000810d0 */
[----:B------:R-:W-:Y:S11]  /*52a20*/  @!UPT UIADD3 URZ, URZ, URZ, URZ ;  /* 0x0000003f3f3ff290 */ /* 0x000ff6000fffe03f */
[----:B------:R-:W-:Y:S02]  /*52a30*/  @!UPT UIADD3 URZ, URZ, URZ, URZ ;  /* 0x0000003f3f3ff290 */ /* 0x000fe4000fffe03f */
[----:B------:R-:W-:Y:S02]  /*52a40*/  IMAD.MOV.U32 R21, RZ, RZ, R208 ;  /* 0x000000ffff157224 */ /* 0x000fe400078e00d0 */
[----:B------:R-:W-:Y:S02]  /*52a50*/  IMAD.MOV.U32 R208, RZ, RZ, R19 ;  /* 0x000000ffffd07224 */ /* 0x000fe400078e0013 */
[----:B------:R-:W2:Y:S01]  /*52a60*/  LDL.LU R19, [R1+0x1aec] ;  /* 0x001aec0001137983 */ /* 0x000ea20000300800 */
[----:B------:R-:W-:Y:S02]  /*52a70*/  IMAD.MOV.U32 R16, RZ, RZ, R211 ;  /* 0x000000ffff107224 */ /* 0x000fe400078e00d3 */
[----:B------:R-:W-:Y:S02]  /*52a80*/  IMAD.MOV.U32 R20, RZ, RZ, R209 ;  /* 0x000000ffff147224 */ /* 0x000fe400078e00d1 */
[----:B------:R-:W-:Y:S01]  /*52a90*/  IMAD.MOV.U32 R17, RZ, RZ, R210 ;  /* 0x000000ffff117224 */ /* 0x000fe200078e00d2 */
[----:B------:R-:W1:Y:S01]  /*52aa0*/  LDL.LU R209, [R1+0xa4] ;  /* 0x0000a40001d17983 */ /* 0x000e620000300800 */
[----:B------:R-:W-:-:S03]  /*52ab0*/  IMAD.MOV.U32 R211, RZ, RZ, R22 ;  /* 0x000000ffffd37224 */ /* 0x000fc600078e0016 */
[----:B------:R-:W1:Y:S04]  /*52ac0*/  LDL.LU R210, [R1+0xa8] ;  /* 0x0000a80001d27983 */ /* 0x000e680000300800 */
[----:B------:R-:W4:Y:S04]  /*52ad0*/  LDL.LU R22, [R1+0x1ae8] ;  /* 0x001ae80001167983 */ /* 0x000f280000300800 */
[----:B------:R-:W-:Y:S04]  /*52ae0*/  STL [R1+0x1a1c], R16 ;  /* 0x001a1c1001007387 */ /* 0x000fe80000100800 */
[----:B------:R-:W-:Y:S04]  /*52af0*/  STL [R1+0x1a18], R17 ;  /* 0x001a181101007387 */ /* 0x000fe80000100800 */
[----:B------:R-:W-:Y:S04]  /*52b00*/  STL [R1+0x1a14], R20 ;  /* 0x001a141401007387 */ /* 0x000fe80000100800 */
[----:B------:R-:W-:Y:S01]  /*52b10*/  STL [R1+0x1a10], R21 ;  /* 0x001a101501007387 */ /* 0x000fe20000100800 */
[C---:B--2---:R-:W-:Y:S11]  /*52b20*/  HMMA.1688.F32.TF32 R212, R224.reuse, R18, R212 ;  /* 0x00000012e0d4723c */ /* 0x044ff600000810d4 */
[----:B------:R-:W-:Y:S11]  /*52b30*/  @!UPT UIADD3 URZ, URZ, URZ, URZ ;  /* 0x0000003f3f3ff290 */ /* 0x000ff6000fffe03f */
[----:B------:R-:W-:Y:S02]  /*52b40*/  @!UPT UIADD3 URZ, URZ, URZ, URZ ;  /* 0x0000003f3f3ff290 */ /* 0x000fe4000fffe03f */
[----:B------:R-:W-:Y:S01]  /*52b50*/  MOV R29, R212 ;  /* 0x000000d4001d7202 */ /* 0x000fe20000000f00 */
[----:B------:R-:W-:Y:S02]  /*52b60*/  IMAD.MOV.U32 R212, RZ, RZ, R23 ;  /* 0x000000ffffd47224 */ /* 0x000fe400078e0017 */
[----:B------:R-:W4:Y:S01]  /*52b70*/  LDL.LU R23, [R1+0x1ae4] ;  /* 0x001ae40001177983 */ /* 0x000f220000300800 */
[----:B------:R-:W-:Y:S02]  /*52b80*/  IMAD.MOV.U32 R24, RZ, RZ, R215 ;  /* 0x000000ffff187224 */ /* 0x000fe400078e00d7 */
[----:B------:R-:W-:Y:S02]  /*52b90*/  IMAD.MOV.U32 R28, RZ, RZ, R213 ;  /* 0x000000ffff1c7224 */ /* 0x000fe400078e00d5 */
[----:B------:R-:W-:Y:S01]  /*52ba0*/  IMAD.MOV.U32 R25, RZ, RZ, R214 ;  /* 0x000000ffff197224 */ /* 0x000fe200078e00d6 */
[----:B------:R-:W2:Y:S04]  /*52bb0*/  LDL.LU R213, [R1+0x94] ;  /* 0x0000940001d57983 */ /* 0x000ea80000300800 */
        /* <DEDUP_REMOVED lines=10> */
[----:B------:R-:W-:Y:S01]  /*52c60*/  IMAD.MOV.U32 R36, RZ, RZ, R217 ;  /* 0x000000ffff247224 */ /* 0x000fe200078e00d9 */
[----:B------:R-:W4:Y:S01]  /*52c70*/  LDL.LU R216, [R1+0x80] ;  /* 0x0000800001d87983 */ /* 0x000f220000300800 */
[----:B------:R-:W-:Y:S01]  /*52c80*/  IMAD.MOV.U32 R33, RZ, RZ, R218 ;  /* 0x000000ffff217224 */ /* 0x000fe200078e00da */
[----:B------:R-:W-:Y:S01]  /*52c90*/  MOV R218, R26 ;  /* 0x0000001a00da7202 */ /* 0x000fe20000000f00 */
[----:B------:R-:W-:Y:S02]  /*52ca0*/  IMAD.MOV.U32 R217, RZ, RZ, R34 ;  /* 0x000000ffffd97224 */ /* 0x000fe400078e0022 */
[----:B------:R-:W-:Y:S01]  /*52cb0*/  IMAD.MOV.U32 R32, RZ, RZ, R219 ;  /* 0x000000ffff207224 */ /* 0x000fe200078e00db */
[----:B------:R-:W4:Y:S01]  /*52cc0*/  LDL.LU R34, [R1+0x1ae0] ;  /* 0x001ae00001227983 */ /* 0x000f220000300800 */
[----:B------:R-:W-:-:S03]  /*52cd0*/  IMAD.MOV.U32 R219, RZ, RZ, R27 ;  /* 0x000000ffffdb7224 */ /* 0x000fc600078e001b */
[----:B------:R-:W1:Y:S04]  /*52ce0*/  LDL.LU R26, [R1+0x1adc] ;  /* 0x001adc00011a7983 */ /* 0x000e680000300800 */
[----:B------:R-:W1:Y:S01]  /*52cf0*/  LDL.LU R27, [R1+0x1ad8] ;  /* 0x001ad800011b7983 */ /* 0x000e620000300800 */
[----:B------:R-:W-:Y:S02]  /*52d00*/  IMAD.MOV.U32 R248, RZ, RZ, R35 ;  /* 0x000000fffff87224 */ /* 0x000fe400078e0023 */
[----:B------:R-:W-:Y:S01]  /*52d10*/  IMAD.MOV.U32 R249, RZ, RZ, R30 ;  /* 0x000000fffff97224 */ /* 0x000fe200078e001e */
[----:B------:R-:W4:Y:S01]  /*52d20*/  LDL.LU R35, [R1+0x1ad4] ;  /* 0x001ad40001237983 */ /* 0x000f220000300800 */
[----:B------:R-:W-:-:S03]  /*52d30*/  IMAD.MOV.U32 R250, RZ, RZ, R31 ;  /* 0x000000fffffa7224 */ /* 0x000fc600078e001f */
[----:B------:R-:W2:Y:S04]  /*52d40*/  LDL.LU R30, [R1+0x1ad0] ;  /* 0x001ad000011e7983 */ /* 0x000ea80000300800 */
[----:B------:R-:W2:Y:S01]  /*52d50*/  LDL.LU R31, [R1+0x1acc] ;  /* 0x001acc00011f7983 */ /* 0x000ea20000300800 */
[----:B------:R-:W-:-:S03]  /*52d60*/  IMAD.MOV.U32 R251, RZ, RZ, R6 ;  /* 0x000000fffffb7224 */ /* 0x000fc600078e0006 */
[----:B------:R-:W-:Y:S04]  /*52d70*/  STL [R1+0x1a3c], R32 ;  /* 0x001a3c2001007387 */ /* 0x000fe80000100800 */
[----:B------:R-:W-:Y:S04]  /*52d80*/  STL [R1+0x1a38], R33 ;  /* 0x001a382101007387 */ /* 0x000fe80000100800 */
[----:B------:R-:W-:Y:S04]  /*52d90*/  STL [R1+0x1a34], R36 ;  /* 0x001a342401007387 */ /* 0x000fe80000100800 */
[----:B------:R-:W-:Y:S01]  /*52da0*/  STL [R1+0x1a30], R37 ;  /* 0x001a302501007387 */ /* 0x000fe20000100800 */
[C---:B-1----:R-:W-:Y:S11]  /*52db0*/  HMMA.1688.F32.TF32 R220, R224.reuse, R26, R208 ;  /* 0x0000001ae0dc723c */ /* 0x042ff600000810d0 */
[----:B------:R-:W-:Y:S11]  /*52dc0*/  @!UPT UIADD3 URZ, URZ, URZ, URZ ;  /* 0x0000003f3f3ff290 */ /* 0x000ff6000fffe03f */
[----:B------:R-:W-:Y:S02]  /*52dd0*/  @!UPT UIADD3 URZ, URZ, URZ, URZ ;  /* 0x0000003f3f3ff290 */ /* 0x000fe4000fffe03f */
[----:B------:R-:W-:Y:S02]  /*52de0*/  IMAD.MOV.U32 R209, RZ, RZ, R220 ;  /* 0x000000ffffd17224 */ /* 0x000fe400078e00dc */
[----:B------:R-:W-:Y:S02]  /*52df0*/  IMAD.MOV.U32 R210, RZ, RZ, R221 ;  /* 0x000000ffffd27224 */ /* 0x000fe400078e00dd */
[----:B------:R-:W-:Y:S02]  /*52e00*/  IMAD.MOV.U32 R211, RZ, RZ, R222 ;  /* 0x000000ffffd37224 */ /* 0x000fe400078e00de */
[----:B------:R-:W-:Y:S02]  /*52e10*/  IMAD.MOV.U32 R6, RZ, RZ, R223 ;  /* 0x000000ffff067224 */ /* 0x000fe400078e00df */
[----:B--2---:R-:W-:Y:S03]  /*52e20*/  HMMA.1688.F32.TF32 R220, R224, R30, R212 ;  /* 0x0000001ee0dc723c */ /* 0x004fe600000810d4 */
[----:B------:R-:W-:Y:S04]  /*52e30*/  STL [R1+0x1a4c], R6 ;  /* 0x001a4c0601007387 */ /* 0x000fe80000100800 */
[----:B------:R-:W-:Y:S04]  /*52e40*/  STL [R1+0x1a48], R211 ;  /* 0x001a48d301007387 */ /* 0x000fe80000100800 */
[----:B------:R1:W-:Y:S04]  /*52e50*/  STL [R1+0x1a44], R210 ;  /* 0x001a44d201007387 */ /* 0x0003e80000100800 */
[----:B------:R-:W-:Y:S09]  /*52e60*/  STL [R1+0x1a40], R209 ;  /* 0x001a40d101007387 */ /* 0x000ff20000100800 */
[----:B------:R-:W-:-:S02]  /*52e70*/  IMAD.MOV.U32 R208, RZ, RZ, R223 ;  /* 0x000000ffffd07224 */ /* 0x000fc400078e00df */
[----:B-1----:R-:W-:-:S03]  /*52e80*/  IMAD.MOV.U32 R210, RZ, RZ, R38 ;  /* 0x000000ffffd27224 */ /* 0x002fc600078e0026 */
[----:B------:R1:W-:Y:S01]  /*52e90*/  STL [R1+0x1a5c], R208 ;  /* 0x001a5cd001007387 */ /* 0x0003e20000100800 */
[----:B------:R-:W-:-:S03]  /*52ea0*/  IMAD.MOV.U32 R211, RZ, RZ, R39 ;  /* 0x000000ffffd37224 */ /* 0x000fc600078e0027 */
[----:B-1----:R-:W2:Y:S04]  /*52eb0*/  LDL.LU R208, [R1+0x60] ;  /* 0x0000600001d07983 */ /* 0x002ea80000300800 */
[----:B------:R-:W2:Y:S04]  /*52ec0*/  LDL.LU R209, [R1+0x64] ;  /* 0x0000640001d17983 */ /* 0x000ea80000300800 */
[----:B------:R-:W2:Y:S04]  /*52ed0*/  LDL.LU R38, [R1+0x1ac8] ;  /* 0x001ac80001267983 */ /* 0x000ea80000300800 */
[----:B------:R-:W2:Y:S01]  /*52ee0*/  LDL.LU R39, [R1+0x1ac4] ;  /* 0x001ac40001277983 */ /* 0x000ea20000300800 */
[----:B------:R-:W-:Y:S01]  /*52ef0*/  MOV R213, R220 ;  /* 0x000000dc00d57202 */ /* 0x000fe20000000f00 */
[----:B------:R-:W-:-:S02]  /*52f00*/  IMAD.MOV.U32 R214, RZ, RZ, R221 ;  /* 0x000000ffffd67224 */ /* 0x000fc400078e00dd */
[----:B------:R-:W-:Y:S02]  /*52f10*/  IMAD.MOV.U32 R215, RZ, RZ, R222 ;  /* 0x000000ffffd77224 */ /* 0x000fe400078e00de */
[C---:B----4-:R-:W-:Y:S03]  /*52f20*/  HMMA.1688.F32.TF32 R220, R224.reuse, R34, R216 ;  /* 0x00000022e0dc723c */ /* 0x050fe600000810d8 */
[----:B------:R-:W-:Y:S04]  /*52f30*/  STL [R1+0x1a58], R215 ;  /* 0x001a58d701007387 */ /* 0x000fe80000100800 */
[----:B------:R-:W-:Y:S04]  /*52f40*/  STL [R1+0x1a54], R214 ;  /* 0x001a54d601007387 */ /* 0x000fe80000100800 */
[----:B------:R-:W-:Y:S11]  /*52f50*/  STL [R1+0x1a50], R213 ;  /* 0x001a50d501007387 */ /* 0x000ff60000100800 */
[----:B------:R-:W-:Y:S02]  /*52f60*/  @!UPT UIADD3 URZ, URZ, URZ, URZ ;  /* 0x0000003f3f3ff290 */ /* 0x000fe4000fffe03f */
[----:B------:R-:W-:Y:S02]  /*52f70*/  IMAD.MOV.U32 R212, RZ, RZ, R223 ;  /* 0x000000ffffd47224 */ /* 0x000fe400078e00df */
[----:B------:R-:W-:Y:S02]  /*52f80*/  IMAD.MOV.U32 R219, RZ, RZ, R222 ;  /* 0x000000ffffdb7224 */ /* 0x000fe400078e00de */
[----:B------:R-:W-:Y:S02]  /*52f90*/  IMAD.MOV.U32 R218, RZ, RZ, R221 ;  /* 0x000000ffffda7224 */ /* 0x000fe400078e00dd */
[----:B------:R-:W-:Y:S01]  /*52fa0*/  IMAD.MOV.U32 R217, RZ, RZ, R220 ;  /* 0x000000ffffd97224 */ /* 0x000fe200078e00dc */
[----:B------:R-:W-:Y:S04]  /*52fb0*/  STL [R1+0x1a6c], R212 ;  /* 0x001a6cd401007387 */ /* 0x000fe80000100800 */
[----:B------:R-:W-:Y:S04]  /*52fc0*/  STL [R1+0x1a68], R219 ;  /* 0x001a68db01007387 */ /* 0x000fe80000100800 */
[----:B------:R-:W-:Y:S04]  /*52fd0*/  STL [R1+0x1a64], R218 ;  /* 0x001a64da01007387 */ /* 0x000fe80000100800 */
[----:B------:R-:W-:Y:S01]  /*52fe0*/  STL [R1+0x1a60], R217 ;  /* 0x001a60d901007387 */ /* 0x000fe20000100800 */
[----:B--2---:R-:W-:Y:S03]  /*52ff0*/  HMMA.1688.F32.TF32 R224, R224, R38, R248 ;  /* 0x00000026e0e0723c */ /* 0x004fe600000810f8 */
[----:B------:R-:W2:Y:S04]  /*53000*/  LDL.LU R248, [R1+0x50] ;  /* 0x0000500001f87983 */ /* 0x000ea80000300800 */
[----:B------:R-:W2:Y:S04]  /*53010*/  LDL.LU R249, [R1+0x54] ;  /* 0x0000540001f97983 */ /* 0x000ea80000300800 */
[----:B------:R-:W2:Y:S04]  /*53020*/  LDL.LU R250, [R1+0x58] ;  /* 0x0000580001fa7983 */ /* 0x000ea80000300800 */
[----:B------:R-:W2:Y:S01]  /*53030*/  LDL.LU R251, [R1+0x5c] ;  /* 0x00005c0001fb7983 */ /* 0x000ea20000300800 */
[----:B------:R-:W-:Y:S08]  /*53040*/  HMMA.1688.F32.TF32 R208, R228, R10, R208 ;  /* 0x0000000ae4d0723c */ /* 0x000ff000000810d0 */
[----:B------:R-:W-:-:S02]  /*53050*/  IMAD.MOV.U32 R216, RZ, RZ, R227 ;  /* 0x000000ffffd87224 */ /* 0x000fc400078e00e3 */
[----:B------:R-:W-:Y:S01]  /*53060*/  IMAD.MOV.U32 R223, RZ, RZ, R226 ;  /* 0x000000ffffdf7224 */ /* 0x000fe200078e00e2 */
[----:B------:R-:W-:Y:S01]  /*53070*/  MOV R221, R224 ;  /* 0x000000e000dd7202 */ /* 0x000fe20000000f00 */
[----:B------:R-:W-:Y:S01]  /*53080*/  IMAD.MOV.U32 R222, RZ, RZ, R225 ;  /* 0x000000ffffde7224 */ /* 0x000fe200078e00e1 */
[----:B------:R1:W-:Y:S04]  /*53090*/  STL [R1+0x1a7c], R216 ;  /* 0x001a7cd801007387 */ /* 0x0003e80000100800 */
[----:B------:R-:W-:Y:S04]  /*530a0*/  STL [R1+0x1a78], R223 ;  /* 0x001a78df01007387 */ /* 0x000fe80000100800 */
[----:B------:R-:W-:Y:S04]  /*530b0*/  STL [R1+0x1a74], R222 ;  /* 0x001a74de01007387 */ /* 0x000fe80000100800 */
[----:B------:R-:W-:Y:S04]  /*530c0*/  STL [R1+0x1a70], R221 ;  /* 0x001a70dd01007387 */ /* 0x000fe80000100800 */
[----:B-1----:R-:W4:Y:S04]  /*530d0*/  LDL.LU R216, [R1+0x30] ;  /* 0x0000300001d87983 */ /* 0x002f280000300800 */
[----:B------:R-:W4:Y:S04]  /*530e0*/  LDL.LU R217, [R1+0x34] ;  /* 0x0000340001d97983 */ /* 0x000f280000300800 */
[----:B------:R-:W4:Y:S04]  /*530f0*/  LDL.LU R218, [R1+0x38] ;  /* 0x0000380001da7983 */ /* 0x000f280000300800 */
[----:B------:R-:W4:Y:S01]  /*53100*/  LDL.LU R219, [R1+0x3c] ;  /* 0x00003c0001db7983 */ /* 0x000f220000300800 */
[----:B------:R-:W-:-:S02]  /*53110*/  IMAD.MOV.U32 R9, RZ, RZ, R208 ;  /* 0x000000ffff097224 */ /* 0x000fc400078e00d0 */
[----:B------:R-:W-:Y:S01]  /*53120*/  IMAD.MOV.U32 R12, RZ, RZ, R209 ;  /* 0x000000ffff0c7224 */ /* 0x000fe200078e00d1 */
[----:B------:R-:W3:Y:S01]  /*53130*/  LDL.LU R208, [R1+0x20] ;  /* 0x0000200001d07983 */ /* 0x000ee20000300800 */
[----:B------:R-:W-:Y:S02]  /*53140*/  IMAD.MOV.U32 R13, RZ, RZ, R210 ;  /* 0x000000ffff0d7224 */ /* 0x000fe400078e00d2 */
[----:B------:R-:W-:Y:S01]  /*53150*/  IMAD.MOV.U32 R220, RZ, RZ, R211 ;  /* 0x000000ffffdc7224 */ /* 0x000fe200078e00d3 */
[----:B------:R-:W3:Y:S01]  /*53160*/  LDL.LU R209, [R1+0x24] ;  /* 0x0000240001d17983 */ /* 0x000ee20000300800 */
[----:B------:R-:W-:-:S03]  /*53170*/  IMAD.MOV.U32 R214, RZ, RZ, R3 ;  /* 0x000000ffffd67224 */ /* 0x000fc600078e0003 */
[----:B------:R-:W3:Y:S01]  /*53180*/  LDL.LU R210, [R1+0x28] ;  /* 0x0000280001d27983 */ /* 0x000ee20000300800 */
[----:B------:R-:W-:-:S03]  /*53190*/  IMAD.MOV.U32 R215, RZ, RZ, R252 ;  /* 0x000000ffffd77224 */ /* 0x000fc600078e00fc */
[----:B------:R-:W3:Y:S01]  /*531a0*/  LDL.LU R211, [R1+0x2c] ;  /* 0x00002c0001d37983 */ /* 0x000ee20000300800 */
[----:B------:R-:W-:-:S03]  /*531b0*/  MOV R224, R7 ;  /* 0x0000000700e07202 */ /* 0x000fc60000000f00 */
        /* <DEDUP_REMOVED lines=8> */
[----:B------:R1:W-:Y:S04]  /*53240*/  STL [R1+0x1a8c], R220 ;  /* 0x001a8cdc01007387 */ /* 0x0003e80000100800 */
[----:B-1----:R-:W3:Y:S04]  /*53250*/  LDL.LU R220, [R1+0x40] ;  /* 0x0000400001dc7983 */ /* 0x002ee80000300800 */
[----:B------:R1:W-:Y:S04]  /*53260*/  STL [R1+0x1a88], R13 ;  /* 0x001a880d01007387 */ /* 0x0003e80000100800 */
[----:B------:R1:W-:Y:S04]  /*53270*/  STL [R1+0x1a84], R12 ;  /* 0x001a840c01007387 */ /* 0x0003e80000100800 */
[----:B------:R1:W-:Y:S01]  /*53280*/  STL [R1+0x1a80], R9 ;  /* 0x001a800901007387 */ /* 0x0003e20000100800 */
[----:B--2---:R-:W-:Y:S11]  /*53290*/  HMMA.1688.F32.TF32 R248, R228, R14, R248 ;  /* 0x0000000ee4f8723c */ /* 0x004ff600000810f8 */
[----:B------:R-:W-:Y:S11]  /*532a0*/  @!UPT UIADD3 URZ, URZ, URZ, URZ ;  /* 0x0000003f3f3ff290 */ /* 0x000ff6000fffe03f */
[----:B------:R-:W-:Y:S02]  /*532b0*/  @!UPT UIADD3 URZ, URZ, URZ, URZ ;  /* 0x0000003f3f3ff290 */ /* 0x000fe4000fffe03f */
[----:B------:R-:W-:Y:S02]  /*532c0*/  IMAD.MOV.U32 R21, RZ, RZ, R250 ;  /* 0x000000ffff157224 */ /* 0x000fe400078e00fa */
[----:B------:R-:W-:Y:S02]  /*532d0*/  IMAD.MOV.U32 R8, RZ, RZ, R251 ;  /* 0x000000ffff087224 */ /* 0x000fe400078e00fb */
[----:B------:R-:W-:Y:S01]  /*532e0*/  IMAD.MOV.U32 R17, RZ, RZ, R248 ;  /* 0x000000ffff117224 */ /* 0x000fe200078e00f8 */
[----:B------:R-:W2:Y:S01]  /*532f0*/  LDL.LU.64 R250, [R1+0x1ab0] ;  /* 0x001ab00001fa7983 */ /* 0x000ea20000300a00 */
[----:B------:R-:W-:-:S03]  /*53300*/  IMAD.MOV.U32 R20, RZ, RZ, R249 ;  /* 0x000000ffff147224 */ /* 0x000fc600078e00f9 */
[----:B------:R-:W2:Y:S01]  /*53310*/  LDL.LU.64 R248, [R1+0x1aa8] ;  /* 0x001aa80001f87983 */ /* 0x000ea20000300a00 */
[C---:B----4-:R-:W-:Y:S01]  /*53320*/  HMMA.1688.F32.TF32 R216, R228.reuse, R22, R216 ;  /* 0x00000016e4d8723c */ /* 0x050fe200000810d8 */
[----:B---3--:R-:W-:Y:S02]  /*53330*/  IMAD.MOV.U32 R223, RZ, RZ, R3 ;  /* 0x000000ffffdf7224 */ /* 0x008fe400078e0003 */
[----:B------:R-:W-:Y:S02]  /*53340*/  IMAD.MOV.U32 R221, RZ, RZ, R252 ;  /* 0x000000ffffdd7224 */ /* 0x000fe400078e00fc */
[----:B------:R-:W-:Y:S11]  /*53350*/  IMAD.MOV.U32 R222, RZ, RZ, R7 ;  /* 0x000000ffffde7224 */ /* 0x000ff600078e0007 */
[----:B------:R-:W-:Y:S08]  /*53360*/  @!UPT UIADD3 URZ, URZ, URZ, URZ ;  /* 0x0000003f3f3ff290 */ /* 0x000ff0000fffe03f */
[----:B------:R-:W-:Y:S02]  /*53370*/  IMAD.MOV.U32 R33, RZ, RZ, R216 ;  /* 0x000000ffff217224 */ /* 0x000fe400078e00d8 */
[----:B------:R-:W-:Y:S02]  /*53380*/  IMAD.MOV.U32 R36, RZ, RZ, R217 ;  /* 0x000000ffff247224 */ /* 0x000fe400078e00d9 */
        /* <DEDUP_REMOVED lines=12> */
[----:B------:R-:W-:-:S02]  /*53450*/  IMAD.MOV.U32 R28, RZ, RZ, R221 ;  /* 0x000000ffff1c7224 */ /* 0x000fc400078e00dd */
[----:B------:R-:W-:-:S03]  /*53460*/  IMAD.MOV.U32 R16, RZ, RZ, R223 ;  /* 0x000000ffff107224 */ /* 0x000fc600078e00df */
[----:B------:R-:W-:Y:S11]  /*53470*/  HMMA.1688.F32.TF32 R220, R228, R34, R224 ;  /* 0x00000022e4dc723c */ /* 0x000ff600000810e0 */
[----:B------:R-:W-:Y:S05]  /*53480*/  @!UPT UIADD3 URZ, URZ, URZ, URZ ;  /* 0x0000003f3f3ff290 */ /* 0x000fea000fffe03f */
[----:B------:R-:W-:Y:S02]  /*53490*/  IMAD.MOV.U32 R214, RZ, RZ, R217 ;  /* 0x000000ffffd67224 */ /* 0x000fe400078e00d9 */
[----:B------:R-:W-:Y:S02]  /*534a0*/  IMAD.MOV.U32 R213, RZ, RZ, R218 ;  /* 0x000000ffffd57224 */ /* 0x000fe400078e00da */
[----:B------:R-:W-:-:S04]  /*534b0*/  IMAD.MOV.U32 R6, RZ, RZ, R219 ;  /* 0x000000ffff067224 */ /* 0x000fc800078e00db */
[----:B------:R-:W-:Y:S02]  /*534c0*/  IMAD.MOV.U32 R219, RZ, RZ, R220 ;  /* 0x000000ffffdb7224 */ /* 0x000fe400078e00dc */
[----:B------:R-:W-:Y:S02]  /*534d0*/  IMAD.MOV.U32 R218, RZ, RZ, R221 ;  /* 0x000000ffffda7224 */ /* 0x000fe400078e00dd */
[----:B------:R-:W-:Y:S02]  /*534e0*/  IMAD.MOV.U32 R217, RZ, RZ, R222 ;  /* 0x000000ffffd97224 */ /* 0x000fe400078e00de */
[----:B------:R-:W-:Y:S01]  /*534f0*/  IMAD.MOV.U32 R208, RZ, RZ, R223 ;  /* 0x000000ffffd07224 */ /* 0x000fe200078e00df */
[----:B------:R-:W-:Y:S11]  /*53500*/  HMMA.1688.F32.TF32 R40, R232, R18, R40 ;  /* 0x00000012e828723c */ /* 0x000ff60000081028 */
[----:B------:R-:W-:Y:S11]  /*53510*/  @!UPT UIADD3 URZ, URZ, URZ, URZ ;  /* 0x0000003f3f3ff290 */ /* 0x000ff6000fffe03f */
[----:B------:R-:W-:Y:S02]  /*53520*/  @!UPT UIADD3 URZ, URZ, URZ, URZ ;  /* 0x0000003f3f3ff290 */ /* 0x000fe4000fffe03f */
[----:B------:R-:W-:Y:S01]  /*53530*/  IMAD.MOV.U32 R212, RZ, RZ, R43 ;  /* 0x000000ffffd47224 */ /* 0x000fe200078e002b */
[----:B------:R-:W-:Y:S01]  /*53540*/  MOV R215, R216 ;  /* 0x000000d800d77202 */ /* 0x000fe20000000f00 */
[----:B------:R-:W-:Y:S04]  /*53550*/  STL [R1+0x1a9c], R8 ;  /* 0x001a9c0801007387 */ /* 0x000fe80000100800 */
[----:B------:R-:W-:Y:S04]  /*53560*/  STL [R1+0x1a98], R21 ;  /* 0x001a981501007387 */ /* 0x000fe80000100800 */
[----:B------:R-:W-:Y:S04]  /*53570*/  STL [R1+0x1a94], R20 ;  /* 0x001a941401007387 */ /* 0x000fe80000100800 */
[----:B------:R-:W-:Y:S01]  /*53580*/  STL [R1+0x1a90], R17 ;  /* 0x001a901101007387 */ /* 0x000fe20000100800 */
[----:B--2---:R-:W-:Y:S11]  /*53590*/  HMMA.1688.F32.TF32 R220, R228, R38, R248 ;  /* 0x00000026e4dc723c */ /* 0x004ff600000810f8 */
        /* <DEDUP_REMOVED lines=18> */
[----:B------:R-:W-:Y:S01]  /*536c0*/  IMAD.MOV.U32 R240, RZ, RZ, R223 ;  /* 0x000000fffff07224 */ /* 0x000fe200078e00df */
[----:B------:R-:W-:Y:S01]  /*536d0*/  MOV R223, R40 ;  /* 0x0000002800df7202 */ /* 0x000fe20000000f00 */
[----:B------:R-:W-:Y:S02]  /*536e0*/  IMAD.MOV.U32 R222, RZ, RZ, R41 ;  /* 0x000000ffffde7224 */ /* 0x000fe400078e0029 */
[----:B------:R-:W-:Y:S02]  /*536f0*/  IMAD.MOV.U32 R221, RZ, RZ, R42 ;  /* 0x000000ffffdd7224 */ /* 0x000fe400078e002a */
[C---:B------:R-:W-:Y:S08]  /*53700*/  HMMA.1688.F32.TF32 R40, R232.reuse, R22, R44 ;  /* 0x00000016e828723c */ /* 0x040ff0000008102c */
[----:B------:R-:W-:Y:S01]  /*53710*/  HMMA.1688.F32.TF32 R44, R232, R30, R52 ;  /* 0x0000001ee82c723c */ /* 0x000fe20000081034 */
[----:B------:R2:W-:Y:S04]  /*53720*/  STL [R1+0x1aa0], R25 ;  /* 0x001aa01901007387 */ /* 0x0005e80000100800 */
[----:B------:R-:W-:Y:S03]  /*53730*/  LDS R52, [R4+0xab100] ;  /* 0x0ab1000004347984 */ /* 0x000fe60000000800 */
[C---:B------:R-:W-:Y:S01]  /*53740*/  HMMA.1688.F32.TF32 R228, R236.reuse, R34, R88 ;  /* 0x00000022ece4723c */ /* 0x040fe20000081058 */
[----:B------:R-:W-:Y:S04]  /*53750*/  LDS R54, [R4+0xab900] ;  /* 0x0ab9000004367984 */ /* 0x000fe80000000800 */
[----:B------:R-:W-:Y:S03]  /*53760*/  LDS R53, [R5+0xab100] ;  /* 0x0ab1000005357984 */ /* 0x000fe60000000800 */
[----:B-1----:R-:W-:Y:S01]  /*53770*/  IMAD.MOV.U32 R13, RZ, RZ, R40 ;  /* 0x000000ffff0d7224 */ /* 0x002fe200078e0028 */
[----:B------:R-:W-:Y:S01]  /*53780*/  HMMA.1688.F32.TF32 R224, R236, R38, R92 ;  /* 0x00000026ece0723c */ /* 0x000fe2000008105c */
[----:B------:R-:W-:Y:S01]  /*53790*/  IMAD.MOV.U32 R12, RZ, RZ, R41 ;  /* 0x000000ffff0c7224 */ /* 0x000fe200078e0029 */
[----:B------:R-:W-:Y:S01]  /*537a0*/  LDS R55, [R5+0xab900] ;  /* 0x0ab9000005377984 */ /* 0x000fe20000000800 */
[----:B------:R-:W-:-:S02]  /*537b0*/  IMAD.MOV.U32 R9, RZ, RZ, R42 ;  /* 0x000000ffff097224 */ /* 0x000fc400078e002a */
[----:B------:R-:W-:-:S03]  /*537c0*/  IMAD.MOV.U32 R216, RZ, RZ, R43 ;  /* 0x000000ffffd87224 */ /* 0x000fc600078e002b */
[C---:B------:R-:W-:Y:S01]  /*537d0*/  HMMA.1688.F32.TF32 R40, R232.reuse, R26, R48 ;  /* 0x0000001ae828723c */ /* 0x040fe20000081030 */
[----:B------:R-:W-:Y:S02]  /*537e0*/  IMAD.MOV.U32 R252, RZ, RZ, R44 ;  /* 0x000000fffffc7224 */ /* 0x000fe400078e002c */
[----:B--2---:R-:W-:Y:S02]  /*537f0*/  IMAD.MOV.U32 R25, RZ, RZ, R46 ;  /* 0x000000ffff197224 */ /* 0x004fe400078e002e */
[----:B------:R-:W-:Y:S11]  /*53800*/  IMAD.MOV.U32 R8, RZ, RZ, R47 ;  /* 0x000000ffff087224 */ /* 0x000ff600078e002f */
[----:B------:R-:W-:Y:S08]  /*53810*/  @!UPT UIADD3 URZ, URZ, URZ, URZ ;  /* 0x0000003f3f3ff290 */ /* 0x000ff0000fffe03f */
[----:B------:R-:W-:Y:S01]  /*53820*/  MOV R17, R42 ;  /* 0x0000002a00117202 */ /* 0x000fe20000000f00 */
[----:B------:R-:W-:Y:S02]  /*53830*/  IMAD.MOV.U32 R42, RZ, RZ, R45 ;  /* 0x000000ffff2a7224 */ /* 0x000fe400078e002d */
[C---:B------:R-:W-:Y:S01]  /*53840*/  HMMA.1688.F32.TF32 R44, R232.reuse, R34, R56 ;  /* 0x00000022e82c723c */ /* 0x040fe20000081038 */
[----:B------:R-:W-:Y:S11]  /*53850*/  IMAD.MOV.U32 R20, RZ, RZ, R41 ;  /* 0x000000ffff147224 */ /* 0x000ff600078e0029 */
[----:B------:R-:W-:Y:S11]  /*53860*/  @!UPT UIADD3 URZ, URZ, URZ, URZ ;  /* 0x0000003f3f3ff290 */ /* 0x000ff6000fffe03f */
[----:B------:R-:W-:Y:S01]  /*53870*/  @!UPT UIADD3 URZ, URZ, URZ, URZ ;  /* 0x0000003f3f3ff290 */ /* 0x000fe2000fffe03f */
[----:B------:R-:W-:Y:S02]  /*53880*/  IMAD.MOV.U32 R41, RZ, RZ, R45 ;  /* 0x000000ffff297224 */ /* 0x000fe400078e002d */
[----:B------:R-:W-:Y:S02]  /*53890*/  IMAD.MOV.U32 R58, RZ, RZ, R44 ;  /* 0x000000ffff3a7224 */ /* 0x000fe400078e002c */
[----:B------:R-:W-:Y:S02]  /*538a0*/  IMAD.MOV.U32 R57, RZ, RZ, R46 ;  /* 0x000000ffff397224 */ /* 0x000fe400078e002e */
[----:B------:R-:W-:Y:S02]  /*538b0*/  IMAD.MOV.U32 R56, RZ, RZ, R47 ;  /* 0x000000ffff387224 */ /* 0x000fe400078e002f */
[----:B------:R-:W-:Y:S01]  /*538c0*/  HMMA.1688.F32.TF32 R44, R232, R38, R60 ;  /* 0x00000026e82c723c */ /* 0x000fe2000008103c */
[----:B------:R-:W-:-:S07]  /*538d0*/  IMAD.MOV.U32 R21, RZ, RZ, R40 ;  /* 0x000000ffff157224 */ /* 0x000fce00078e0028 */
[C---:B------:R-:W-:Y:S11]  /*538e0*/  HMMA.1688.F32.TF32 R48, R236.reuse, R14, R68 ;  /* 0x0000000eec30723c */ /* 0x040ff60000081044 */
[----:B------:R-:W-:Y:S05]  /*538f0*/  @!UPT UIADD3 URZ, URZ, URZ, URZ ;  /* 0x0000003f3f3ff290 */ /* 0x000fea000fffe03f */
[----:B------:R-:W-:Y:S01]  /*53900*/  MOV R40, R44 ;  /* 0x0000002c00287202 */ /* 0x000fe20000000f00 */
[----:B------:R-:W-:Y:S02]  /*53910*/  IMAD.MOV.U32 R62, RZ, RZ, R45 ;  /* 0x000000ffff3e7224 */ /* 0x000fe400078e002d */
[----:B------:R-:W-:Y:S02]  /*53920*/  IMAD.MOV.U32 R61, RZ, RZ, R46 ;  /* 0x000000ffff3d7224 */ /* 0x000fe400078e002e */
[----:B------:R-:W-:Y:S02]  /*53930*/  IMAD.MOV.U32 R60, RZ, RZ, R47 ;  /* 0x000000ffff3c7224 */ /* 0x000fe400078e002f */
[C---:B------:R-:W-:Y:S01]  /*53940*/  HMMA.1688.F32.TF32 R44, R236.reuse, R10, R64 ;  /* 0x0000000aec2c723c */ /* 0x040fe20000081040 */
[----:B------:R-:W-:Y:S01]  /*53950*/  IMAD.MOV.U32 R70, RZ, RZ, R49 ;  /* 0x000000ffff467224 */ /* 0x000fe200078e0031 */
[----:B------:R-:W-:Y:S01]  /*53960*/  MOV R69, R50 ;  /* 0x0000003200457202 */ /* 0x000fe20000000f00 */
[----:B------:R-:W-:Y:S11]  /*53970*/  IMAD.MOV.U32 R68, RZ, RZ, R51 ;  /* 0x000000ffff447224 */ /* 0x000ff600078e0033 */
[----:B------:R-:W-:Y:S10]  /*53980*/  @!UPT UIADD3 URZ, URZ, URZ, URZ ;  /* 0x0000003f3f3ff290 */ /* 0x000ff4000fffe03f */
        /* <DEDUP_REMOVED lines=19> */
[----:B------:R-:W-:Y:S01]  /*53ac0*/  MOV R83, R48 ;  /* 0x0000003000537202 */ /* 0x000fe20000000f00 */
[----:B------:R-:W-:Y:S01]  /*53ad0*/  IMAD.MOV.U32 R82, RZ, RZ, R49 ;  /* 0x000000ffff527224 */ /* 0x000fe200078e0031 */
[----:B------:R-:W-:Y:S01]  /*53ae0*/  LDS R48, [R2+0xab100] ;  /* 0x0ab1000002307984 */ /* 0x000fe20000000800 */
[----:B------:R-:W-:Y:S02]  /*53af0*/  IMAD.MOV.U32 R81, RZ, RZ, R50 ;  /* 0x000000ffff517224 */ /* 0x000fe400078e0032 */
[----:B------:R-:W-:Y:S01]  /*53b00*/  IMAD.MOV.U32 R80, RZ, RZ, R51 ;  /* 0x000000ffff507224 */ /* 0x000fe200078e0033 */
[----:B------:R-:W-:Y:S04]  /*53b10*/  LDS R50, [R2+0xab900] ;  /* 0x0ab9000002327984 */ /* 0x000fe80000000800 */
[----:B------:R-:W-:Y:S04]  /*53b20*/  LDS R49, [R0+0xab100] ;  /* 0x0ab1000000317984 */ /* 0x000fe80000000800 */
[----:B------:R-:W1:Y:S01]  /*53b30*/  LDS R51, [R0+0xab900] ;  /* 0x0ab9000000337984 */ /* 0x000e620000000800 */
[----:B------:R-:W-:Y:S11]  /*53b40*/  HMMA.1688.F32.TF32 R232, R236, R30, R84 ;  /* 0x0000001eece8723c */ /* 0x000ff60000081054 */
[----:B------:R-:W-:Y:S11]  /*53b50*/  @!UPT UIADD3 URZ, URZ, URZ, URZ ;  /* 0x0000003f3f3ff290 */ /* 0x000ff6000fffe03f */
[----:B------:R-:W-:Y:S01]  /*53b60*/  @!UPT UIADD3 URZ, URZ, URZ, URZ ;  /* 0x0000003f3f3ff290 */ /* 0x000fe2000fffe03f */
[----:B------:R-:W-:Y:S01]  /*53b70*/  STL [R1+0x195c], R232 ;  /* 0x00195ce801007387 */ /* 0x000fe20000100800 */
[----:B-1----:R-:W-:Y:S03]  /*53b80*/  HMMA.1688.F32.TF32 R84, R48, R14, R100 ;  /* 0x0000000e3054723c */ /* 0x002fe60000081064 */
[----:B------:R-:W-:Y:S04]  /*53b90*/  STL [R1+0x1958], R233 ;  /* 0x001958e901007387 */ /* 0x000fe80000100800 */
[----:B------:R-:W-:Y:S04]  /*53ba0*/  STL [R1+0x1954], R234 ;  /* 0x001954ea01007387 */ /* 0x000fe80000100800 */
[----:B------:R-:W-:Y:S04]  /*53bb0*/  STL [R1+0x1950], R235 ;  /* 0x001950eb01007387 */ /* 0x000fe80000100800 */
[----:B------:R1:W-:Y:S04]  /*53bc0*/  STL [R1+0x196c], R228 ;  /* 0x00196ce401007387 */ /* 0x0003e80000100800 */
[----:B------:R-:W-:Y:S04]  /*53bd0*/  STL [R1+0x1968], R229 ;  /* 0x001968e501007387 */ /* 0x000fe80000100800 */
[----:B------:R-:W-:Y:S04]  /*53be0*/  STL [R1+0x1964], R230 ;  /* 0x001964e601007387 */ /* 0x000fe80000100800 */
[----:B------:R-:W-:Y:S01]  /*53bf0*/  STL [R1+0x1960], R231 ;  /* 0x001960e701007387 */ /* 0x000fe20000100800 */
[----:B-1----:R-:W-:-:S03]  /*53c00*/  IMAD.MOV.U32 R228, RZ, RZ, R87 ;  /* 0x000000ffffe47224 */ /* 0x002fc600078e0057 */
[----:B------:R1:W-:Y:S04]  /*53c10*/  STL [R1+0x1978], R224 ;  /* 0x001978e001007387 */ /* 0x0003e80000100800 */
[----:B------:R2:W-:Y:S04]  /*53c20*/  STL [R1+0x1974], R225 ;  /* 0x001974e101007387 */ /* 0x0005e80000100800 */
[----:B------:R3:W-:Y:S01]  /*53c30*/  STL [R1+0x1970], R226 ;  /* 0x001970e201007387 */ /* 0x0007e20000100800 */
[----:B-1----:R-:W-:Y:S01]  /*53c40*/  IMAD.MOV.U32 R224, RZ, RZ, R84 ;  /* 0x000000ffffe07224 */ /* 0x002fe200078e0054 */
[----:B--2---:R-:W-:Y:S01]  /*53c50*/  MOV R225, R85 ;  /* 0x0000005500e17202 */ /* 0x004fe20000000f00 */
[----:B---3--:R-:W-:-:S02]  /*53c60*/  IMAD.MOV.U32 R226, RZ, RZ, R86 ;  /* 0x000000ffffe27224 */ /* 0x008fc400078e0056 */
[C---:B------:R-:W-:Y:S08]  /*53c70*/  HMMA.1688.F32.TF32 R84, R48.reuse, R22, R108 ;  /* 0x000000163054723c */ /* 0x040ff0000008106c */
[----:B------:R-:W-:Y:S01]  /*53c80*/  HMMA.1688.F32.TF32 R88, R48, R10, R96 ;  /* 0x0000000a3058723c */ /* 0x000fe20000081060 */
[----:B------:R-:W-:Y:S01]  /*53c90*/  STL [R1+0x194c], R227 ;  /* 0x00194ce301007387 */ /* 0x000fe20000100800 */
        /* <DEDUP_REMOVED lines=8> */
[----:B------:R-:W-:Y:S03]  /*53d20*/  LDS R44, [R2+0xab180] ;  /* 0x0ab18000022c7984 */ /* 0x000fe60000000800 */
[----:B------:R-:W-:Y:S01]  /*53d30*/  IMAD.MOV.U32 R229, RZ, RZ, R84 ;  /* 0x000000ffffe57224 */ /* 0x000fe200078e0054 */
[----:B------:R-:W-:Y:S01]  /*53d40*/  LDS R47, [R0+0xab980] ;  /* 0x0ab98000002f7984 */ /* 0x000fe20000000800 */
[----:B------:R-:W-:-:S02]  /*53d50*/  IMAD.MOV.U32 R230, RZ, RZ, R85 ;  /* 0x000000ffffe67224 */ /* 0x000fc400078e0055 */
[----:B------:R-:W-:Y:S01]  /*53d60*/  IMAD.MOV.U32 R231, RZ, RZ, R86 ;  /* 0x000000ffffe77224 */ /* 0x000fe200078e0056 */
[----:B------:R-:W-:Y:S01]  /*53d70*/  LDS R42, [R4+0xab980] ;  /* 0x0ab98000042a7984 */ /* 0x000fe20000000800 */
[----:B------:R-:W-:Y:S02]  /*53d80*/  IMAD.MOV.U32 R232, RZ, RZ, R87 ;  /* 0x000000ffffe87224 */ /* 0x000fe400078e0057 */
[C---:B------:R-:W-:Y:S01]  /*53d90*/  HMMA.1688.F32.TF32 R84, R48.reuse, R26, R112 ;  /* 0x0000001a3054723c */ /* 0x040fe20000081070 */
[----:B------:R-:W-:Y:S04]  /*53da0*/  STL.64 [R1+0x310], R88 ;  /* 0x0003105801007387 */ /* 0x000fe80000100a00 */
[----:B------:R1:W-:Y:S04]  /*53db0*/  STL.64 [R1+0x318], R90 ;  /* 0x0003185a01007387 */ /* 0x0003e80000100a00 */
[----:B------:R2:W-:Y:S04]  /*53dc0*/  STL [R1+0x1988], R228 ;  /* 0x001988e401007387 */ /* 0x0005e80000100800 */
[----:B------:R3:W-:Y:S01]  /*53dd0*/  STL [R1+0x1984], R226 ;  /* 0x001984e201007387 */ /* 0x0007e20000100800 */
[----:B-1----:R-:W-:Y:S03]  /*53de0*/  HMMA.1688.F32.TF32 R88, R48, R18, R104 ;  /* 0x000000123058723c */ /* 0x002fe60000081068 */
[----:B------:R1:W-:Y:S04]  /*53df0*/  STL [R1+0x1980], R224 ;  /* 0x001980e001007387 */ /* 0x0003e80000100800 */
[----:B------:R4:W-:Y:S03]  /*53e00*/  STL [R1+0x197c], R225 ;  /* 0x00197ce101007387 */ /* 0x0009e60000100800 */
[----:B--2---:R-:W-:-:S02]  /*53e10*/  IMAD.MOV.U32 R228, RZ, RZ, R84 ;  /* 0x000000ffffe47224 */ /* 0x004fc400078e0054 */
[----:B---3--:R-:W-:Y:S01]  /*53e20*/  IMAD.MOV.U32 R226, RZ, RZ, R85 ;  /* 0x000000ffffe27224 */ /* 0x008fe200078e0055 */
[----:B------:R-:W-:Y:S01]  /*53e30*/  LDS R41, [R5+0xab180] ;  /* 0x0ab1800005297984 */ /* 0x000fe20000000800 */
[----:B-1----:R-:W-:Y:S02]  /*53e40*/  IMAD.MOV.U32 R224, RZ, RZ, R86 ;  /* 0x000000ffffe07224 */ /* 0x002fe400078e0056 */
[----:B------:R-:W-:Y:S01]  /*53e50*/  IMAD.MOV.U32 R67, RZ, RZ, R40 ;  /* 0x000000ffff437224 */ /* 0x000fe200078e0028 */
[----:B------:R-:W-:Y:S01]  /*53e60*/  LDS R98, [R4+0xac800] ;  /* 0x0ac8000004627984 */ /* 0x000fe20000000800 */
[----:B----4-:R-:W-:Y:S02]  /*53e70*/  MOV R225, R87 ;  /* 0x0000005700e17202 */ /* 0x010fe40000000f00 */
[----:B------:R-:W-:Y:S01]  /*53e80*/  HMMA.1688.F32.TF32 R84, R48, R30, R116 ;  /* 0x0000001e3054723c */ /* 0x000fe20000081074 */
[----:B------:R-:W-:Y:S01]  /*53e90*/  IMAD.MOV.U32 R220, RZ, RZ, R43 ;  /* 0x000000ffffdc7224 */ /* 0x000fe200078e002b */
[----:B------:R-:W-:Y:S04]  /*53ea0*/  LDS R40, [R4+0xab180] ;  /* 0x0ab1800004287984 */ /* 0x000fe80000000800 */
[----:B------:R-:W-:Y:S04]  /*53eb0*/  STL.64 [R1+0x2f0], R88 ;  /* 0x0002f05801007387 */ /* 0x000fe80000100a00 */
[----:B------:R-:W-:Y:S04]  /*53ec0*/  STL.64 [R1+0x2f8], R90 ;  /* 0x0002f85a01007387 */ /* 0x000fe80000100a00 */
[----:B------:R1:W-:Y:S04]  /*53ed0*/  STL [R1+0x1998], R232 ;  /* 0x001998e801007387 */ /* 0x0003e80000100800 */
[----:B------:R2:W-:Y:S04]  /*53ee0*/  STL [R1+0x1994], R231 ;  /* 0x001994e701007387 */ /* 0x0005e80000100800 */
[----:B------:R3:W-:Y:S02]  /*53ef0*/  STL [R1+0x1990], R230 ;  /* 0x001990e601007387 */ /* 0x0007e40000100800 */
[----:B-1----:R-:W-:-:S02]  /*53f00*/  IMAD.MOV.U32 R232, RZ, RZ, R84 ;  /* 0x000000ffffe87224 */ /* 0x002fc400078e0054 */
[----:B------:R1:W-:Y:S01]  /*53f10*/  STL [R1+0x198c], R229 ;  /* 0x00198ce501007387 */ /* 0x0003e20000100800 */
[----:B--2---:R-:W-:Y:S02]  /*53f20*/  IMAD.MOV.U32 R231, RZ, RZ, R85 ;  /* 0x000000ffffe77224 */ /* 0x004fe400078e0055 */
[----:B------:R-:W-:Y:S01]  /*53f30*/  IMAD.MOV.U32 R108, RZ, RZ, R223 ;  /* 0x000000ffff6c7224 */ /* 0x000fe200078e00df */
[----:B------:R-:W-:Y:S01]  /*53f40*/  LDS R97, [R5+0xac000] ;  /* 0x0ac0000005617984 */ /* 0x000fe20000000800 */
[----:B---3--:R-:W-:Y:S02]  /*53f50*/  IMAD.MOV.U32 R230, RZ, RZ, R86 ;  /* 0x000000ffffe67224 */ /* 0x008fe400078e0056 */
[----:B------:R-:W-:Y:S01]  /*53f60*/  IMAD.MOV.U32 R109, RZ, RZ, R222 ;  /* 0x000000ffff6d7224 */ /* 0x000fe200078e00de */
[----:B------:R-:W-:Y:S01]  /*53f70*/  LDS R99, [R5+0xac800] ;  /* 0x0ac8000005637984 */ /* 0x000fe20000000800 */
[----:B-1----:R-:W-:Y:S02]  /*53f80*/  IMAD.MOV.U32 R229, RZ, RZ, R87 ;  /* 0x000000ffffe57224 */ /* 0x002fe400078e0057 */
[C---:B------:R-:W-:Y:S08]  /*53f90*/  HMMA.1688.F32.TF32 R84, R48.reuse, R34, R120 ;  /* 0x000000223054723c */ /* 0x040ff00000081078 */
[----:B------:R-:W-:Y:S01]  /*53fa0*/  HMMA.1688.F32.TF32 R48, R48, R38, R124 ;  /* 0x000000263030723c */ /* 0x000fe2000008107c */
[----:B------:R1:W-:Y:S04]  /*53fb0*/  STL [R1+0x19a8], R225 ;  /* 0x0019a8e101007387 */ /* 0x0003e80000100800 */
[----:B------:R2:W-:Y:S04]  /*53fc0*/  STL [R1+0x19a4], R224 ;  /* 0x0019a4e001007387 */ /* 0x0005e80000100800 */
[----:B------:R3:W-:Y:S04]  /*53fd0*/  STL [R1+0x19a0], R228 ;  /* 0x0019a0e401007387 */ /* 0x0007e80000100800 */
[----:B------:R4:W-:Y:S03]  /*53fe0*/  STL [R1+0x199c], R226 ;  /* 0x00199ce201007387 */ /* 0x0009e60000100800 */
[----:B-1----:R-:W-:-:S02]  /*53ff0*/  IMAD.MOV.U32 R225, RZ, RZ, R84 ;  /* 0x000000ffffe17224 */ /* 0x002fc400078e0054 */
[----:B--2---:R-:W-:Y:S02]  /*54000*/  IMAD.MOV.U32 R224, RZ, RZ, R85 ;  /* 0x000000ffffe07224 */ /* 0x004fe400078e0055 */
[----:B---3--:R-:W-:Y:S02]  /*54010*/  IMAD.MOV.U32 R228, RZ, RZ, R86 ;  /* 0x000000ffffe47224 */ /* 0x008fe400078e0056 */
[----:B----4-:R-:W-:Y:S02]  /*54020*/  IMAD.MOV.U32 R226, RZ, RZ, R87 ;  /* 0x000000ffffe27224 */ /* 0x010fe400078e0057 */
[----:B------:R-:W-:Y:S01]  /*54030*/  MOV R234, R49 ;  /* 0x0000003100ea7202 */ /* 0x000fe20000000f00 */
[----:B------:R-:W-:Y:S01]  /*54040*/  HMMA.1688.F32.TF32 R84, R52, R10, R128 ;  /* 0x0000000a3454723c */ /* 0x000fe20000081080 */
[----:B------:R-:W-:Y:S02]  /*54050*/  IMAD.MOV.U32 R233, RZ, RZ, R48 ;  /* 0x000000ffffe97224 */ /* 0x000fe400078e0030 */
[----:B------:R-:W-:-:S02]  /*54060*/  IMAD.MOV.U32 R235, RZ, RZ, R50 ;  /* 0x000000ffffeb7224 */ /* 0x000fc400078e0032 */
[----:B------:R-:W-:Y:S01]  /*54070*/  IMAD.MOV.U32 R227, RZ, RZ, R51 ;  /* 0x000000ffffe37224 */ /* 0x000fe200078e0033 */
[----:B------:R1:W-:Y:S02]  /*54080*/  STL [R1+0x19b8], R229 ;  /* 0x0019b8e501007387 */ /* 0x0003e40000100800 */
[C---:B------:R-:W-:Y:S02]  /*54090*/  HMMA.1688.F32.TF32 R48, R52.reuse, R14, R132 ;  /* 0x0000000e3430723c */ /* 0x040fe40000081084 */
[----:B------:R2:W-:Y:S04]  /*540a0*/  STL [R1+0x19b4], R230 ;  /* 0x0019b4e601007387 */ /* 0x0005e80000100800 */
[----:B------:R3:W-:Y:S02]  /*540b0*/  STL [R1+0x19b0], R232 ;  /* 0x0019b0e801007387 */ /* 0x0007e40000100800 */
[----:B------:R-:W-:Y:S02]  /*540c0*/  HMMA.1688.F32.TF32 R88, R52, R18, R136 ;  /* 0x000000123458723c */ /* 0x000fe40000081088 */
[----:B------:R-:W-:Y:S01]  /*540d0*/  STL [R1+0x19ac], R231 ;  /* 0x0019ace701007387 */ /* 0x000fe20000100800 */
[----:B------:R-:W-:-:S03]  /*540e0*/  IMAD.MOV.U32 R43, RZ, RZ, R45 ;  /* 0x000000ffff2b7224 */ /* 0x000fc600078e002d */
[----:B------:R-:W4:Y:S04]  /*540f0*/  LDS R45, [R0+0xab180] ;  /* 0x0ab18000002d7984 */ /* 0x000f280000000800 */
[----:B------:R-:W-:Y:S04]  /*54100*/  STL.64 [R1+0x210], R84 ;  /* 0x0002105401007387 */ /* 0x000fe80000100a00 */
[----:B------:R3:W-:Y:S02]  /*54110*/  STL.64 [R1+0x218], R86 ;  /* 0x0002185601007387 */ /* 0x0007e40000100a00 */
[----:B-1----:R-:W-:-:S02]  /*54120*/  IMAD.MOV.U32 R229, RZ, RZ, R48 ;  /* 0x000000ffffe57224 */ /* 0x002fc400078e0030 */
[----:B--2---:R-:W-:Y:S02]  /*54130*/  IMAD.MOV.U32 R230, RZ, RZ, R49 ;  /* 0x000000ffffe67224 */ /* 0x004fe400078e0031 */
[----:B------:R-:W-:Y:S02]  /*54140*/  IMAD.MOV.U32 R74, RZ, RZ, R75 ;  /* 0x000000ffff4a7224 */ /* 0x000fe400078e004b */
[----:B------:R-:W-:Y:S01]  /*54150*/  IMAD.MOV.U32 R116, RZ, RZ, R21 ;  /* 0x000000ffff747224 */ /* 0x000fe200078e0015 */
[----:B------:R-:W-:Y:S01]  /*54160*/  MOV R118, R17 ;  /* 0x0000001100767202 */ /* 0x000fe20000000f00 */
[----:B---3--:R-:W-:Y:S02]  /*54170*/  IMAD.MOV.U32 R232, RZ, RZ, R50 ;  /* 0x000000ffffe87224 */ /* 0x008fe400078e0032 */
[----:B------:R-:W-:Y:S01]  /*54180*/  IMAD.MOV.U32 R112, RZ, RZ, R13 ;  /* 0x000000ffff707224 */ /* 0x000fe200078e000d */
[----:B------:R-:W-:Y:S01]  /*54190*/  HMMA.1688.F32.TF32 R84, R52, R22, R140 ;  /* 0x000000163454723c */ /* 0x000fe2000008108c */
[----:B------:R-:W-:-:S02]  /*541a0*/  IMAD.MOV.U32 R231, RZ, RZ, R51 ;  /* 0x000000ffffe77224 */ /* 0x000fc400078e0033 */
[----:B------:R-:W-:Y:S02]  /*541b0*/  IMAD.MOV.U32 R113, RZ, RZ, R12 ;  /* 0x000000ffff717224 */ /* 0x000fe400078e000c */
[----:B------:R-:W-:Y:S02]  /*541c0*/  IMAD.MOV.U32 R114, RZ, RZ, R9 ;  /* 0x000000ffff727224 */ /* 0x000fe400078e0009 */
[----:B------:R-:W-:Y:S01]  /*541d0*/  IMAD.MOV.U32 R115, RZ, RZ, R216 ;  /* 0x000000ffff737224 */ /* 0x000fe200078e00d8 */
[----:B------:R-:W-:Y:S01]  /*541e0*/  HMMA.1688.F32.TF32 R48, R52, R26, R144 ;  /* 0x0000001a3430723c */ /* 0x000fe20000081090 */
[----:B------:R-:W-:Y:S04]  /*541f0*/  STL.64 [R1+0x1f0], R88 ;  /* 0x0001f05801007387 */ /* 0x000fe80000100a00 */
[----:B------:R-:W-:Y:S01]  /*54200*/  STL.64 [R1+0x1f8], R90 ;  /* 0x0001f85a01007387 */ /* 0x000fe20000100a00 */
[----:B------:R-:W-:-:S02]  /*54210*/  IMAD.MOV.U32 R122, RZ, RZ, R25 ;  /* 0x000000ffff7a7224 */ /* 0x000fc400078e0019 */
[----:B------:R-:W-:Y:S02]  /*54220*/  IMAD.MOV.U32 R123, RZ, RZ, R8 ;  /* 0x000000ffff7b7224 */ /* 0x000fe400078e0008 */
[----:B------:R-:W-:Y:S02]  /*54230*/  IMAD.MOV.U32 R110, RZ, RZ, R221 ;  /* 0x000000ffff6e7224 */ /* 0x000fe400078e00dd */
[----:B------:R-:W-:Y:S02]  /*54240*/  IMAD.MOV.U32 R111, RZ, RZ, R212 ;  /* 0x000000ffff6f7224 */ /* 0x000fe400078e00d4 */
[----:B------:R-:W-:Y:S01]  /*54250*/  IMAD.MOV.U32 R92, RZ, RZ, R219 ;  /* 0x000000ffff5c7224 */ /* 0x000fe200078e00db */
        /* <DEDUP_REMOVED lines=10> */
[----:B-1----:R-:W-:Y:S01]  /*54300*/  HMMA.1688.F32.TF32 R48, R52, R30, R148 ;  /* 0x0000001e3430723c */ /* 0x002fe20000081094 */
[----:B------:R-:W-:-:S02]  /*54310*/  IMAD.MOV.U32 R125, RZ, RZ, R63 ;  /* 0x000000ffff7d7224 */ /* 0x000fc400078e003f */
[----:B------:R-:W-:Y:S02]  /*54320*/  IMAD.MOV.U32 R101, RZ, RZ, R246 ;  /* 0x000000ffff657224 */ /* 0x000fe400078e00f6 */
[----:B------:R-:W-:Y:S02]  /*54330*/  IMAD.MOV.U32 R102, RZ, RZ, R245 ;  /* 0x000000ffff667224 */ /* 0x000fe400078e00f5 */
[----:B------:R-:W-:Y:S01]  /*54340*/  IMAD.MOV.U32 R103, RZ, RZ, R244 ;  /* 0x000000ffff677224 */ /* 0x000fe200078e00f4 */
[C---:B------:R-:W-:Y:S01]  /*54350*/  HMMA.1688.F32.TF32 R84, R52.reuse, R34, R152 ;  /* 0x000000223454723c */ /* 0x040fe20000081098 */
[----:B------:R-:W-:Y:S01]  /*54360*/  IMAD.MOV.U32 R127, RZ, RZ, R56 ;  /* 0x000000ffff7f7224 */ /* 0x000fe200078e0038 */
[----:B------:R-:W-:Y:S01]  /*54370*/  MOV R104, R243 ;  /* 0x000000f300687202 */ /* 0x000fe20000000f00 */
[----:B------:R-:W-:Y:S01]  /*54380*/  IMAD.MOV.U32 R126, RZ, RZ, R57 ;  /* 0x000000ffff7e7224 */ /* 0x000fe200078e0039 */
[----:B------:R-:W-:Y:S04]  /*54390*/  LDS R128, [R2+0xac080] ;  /* 0x0ac0800002807984 */ /* 0x000fe80000000800 */
[----:B------:R-:W-:Y:S01]  /*543a0*/  HMMA.1688.F32.TF32 R52, R52, R38, R156 ;  /* 0x000000263434723c */ /* 0x000fe2000008109c */
[----:B------:R-:W-:Y:S01]  /*543b0*/  IMAD.MOV.U32 R121, RZ, RZ, R59 ;  /* 0x000000ffff797224 */ /* 0x000fe200078e003b */
[----:B------:R-:W-:Y:S01]  /*543c0*/  LDS R130, [R2+0xac880] ;  /* 0x0ac8800002827984 */ /* 0x000fe20000000800 */
[----:B------:R-:W-:-:S02]  /*543d0*/  IMAD.MOV.U32 R105, RZ, RZ, R242 ;  /* 0x000000ffff697224 */ /* 0x000fc400078e00f2 */
[----:B------:R-:W-:Y:S01]  /*543e0*/  IMAD.MOV.U32 R106, RZ, RZ, R241 ;  /* 0x000000ffff6a7224 */ /* 0x000fe200078e00f1 */
[----:B------:R-:W-:Y:S04]  /*543f0*/  LDS R129, [R0+0xac080] ;  /* 0x0ac0800000817984 */ /* 0x000fe80000000800 */
[----:B------:R-:W-:Y:S04]  /*54400*/  STL.64 [R1+0x1c0], R48 ;  /* 0x0001c03001007387 */ /* 0x000fe80000100a00 */
[----:B------:R4:W-:Y:S01]  /*54410*/  STL.64 [R1+0x1c8], R50 ;  /* 0x0001c83201007387 */ /* 0x0009e20000100a00 */
[----:B------:R-:W-:-:S03]  /*54420*/  IMAD.MOV.U32 R107, RZ, RZ, R240 ;  /* 0x000000ffff6b7224 */ /* 0x000fc600078e00f0 */
[----:B------:R-:W-:Y:S01]  /*54430*/  LDS R131, [R0+0xac880] ;  /* 0x0ac8800000837984 */ /* 0x000fe20000000800 */
[C---:B----4-:R-:W-:Y:S03]  /*54440*/  HMMA.1688.F32.TF32 R48, R44.reuse, R10, R160 ;  /* 0x0000000a2c30723c */ /* 0x050fe600000810a0 */
[----:B------:R-:W-:Y:S04]  /*54450*/  STL.64 [R1+0x1b0], R84 ;  /* 0x0001b05401007387 */ /* 0x000fe80000100a00 */
[----:B------:R1:W-:Y:S04]  /*54460*/  STL.64 [R1+0x1b8], R86 ;  /* 0x0001b85601007387 */ /* 0x0003e80000100a00 */
[----:B------:R-:W-:Y:S04]  /*54470*/  STL.64 [R1+0x160], R52 ;  /* 0x0001603401007387 */ /* 0x000fe80000100a00 */
[----:B------:R-:W-:Y:S01]  /*54480*/  STL.64 [R1+0x168], R54 ;  /* 0x0001683601007387 */ /* 0x000fe20000100a00 */
[----:B------:R-:W-:Y:S01]  /*54490*/  IMAD.MOV.U32 R71, RZ, RZ, R43 ;  /* 0x000000ffff477224 */ /* 0x000fe200078e002b */
[----:B-1----:R-:W-:Y:S02]  /*544a0*/  HMMA.1688.F32.TF32 R84, R44, R22, R172 ;  /* 0x000000162c54723c */ /* 0x002fe400000810ac */
[----:B------:R-:W1:Y:S01]  /*544b0*/  LDS R43, [R5+0xab980] ;  /* 0x0ab98000052b7984 */ /* 0x000e620000000800 */
[----:B------:R-:W-:-:S02]  /*544c0*/  IMAD.MOV.U32 R75, RZ, RZ, R70 ;  /* 0x000000ffff4b7224 */ /* 0x000fc400078e0046 */
[----:B------:R-:W-:Y:S02]  /*544d0*/  IMAD.MOV.U32 R88, RZ, RZ, R215 ;  /* 0x000000ffff587224 */ /* 0x000fe400078e00d7 */
[----:B------:R-:W-:Y:S01]  /*544e0*/  IMAD.MOV.U32 R89, RZ, RZ, R214 ;  /* 0x000000ffff597224 */ /* 0x000fe200078e00d6 */
[----:B------:R-:W-:Y:S04]  /*544f0*/  STL.64 [R1+0x150], R48 ;  /* 0x0001503001007387 */ /* 0x000fe80000100a00 */
[----:B------:R2:W-:Y:S01]  /*54500*/  STL.64 [R1+0x158], R50 ;  /* 0x0001583201007387 */ /* 0x0005e20000100a00 */
[----:B------:R-:W-:Y:S02]  /*54510*/  IMAD.MOV.U32 R90, RZ, RZ, R213 ;  /* 0x000000ffff5a7224 */ /* 0x000fe400078e00d5 */
[----:B------:R-:W-:-:S02]  /*54520*/  IMAD.MOV.U32 R91, RZ, RZ, R6 ;  /* 0x000000ffff5b7224 */ /* 0x000fc400078e0006 */
[----:B------:R-:W-:Y:S02]  /*54530*/  IMAD.MOV.U32 R151, RZ, RZ, R80 ;  /* 0x000000ffff977224 */ /* 0x000fe400078e0050 */
[----:B------:R-:W-:Y:S02]  /*54540*/  IMAD.MOV.U32 R150, RZ, RZ, R81 ;  /* 0x000000ffff967224 */ /* 0x000fe400078e0051 */
[----:B------:R-:W-:Y:S02]  /*54550*/  IMAD.MOV.U32 R147, RZ, RZ, R76 ;  /* 0x000000ffff937224 */ /* 0x000fe400078e004c */
[----:B------:R-:W-:Y:S01]  /*54560*/  IMAD.MOV.U32 R146, RZ, RZ, R77 ;  /* 0x000000ffff927224 */ /* 0x000fe200078e004d */
[----:B--2---:R-:W-:Y:S01]  /*54570*/  HMMA.1688.F32.TF32 R48, R44, R14, R164 ;  /* 0x0000000e2c30723c */ /* 0x004fe200000810a4 */
[----:B------:R-:W-:Y:S02]  /*54580*/  IMAD.MOV.U32 R143, RZ, RZ, R72 ;  /* 0x000000ffff8f7224 */ /* 0x000fe400078e0048 */
[----:B------:R-:W-:-:S02]  /*54590*/  IMAD.MOV.U32 R142, RZ, RZ, R73 ;  /* 0x000000ffff8e7224 */ /* 0x000fc400078e0049 */
[----:B------:R-:W-:Y:S01]  /*545a0*/  IMAD.MOV.U32 R136, RZ, RZ, R74 ;  /* 0x000000ffff887224 */ /* 0x000fe200078e004a */
[----:B------:R-:W-:Y:S01]  /*545b0*/  MOV R138, R69 ;  /* 0x00000045008a7202 */ /* 0x000fe20000000f00 */
[----:B------:R-:W-:Y:S02]  /*545c0*/  IMAD.MOV.U32 R139, RZ, RZ, R68 ;  /* 0x000000ffff8b7224 */ /* 0x000fe400078e0044 */
[----:B------:R-:W-:Y:S02]  /*545d0*/  IMAD.MOV.U32 R155, RZ, RZ, R60 ;  /* 0x000000ffff9b7224 */ /* 0x000fe400078e003c */
[----:B------:R-:W-:Y:S01]  /*545e0*/  IMAD.MOV.U32 R154, RZ, RZ, R61 ;  /* 0x000000ffff9a7224 */ /* 0x000fe200078e003d */
[----:B------:R-:W-:Y:S01]  /*545f0*/  MOV R158, R249 ;  /* 0x000000f9009e7202 */ /* 0x000fe20000000f00 */
[----:B------:R-:W-:Y:S01]  /*54600*/  IMAD.MOV.U32 R156, RZ, RZ, R251 ;  /* 0x000000ffff9c7224 */ /* 0x000fe200078e00fb */
[----:B------:R-:W-:Y:S01]  /*54610*/  LDS R160, [R4+0xac080] ;  /* 0x0ac0800004a07984 */ /* 0x000fe20000000800 */
[----:B------:R-:W-:-:S02]  /*54620*/  IMAD.MOV.U32 R157, RZ, RZ, R250 ;  /* 0x000000ffff9d7224 */ /* 0x000fc400078e00fa */
[----:B------:R-:W-:Y:S01]  /*54630*/  IMAD.MOV.U32 R159, RZ, RZ, R248 ;  /* 0x000000ffff9f7224 */ /* 0x000fe200078e00f8 */
[----:B------:R-:W-:Y:S01]  /*54640*/  LDS R162, [R4+0xac880] ;  /* 0x0ac8800004a27984 */ /* 0x000fe20000000800 */
[----:B------:R-:W-:Y:S01]  /*54650*/  IMAD.MOV.U32 R134, RZ, RZ, R65 ;  /* 0x000000ffff867224 */ /* 0x000fe200078e0041 */
[----:B------:R-:W-:Y:S01]  /*54660*/  HMMA.1688.F32.TF32 R52, R44, R26, R176 ;  /* 0x0000001a2c34723c */ /* 0x000fe200000810b0 */
[----:B------:R-:W-:Y:S01]  /*54670*/  IMAD.MOV.U32 R70, RZ, RZ, R66 ;  /* 0x000000ffff467224 */ /* 0x000fe200078e0042 */
[----:B------:R-:W-:Y:S04]  /*54680*/  LDS R161, [R5+0xac080] ;  /* 0x0ac0800005a17984 */ /* 0x000fe80000000800 */
[----:B------:R-:W-:Y:S04]  /*54690*/  STL.64 [R1+0x140], R48 ;  /* 0x0001403001007387 */ /* 0x000fe80000100a00 */
[----:B------:R2:W-:Y:S01]  /*546a0*/  STL.64 [R1+0x148], R50 ;  /* 0x0001483201007387 */ /* 0x0005e20000100a00 */
[----:B------:R-:W-:-:S02]  /*546b0*/  IMAD.MOV.U32 R80, RZ, RZ, R33 ;  /* 0x000000ffff507224 */ /* 0x000fc400078e0021 */
[----:B------:R-:W-:Y:S01]  /*546c0*/  IMAD.MOV.U32 R81, RZ, RZ, R36 ;  /* 0x000000ffff517224 */ /* 0x000fe200078e0024 */
[----:B------:R-:W-:Y:S01]  /*546d0*/  LDS R65, [R0+0xac000] ;  /* 0x0ac0000000417984 */ /* 0x000fe20000000800 */
[----:B------:R-:W-:Y:S01]  /*546e0*/  IMAD.MOV.U32 R135, RZ, RZ, R64 ;  /* 0x000000ffff877224 */ /* 0x000fe200078e0040 */
[----:B------:R-:W-:Y:S02]  /*546f0*/  MOV R66, R67 ;  /* 0x0000004300427202 */ /* 0x000fe40000000f00 */
[----:B------:R-:W-:Y:S01]  /*54700*/  LDS R163, [R5+0xac880] ;  /* 0x0ac8800005a37984 */ /* 0x000fe20000000800 */
[C---:B--2---:R-:W-:Y:S01]  /*54710*/  HMMA.1688.F32.TF32 R48, R44.reuse, R18, R168 ;  /* 0x000000122c30723c */ /* 0x044fe200000810a8 */
[----:B------:R-:W-:Y:S02]  /*54720*/  IMAD.MOV.U32 R77, RZ, RZ, R28 ;  /* 0x000000ffff4d7224 */ /* 0x000fe400078e001c */
[----:B------:R-:W-:Y:S11]  /*54730*/  LDS R64, [R2+0xac000] ;  /* 0x0ac0000002407984 */ /* 0x000ff60000000800 */
[----:B------:R-:W-:Y:S09]  /*54740*/  @!UPT UIADD3 URZ, URZ, URZ, URZ ;  /* 0x0000003f3f3ff290 */ /* 0x000ff2000fffe03f */
[----:B------:R-:W-:Y:S04]  /*54750*/  STL.64 [R1+0x130], R48 ;  /* 0x0001303001007387 */ /* 0x000fe80000100a00 */
[----:B------:R2:W-:Y:S02]  /*54760*/  STL.64 [R1+0x138], R50 ;  /* 0x0001383201007387 */ /* 0x0005e40000100a00 */
[C---:B--2---:R-:W-:Y:S02]  /*54770*/  HMMA.1688.F32.TF32 R48, R44.reuse, R30, R180 ;  /* 0x0000001e2c30723c */ /* 0x044fe400000810b4 */
[----:B------:R-:W-:Y:S04]  /*54780*/  STL.64 [R1+0x120], R84 ;  /* 0x0001205401007387 */ /* 0x000fe80000100a00 */
[----:B------:R-:W-:Y:S04]  /*54790*/  STL.64 [R1+0x128], R86 ;  /* 0x0001285601007387 */ /* 0x000fe80000100a00 */
[----:B------:R-:W-:Y:S04]  /*547a0*/  STL.64 [R1+0x110], R52 ;  /* 0x0001103401007387 */ /* 0x000fe80000100a00 */
[----:B------:R-:W-:Y:S09]  /*547b0*/  STL.64 [R1+0x118], R54 ;  /* 0x0001183601007387 */ /* 0x000ff20000100a00 */
[----:B------:R-:W-:Y:S04]  /*547c0*/  STL.64 [R1+0x100], R48 ;  /* 0x0001003001007387 */ /* 0x000fe80000100a00 */
[----:B------:R2:W-:Y:S02]  /*547d0*/  STL.64 [R1+0x108], R50 ;  /* 0x0001083201007387 */ /* 0x0005e40000100a00 */
[C---:B--2---:R-:W-:Y:S08]  /*547e0*/  HMMA.1688.F32.TF32 R48, R44.reuse, R34, R184 ;  /* 0x000000222c30723c */ /* 0x044ff000000810b8 */
[----:B------:R-:W-:Y:S11]  /*547f0*/  HMMA.1688.F32.TF32 R44, R44, R38, R188 ;  /* 0x000000262c2c723c */ /* 0x000ff600000810bc */
[----:B------:R-:W-:Y:S04]  /*54800*/  @!UPT UIADD3 URZ, URZ, URZ, URZ ;  /* 0x0000003f3f3ff290 */ /* 0x000fe8000fffe03f */
[----:B------:R-:W-:Y:S04]  /*54810*/  STL.64 [R1+0xf0], R48 ;  /* 0x0000f03001007387 */ /* 0x000fe80000100a00 */
[----:B------:R-:W-:Y:S04]  /*54820*/  STL.64 [R1+0xf8], R50 ;  /* 0x0000f83201007387 */ /* 0x000fe80000100a00 */
[----:B------:R-:W-:Y:S04]  /*54830*/  STL.64 [R1+0xe0], R44 ;  /* 0x0000e02c01007387 */ /* 0x000fe80000100a00 */
[----:B------:R1:W-:Y:S02]  /*54840*/  STL.64 [R1+0xe8], R46 ;  /* 0x0000e82e01007387 */ /* 0x0003e40000100a00 */
[----:B-1----:R-:W-:Y:S01]  /*54850*/  HMMA.1688.F32.TF32 R44, R40, R10, R192 ;  /* 0x0000000a282c723c */ /* 0x002fe200000810c0 */
        /* <DEDUP_REMOVED lines=8> */
[----:B------:R-:W-:-:S06]  /*548e0*/  IMAD.MOV.U32 R78, RZ, RZ, R3 ;  /* 0x000000ffff4e7224 */ /* 0x000fcc00078e0003 */
[----:B------:R1:W-:Y:S01]  /*548f0*/  STL [R1+0xd0], R44 ;  /* 0x0000d02c01007387 */ /* 0x0003e20000100800 */
[----:B------:R-:W-:Y:S01]  /*54900*/  MOV R252, R45 ;  /* 0x0000002d00fc7202 */ /* 0x000fe20000000f00 */
[----:B------:R-:W-:Y:S02]  /*54910*/  IMAD.MOV.U32 R7, RZ, RZ, R46 ;  /* 0x000000ffff077224 */ /* 0x000fe400078e002e */
[----:B------:R-:W-:Y:S02]  /*54920*/  IMAD.MOV.U32 R3, RZ, RZ, R47 ;  /* 0x000000ffff037224 */ /* 0x000fe400078e002f */
[C---:B-1----:R-:W-:Y:S03]  /*54930*/  HMMA.1688.F32.TF32 R44, R40.reuse, R14, R196 ;  /* 0x0000000e282c723c */ /* 0x042fe600000810c4 */
[----:B------:R-:W-:Y:S04]  /*54940*/  STL [R1+0x1948], R3 ;  /* 0x0019480301007387 */ /* 0x000fe80000100800 */
[----:B------:R-:W-:Y:S04]  /*54950*/  STL [R1+0x1944], R7 ;  /* 0x0019440701007387 */ /* 0x000fe80000100800 */
[----:B------:R-:W-:Y:S11]  /*54960*/  STL [R1+0x1940], R252 ;  /* 0x001940fc01007387 */ /* 0x000ff60000100800 */
[----:B------:R-:W-:Y:S01]  /*54970*/  @!UPT UIADD3 URZ, URZ, URZ, URZ ;  /* 0x0000003f3f3ff290 */ /* 0x000fe2000fffe03f */
[----:B------:R-:W-:Y:S04]  /*54980*/  STL.64 [R1+0x60], R44 ;  /* 0x0000602c01007387 */ /* 0x000fe80000100a00 */
[----:B------:R1:W-:Y:S02]  /*54990*/  STL.64 [R1+0x68], R46 ;  /* 0x0000682e01007387 */ /* 0x0003e40000100a00 */
[C---:B-1----:R-:W-:Y:S11]  /*549a0*/  HMMA.1688.F32.TF32 R44, R40.reuse, R18, R200 ;  /* 0x00000012282c723c */ /* 0x042ff600000810c8 */
[----:B------:R-:W-:Y:S11]  /*549b0*/  @!UPT UIADD3 URZ, URZ, URZ, URZ ;  /* 0x0000003f3f3ff290 */ /* 0x000ff6000fffe03f */
[----:B------:R-:W-:Y:S01]  /*549c0*/  @!UPT UIADD3 URZ, URZ, URZ, URZ ;  /* 0x0000003f3f3ff290 */ /* 0x000fe2000fffe03f */
[----:B------:R-:W-:Y:S04]  /*549d0*/  STL.64 [R1+0x40], R44 ;  /* 0x0000402c01007387 */ /* 0x000fe80000100a00 */
[----:B------:R1:W-:Y:S02]  /*549e0*/  STL.64 [R1+0x48], R46 ;  /* 0x0000482e01007387 */ /* 0x0003e40000100a00 */
[----:B-1----:R-:W-:Y:S01]  /*549f0*/  HMMA.1688.F32.TF32 R44, R40, R22, R204 ;  /* 0x00000016282c723c */ /* 0x002fe200000810cc */
[----:B------:R-:W-:Y:S01]  /*54a00*/  MOV R84, R211 ;  /* 0x000000d300547202 */ /* 0x000fe20000000f00 */
[----:B------:R-:W-:Y:S02]  /*54a10*/  IMAD.MOV.U32 R148, RZ, RZ, R86 ;  /* 0x000000ffff947224 */ /* 0x000fe400078e0056 */
[----:B------:R-:W-:-:S02]  /*54a20*/  IMAD.MOV.U32 R85, RZ, RZ, R210 ;  /* 0x000000ffff557224 */ /* 0x000fc400078e00d2 */
[----:B------:R-:W-:Y:S01]  /*54a30*/  IMAD.MOV.U32 R149, RZ, RZ, R87 ;  /* 0x000000ffff957224 */ /* 0x000fe200078e0057 */
[----:B------:R-:W-:Y:S01]  /*54a40*/  MOV R144, R82 ;  /* 0x0000005200907202 */ /* 0x000fe20000000f00 */
[----:B------:R-:W-:Y:S02]  /*54a50*/  IMAD.MOV.U32 R145, RZ, RZ, R83 ;  /* 0x000000ffff917224 */ /* 0x000fe400078e0053 */
        /* <DEDUP_REMOVED lines=9> */
[----:B------:R-:W-:Y:S04]  /*54af0*/  STL [R1+0x20], R44 ;  /* 0x0000202c01007387 */ /* 0x000fe80000100800 */
[----:B------:R-:W2:Y:S04]  /*54b00*/  LDL.LU R25, [R1+0x1aa0] ;  /* 0x001aa00001197983 */ /* 0x000ea80000300800 */
[----:B------:R-:W3:Y:S04]  /*54b10*/  LDL.LU R8, [R1+0x1a9c] ;  /* 0x001a9c0001087983 */ /* 0x000ee80000300800 */
        /* <DEDUP_REMOVED lines=24> */
[----:B------:R-:W-:-:S03]  /*54ca0*/  IMAD.MOV.U32 R87, RZ, RZ, R32 ;  /* 0x000000ffff577224 */ /* 0x000fc600078e0020 */
[----:B------:R-:W3:Y:S01]  /*54cb0*/  LDL.LU R32, [R1+0x1a3c] ;  /* 0x001a3c0001207983 */ /* 0x000ee20000300800 */
[----:B------:R-:W-:-:S03]  /*54cc0*/  IMAD.MOV.U32 R82, RZ, RZ, R37 ;  /* 0x000000ffff527224 */ /* 0x000fc600078e0025 */
[----:B------:R-:W3:Y:S01]  /*54cd0*/  LDL.LU R33, [R1+0x1a38] ;  /* 0x001a380001217983 */ /* 0x000ee20000300800 */
[----:B------:R-:W-:-:S03]  /*54ce0*/  IMAD.MOV.U32 R83, RZ, RZ, R24 ;  /* 0x000000ffff537224 */ /* 0x000fc600078e0018 */
[----:B------:R-:W3:Y:S01]  /*54cf0*/  LDL.LU R36, [R1+0x1a34] ;  /* 0x001a340001247983 */ /* 0x000ee20000300800 */
[----:B------:R-:W-:-:S03]  /*54d00*/  MOV R78, R29 ;  /* 0x0000001d004e7202 */ /* 0x000fc60000000f00 */
[----:B------:R-:W3:Y:S01]  /*54d10*/  LDL.LU R37, [R1+0x1a30] ;  /* 0x001a300001257983 */ /* 0x000ee20000300800 */
[----:B------:R-:W-:-:S03]  /*54d20*/  IMAD.MOV.U32 R79, RZ, RZ, R16 ;  /* 0x000000ffff4f7224 */ /* 0x000fc600078e0010 */
[----:B------:R-:W3:Y:S01]  /*54d30*/  LDL.LU R24, [R1+0x1a2c] ;  /* 0x001a2c0001187983 */ /* 0x000ee20000300800 */
[----:B------:R-:W-:Y:S02]  /*54d40*/  IMAD.MOV.U32 R200, RZ, RZ, R225 ;  /* 0x000000ffffc87224 */ /* 0x000fe400078e00e1 */
[----:B------:R-:W-:Y:S01]  /*54d50*/  IMAD.MOV.U32 R201, RZ, RZ, R224 ;  /* 0x000000ffffc97224 */ /* 0x000fe200078e00e0 */
[----:B------:R-:W-:Y:S01]  /*54d60*/  LDS R205, [R0+0xac100] ;  /* 0x0ac1000000cd7984 */ /* 0x000fe20000000800 */
[----:B------:R-:W-:Y:S02]  /*54d70*/  IMAD.MOV.U32 R202, RZ, RZ, R228 ;  /* 0x000000ffffca7224 */ /* 0x000fe400078e00e4 */
[----:B------:R-:W-:Y:S01]  /*54d80*/  IMAD.MOV.U32 R203, RZ, RZ, R226 ;  /* 0x000000ffffcb7224 */ /* 0x000fe200078e00e2 */
[----:B------:R-:W-:Y:S01]  /*54d90*/  LDS R207, [R0+0xac900] ;  /* 0x0ac9000000cf7984 */ /* 0x000fe20000000800 */
[----:B--2---:R-:W-:-:S03]  /*54da0*/  IMAD.MOV.U32 R76, RZ, RZ, R25 ;  /* 0x000000ffff4c7224 */ /* 0x004fc600078e0019 */
[----:B------:R-:W2:Y:S04]  /*54db0*/  LDL.LU R25, [R1+0x1a28] ;  /* 0x001a280001197983 */ /* 0x000ea80000300800 */
[----:B------:R-:W2:Y:S04]  /*54dc0*/  LDL.LU R28, [R1+0x1a24] ;  /* 0x001a2400011c7983 */ /* 0x000ea80000300800 */
[----:B------:R-:W2:Y:S01]  /*54dd0*/  LDL.LU R29, [R1+0x1a20] ;  /* 0x001a2000011d7983 */ /* 0x000ea20000300800 */
[----:B----4-:R-:W-:Y:S02]  /*54de0*/  IMAD.MOV.U32 R74, RZ, RZ, R21 ;  /* 0x000000ffff4a7224 */ /* 0x010fe400078e0015 */
[----:B---3--:R-:W-:Y:S01]  /*54df0*/  IMAD.MOV.U32 R73, RZ, RZ, R20 ;  /* 0x000000ffff497224 */ /* 0x008fe200078e0014 */
[----:B------:R-:W3:Y:S01]  /*54e00*/  LDL.LU R16, [R1+0x1a1c] ;  /* 0x001a1c0001107983 */ /* 0x000ee20000300800 */
[----:B------:R-:W-:-:S03]  /*54e10*/  IMAD.MOV.U32 R72, RZ, RZ, R17 ;  /* 0x000000ffff487224 */ /* 0x000fc600078e0011 */
[----:B------:R-:W4:Y:S01]  /*54e20*/  LDL.LU R17, [R1+0x1a18] ;  /* 0x001a180001117983 */ /* 0x000f220000300800 */
[----:B------:R-:W-:-:S03]  /*54e30*/  IMAD.MOV.U32 R75, RZ, RZ, R8 ;  /* 0x000000ffff4b7224 */ /* 0x000fc600078e0008 */
[----:B------:R-:W2:Y:S04]  /*54e40*/  LDL.LU R20, [R1+0x1a14] ;  /* 0x001a140001147983 */ /* 0x000ea80000300800 */
[----:B------:R-:W3:Y:S01]  /*54e50*/  LDL.LU R21, [R1+0x1a10] ;  /* 0x001a100001157983 */ /* 0x000ee20000300800 */
[----:B------:R-:W-:Y:S02]  /*54e60*/  IMAD.MOV.U32 R70, RZ, RZ, R13 ;  /* 0x000000ffff467224 */ /* 0x000fe400078e000d */
[----:B------:R-:W-:Y:S01]  /*54e70*/  IMAD.MOV.U32 R69, RZ, RZ, R12 ;  /* 0x000000ffff457224 */ /* 0x000fe200078e000c */
[----:B------:R-:W4:Y:S01]  /*54e80*/  LDL.LU R8, [R1+0x1a0c] ;  /* 0x001a0c0001087983 */ /* 0x000f220000300800 */
[----:B------:R-:W-:-:S03]  /*54e90*/  IMAD.MOV.U32 R68, RZ, RZ, R9 ;  /* 0x000000ffff447224 */ /* 0x000fc600078e0009 */
[----:B------:R-:W4:Y:S01]  /*54ea0*/  LDL.LU R9, [R1+0x1a08] ;  /* 0x001a080001097983 */ /* 0x000f220000300800 */
[----:B------:R-:W-:-:S03]  /*54eb0*/  IMAD.MOV.U32 R71, RZ, RZ, R220 ;  /* 0x000000ffff477224 */ /* 0x000fc600078e00dc */
[----:B------:R-:W4:Y:S04]  /*54ec0*/  LDL.LU R12, [R1+0x1a04] ;  /* 0x001a0400010c7983 */ /* 0x000f280000300800 */
[----:B------:R-:W4:Y:S01]  /*54ed0*/  LDL.LU R13, [R1+0x1a00] ;  /* 0x001a0000010d7983 */ /* 0x000f220000300800 */
[----:B------:R-:W-:Y:S02]  /*54ee0*/  IMAD.MOV.U32 R166, RZ, RZ, R223 ;  /* 0x000000ffffa67224 */ /* 0x000fe400078e00df */
[----:B------:R-:W-:Y:S01]  /*54ef0*/  IMAD.MOV.U32 R165, RZ, RZ, R222 ;  /* 0x000000ffffa57224 */ /* 0x000fe200078e00de */
[----:B------:R-:W4:Y:S01]  /*54f00*/  LDL.LU R220, [R1+0x19fc] ;  /* 0x0019fc0001dc7983 */ /* 0x000f220000300800 */
[----:B------:R-:W-:-:S03]  /*54f10*/  MOV R164, R221 ;  /* 0x000000dd00a47202 */ /* 0x000fc60000000f00 */
[----:B------:R-:W4:Y:S01]  /*54f20*/  LDL.LU R221, [R1+0x19f8] ;  /* 0x0019f80001dd7983 */ /* 0x000f220000300800 */
[----:B------:R-:W-:-:S03]  /*54f30*/  IMAD.MOV.U32 R167, RZ, RZ, R216 ;  /* 0x000000ffffa77224 */ /* 0x000fc600078e00d8 */
[----:B------:R-:W4:Y:S04]  /*54f40*/  LDL.LU R222, [R1+0x19f4] ;  /* 0x0019f40001de7983 */ /* 0x000f280000300800 */
[----:B------:R-:W4:Y:S01]  /*54f50*/  LDL.LU R223, [R1+0x19f0] ;  /* 0x0019f00001df7983 */ /* 0x000f220000300800 */
        /* <DEDUP_REMOVED lines=8> */
[----:B------:R-:W-:Y:S01]  /*54fe0*/  MOV R58, R215 ;  /* 0x000000d7003a7202 */ /* 0x000fe20000000f00 */
[----:B------:R-:W-:Y:S02]  /*54ff0*/  IMAD.MOV.U32 R57, RZ, RZ, R214 ;  /* 0x000000ffff397224 */ /* 0x000fe400078e00d6 */
        /* <DEDUP_REMOVED lines=13> */
[----:B------:R-:W4:Y:S04]  /*550d0*/  LDL.LU R211, [R1+0x19c0] ;  /* 0x0019c00001d37983 */ /* 0x000f280000300800 */
[----:B------:R-:W4:Y:S01]  /*550e0*/  LDL.LU R6, [R1+0x19bc] ;  /* 0x0019bc0001067983 */ /* 0x000f220000300800 */
[----:B--2---:R-:W-:Y:S02]  /*550f0*/  IMAD.MOV.U32 R173, RZ, RZ, R20 ;  /* 0x000000ffffad7224 */ /* 0x004fe400078e0014 */
[----:B---3--:R-:W-:Y:S01]  /*55100*/  IMAD.MOV.U32 R172, RZ, RZ, R21 ;  /* 0x000000ffffac7224 */ /* 0x008fe200078e0015 */
[C---:B----4-:R-:W-:Y:S08]  /*55110*/  HMMA.1688.F32.TF32 R220, R40.reuse, R38, R220 ;  /* 0x0000002628dc723c */ /* 0x050ff000000810dc */
[C---:B------:R-:W-:Y:S08]  /*55120*/  HMMA.1688.F32.TF32 R236, R40.reuse, R34, R216 ;  /* 0x0000002228ec723c */ /* 0x040ff000000810d8 */
[C---:B------:R-:W-:Y:S01]  /*55130*/  HMMA.1688.F32.TF32 R244, R40.reuse, R30, R212 ;  /* 0x0000001e28f4723c */ /* 0x040fe200000810d4 */
[----:B------:R-:W1:Y:S07]  /*55140*/  LDSM.16.M88.4 R20, [R6+0xc180] ;  /* 0x00c180000614783b */ /* 0x000e6e0000000200 */
[----:B------:R-:W-:Y:S11]  /*55150*/  HMMA.1688.F32.TF32 R248, R40, R26, R208 ;  /* 0x0000001a28f8723c */ /* 0x000ff600000810d0 */
[----:B------:R-:W-:Y:S11]  /*55160*/  @!UPT UIADD3 URZ, URZ, URZ, URZ ;  /* 0x0000003f3f3ff290 */ /* 0x000ff6000fffe03f */
[----:B------:R-:W-:Y:S01]  /*55170*/  @!UPT UIADD3 URZ, URZ, URZ, URZ ;  /* 0x0000003f3f3ff290 */ /* 0x000fe2000fffe03f */
[----:B------:R-:W-:Y:S04]  /*55180*/  STL.64 [R1+0x1908], R250 ;  /* 0x001908fa01007387 */ /* 0x000fe80000100a00 */
[----:B------:R2:W-:Y:S04]  /*55190*/  STL.64 [R1+0x1900], R248 ;  /* 0x001900f801007387 */ /* 0x0005e80000100a00 */
[----:B------:R-:W-:Y:S04]  /*551a0*/  STL.64 [R1+0x1918], R246 ;  /* 0x001918f601007387 */ /* 0x000fe80000100a00 */
[----:B------:R-:W-:Y:S04]  /*551b0*/  STL.64 [R1+0x1910], R244 ;  /* 0x001910f401007387 */ /* 0x000fe80000100a00 */
[----:B------:R-:W-:Y:S01]  /*551c0*/  STL.64 [R1+0x1928], R238 ;  /* 0x001928ee01007387 */ /* 0x000fe20000100a00 */
[----:B--2---:R-:W-:-:S03]  /*551d0*/  IMAD.MOV.U32 R248, RZ, RZ, R229 ;  /* 0x000000fffff87224 */ /* 0x004fc600078e00e5 */
[----:B------:R-:W-:Y:S01]  /*551e0*/  STL.64 [R1+0x1920], R236 ;  /* 0x001920ec01007387 */ /* 0x000fe20000100a00 */
[----:B------:R-:W-:-:S03]  /*551f0*/  IMAD.MOV.U32 R249, RZ, RZ, R230 ;  /* 0x000000fffff97224 */ /* 0x000fc600078e00e6 */
[----:B------:R-:W-:Y:S01]  /*55200*/  STL.64 [R1+0x1938], R222 ;  /* 0x001938de01007387 */ /* 0x000fe20000100a00 */
[----:B------:R-:W-:-:S03]  /*55210*/  IMAD.MOV.U32 R250, RZ, RZ, R232 ;  /* 0x000000fffffa7224 */ /* 0x000fc600078e00e8 */
[----:B------:R-:W-:Y:S01]  /*55220*/  STL.64 [R1+0x1930], R220 ;  /* 0x001930dc01007387 */ /* 0x000fe20000100a00 */
[----:B------:R-:W-:-:S03]  /*55230*/  IMAD.MOV.U32 R251, RZ, RZ, R231 ;  /* 0x000000fffffb7224 */ /* 0x000fc600078e00e7 */
[----:B-1----:R-:W-:Y:S04]  /*55240*/  STL [R1+0x18f8], R23 ;  /* 0x0018f81701007387 */ /* 0x002fe80000100800 */
[----:B------:R-:W2:Y:S04]  /*55250*/  LDL.LU R229, [R1+0x19b8] ;  /* 0x0019b80001e57983 */ /* 0x000ea80000300800 */
[----:B------:R-:W3:Y:S04]  /*55260*/  LDL.LU R230, [R1+0x19b4] ;  /* 0x0019b40001e67983 */ /* 0x000ee80000300800 */
[----:B------:R-:W4:Y:S04]  /*55270*/  LDL.LU R232, [R1+0x19b0] ;  /* 0x0019b00001e87983 */ /* 0x000f280000300800 */
[----:B------:R-:W4:Y:S04]  /*55280*/  LDL.LU R231, [R1+0x19ac] ;  /* 0x0019ac0001e77983 */ /* 0x000f280000300800 */
[----:B------:R-:W4:Y:S04]  /*55290*/  LDL.LU R225, [R1+0x19a8] ;  /* 0x0019a80001e17983 */ /* 0x000f280000300800 */
[----:B------:R-:W4:Y:S04]  /*552a0*/  LDL.LU R224, [R1+0x19a4] ;  /* 0x0019a40001e07983 */ /* 0x000f280000300800 */
[----:B------:R-:W4:Y:S04]  /*552b0*/  LDL.LU R228, [R1+0x19a0] ;  /* 0x0019a00001e47983 */ /* 0x000f280000300800 */
[----:B------:R-:W4:Y:S01]  /*552c0*/  LDL.LU R226, [R1+0x199c] ;  /* 0x00199c0001e27983 */ /* 0x000f220000300800 */
[----:B--2---:R-:W-:-:S02]  /*552d0*/  IMAD.MOV.U32 R199, RZ, RZ, R229 ;  /* 0x000000ffffc77224 */ /* 0x004fc400078e00e5 */
[----:B---3--:R-:W-:Y:S01]  /*552e0*/  IMAD.MOV.U32 R198, RZ, RZ, R230 ;  /* 0x000000ffffc67224 */ /* 0x008fe200078e00e6 */
[----:B----4-:R-:W-:Y:S02]  /*552f0*/  MOV R196, R232 ;  /* 0x000000e800c47202 */ /* 0x010fe40000000f00 */
[----:B------:R-:W2:Y:S01]  /*55300*/  LDL.LU R232, [R1+0x1998] ;  /* 0x0019980001e87983 */ /* 0x000ea20000300800 */
[----:B------:R-:W-:-:S03]  /*55310*/  IMAD.MOV.U32 R197, RZ, RZ, R231 ;  /* 0x000000ffffc57224 */ /* 0x000fc600078e00e7 */
[----:B------:R-:W3:Y:S04]  /*55320*/  LDL.LU R231, [R1+0x1994] ;  /* 0x0019940001e77983 */ /* 0x000ee80000300800 */
[----:B------:R-:W4:Y:S01]  /*55330*/  LDL.LU R230, [R1+0x1990] ;  /* 0x0019900001e67983 */ /* 0x000f220000300800 */
[----:B------:R-:W-:-:S03]  /*55340*/  IMAD.MOV.U32 R195, RZ, RZ, R225 ;  /* 0x000000ffffc37224 */ /* 0x000fc600078e00e1 */
[----:B------:R-:W4:Y:S01]  /*55350*/  LDL.LU R229, [R1+0x198c] ;  /* 0x00198c0001e57983 */ /* 0x000f220000300800 */
[----:B------:R-:W-:-:S03]  /*55360*/  IMAD.MOV.U32 R192, RZ, RZ, R228 ;  /* 0x000000ffffc07224 */ /* 0x000fc600078e00e4 */
[----:B------:R-:W4:Y:S01]  /*55370*/  LDL.LU R228, [R1+0x1988] ;  /* 0x0019880001e47983 */ /* 0x000f220000300800 */
[----:B------:R-:W-:Y:S02]  /*55380*/  IMAD.MOV.U32 R194, RZ, RZ, R224 ;  /* 0x000000ffffc27224 */ /* 0x000fe400078e00e0 */
[----:B------:R-:W-:Y:S02]  /*55390*/  IMAD.MOV.U32 R193, RZ, RZ, R226 ;  /* 0x000000ffffc17224 */ /* 0x000fe400078e00e2 */
        /* <DEDUP_REMOVED lines=8> */
[----:B------:R-:W-:Y:S02]  /*55420*/  IMAD.MOV.U32 R213, RZ, RZ, R234 ;  /* 0x000000ffffd57224 */ /* 0x000fe400078e00ea */
[----:B------:R-:W-:Y:S02]  /*55430*/  IMAD.MOV.U32 R214, RZ, RZ, R235 ;  /* 0x000000ffffd67224 */ /* 0x000fe400078e00eb */
        /* <DEDUP_REMOVED lines=9> */
[----:B------:R-:W-:Y:S02]  /*554d0*/  IMAD.MOV.U32 R169, RZ, RZ, R28 ;  /* 0x000000ffffa97224 */ /* 0x000fe400078e001c */
[----:B------:R-:W-:Y:S01]  /*554e0*/  IMAD.MOV.U32 R170, RZ, RZ, R25 ;  /* 0x000000ffffaa7224 */ /* 0x000fe200078e0019 */
[----:B------:R-:W-:Y:S01]  /*554f0*/  LDSM.16.M88.4 R28, [R6+0x14180] ;  /* 0x01418000061c783b */ /* 0x000fe20000000200 */
[----:B------:R-:W-:Y:S02]  /*55500*/  IMAD.MOV.U32 R171, RZ, RZ, R24 ;  /* 0x000000ffffab7224 */ /* 0x000fe400078e0018 */
[----:B------:R-:W-:Y:S01]  /*55510*/  IMAD.MOV.U32 R174, RZ, RZ, R17 ;  /* 0x000000ffffae7224 */ /* 0x000fe200078e0011 */
[----:B------:R-:W-:Y:S01]  /*55520*/  LDSM.16.M88.4 R24, [R6+0x10180] ;  /* 0x010180000618783b */ /* 0x000fe20000000200 */
[----:B------:R-:W-:-:S02]  /*55530*/  IMAD.MOV.U32 R175, RZ, RZ, R16 ;  /* 0x000000ffffaf7224 */ /* 0x000fc400078e0010 */
[----:B------:R-:W-:Y:S01]  /*55540*/  IMAD.MOV.U32 R240, RZ, RZ, R13 ;  /* 0x000000fffff07224 */ /* 0x000fe200078e000d */
[----:B------:R-:W-:Y:S01]  /*55550*/  LDSM.16.M88.4 R16, [R6+0x8180] ;  /* 0x008180000610783b */ /* 0x000fe20000000200 */
[----:B------:R-:W-:Y:S02]  /*55560*/  IMAD.MOV.U32 R241, RZ, RZ, R12 ;  /* 0x000000fffff17224 */ /* 0x000fe400078e000c */
[----:B------:R-:W-:Y:S01]  /*55570*/  IMAD.MOV.U32 R243, RZ, RZ, R8 ;  /* 0x000000fffff37224 */ /* 0x000fe200078e0008 */
[----:B------:R-:W-:Y:S01]  /*55580*/  LDSM.16.M88.4 R12, [R6+0x4180] ;  /* 0x00418000060c783b */ /* 0x000fe20000000200 */
[----:B------:R-:W-:Y:S02]  /*55590*/  IMAD.MOV.U32 R48, RZ, RZ, R37 ;  /* 0x000000ffff307224 */ /* 0x000fe400078e0025 */
[----:B------:R-:W-:Y:S01]  /*555a0*/  IMAD.MOV.U32 R49, RZ, RZ, R36 ;  /* 0x000000ffff317224 */ /* 0x000fe200078e0024 */
[----:B------:R-:W1:Y:S04]  /*555b0*/  LDSM.16.M88.4 R8, [R6+0x180] ;  /* 0x000180000608783b */ /* 0x000e680000000200 */
[----:B------:R-:W1:Y:S04]  /*555c0*/  LDSM.16.M88.4 R32, [R6+0x18180] ;  /* 0x018180000620783b */ /* 0x000e680000000200 */
[----:B------:R-:W1:Y:S01]  /*555d0*/  LDSM.16.M88.4 R36, [R6+0x1c180] ;  /* 0x01c180000624783b */ /* 0x000e620000000200 */
[----:B--2---:R-:W-:-:S02]  /*555e0*/  IMAD.MOV.U32 R191, RZ, RZ, R232 ;  /* 0x000000ffffbf7224 */ /* 0x004fc400078e00e8 */
[----:B---3--:R-:W-:Y:S02]  /*555f0*/  IMAD.MOV.U32 R190, RZ, RZ, R231 ;  /* 0x000000ffffbe7224 */ /* 0x008fe400078e00e7 */
[----:B----4-:R-:W-:Y:S02]  /*55600*/  IMAD.MOV.U32 R189, RZ, RZ, R230 ;  /* 0x000000ffffbd7224 */ /* 0x010fe400078e00e6 */
[----:B------:R-:W-:Y:S01]  /*55610*/  IMAD.MOV.U32 R183, RZ, RZ, R228 ;  /* 0x000000ffffb77224 */ /* 0x000fe200078e00e4 */
[----:B------:R-:W-:Y:S01]  /*55620*/  MOV R182, R226 ;  /* 0x000000e200b67202 */ /* 0x000fe20000000f00 */
[----:B------:R-:W-:Y:S02]  /*55630*/  IMAD.MOV.U32 R180, RZ, RZ, R224 ;  /* 0x000000ffffb47224 */ /* 0x000fe400078e00e0 */
[----:B------:R-:W2:Y:S01]  /*55640*/  LDL.LU R224, [R1+0x1978] ;  /* 0x0019780001e07983 */ /* 0x000ea20000300800 */
[----:B------:R-:W-:-:S03]  /*55650*/  IMAD.MOV.U32 R181, RZ, RZ, R225 ;  /* 0x000000ffffb57224 */ /* 0x000fc600078e00e1 */
[----:B------:R-:W2:Y:S04]  /*55660*/  LDL.LU R225, [R1+0x1974] ;  /* 0x0019740001e17983 */ /* 0x000ea80000300800 */
[----:B------:R-:W2:Y:S04]  /*55670*/  LDL.LU R226, [R1+0x1970] ;  /* 0x0019700001e27983 */ /* 0x000ea80000300800 */
[----:B------:R-:W3:Y:S01]  /*55680*/  LDL.LU R228, [R1+0x196c] ;  /* 0x00196c0001e47983 */ /* 0x000ee20000300800 */
[----:B------:R-:W-:-:S03]  /*55690*/  IMAD.MOV.U32 R188, RZ, RZ, R229 ;  /* 0x000000ffffbc7224 */ /* 0x000fc600078e00e5 */
[----:B------:R-:W4:Y:S04]  /*556a0*/  LDL.LU R176, [R1+0x310] ;  /* 0x0003100001b07983 */ /* 0x000f280000300800 */
[----:B------:R-:W4:Y:S04]  /*556b0*/  LDL.LU R177, [R1+0x314] ;  /* 0x0003140001b17983 */ /* 0x000f280000300800 */
[----:B------:R-:W4:Y:S04]  /*556c0*/  LDL.LU R178, [R1+0x318] ;  /* 0x0003180001b27983 */ /* 0x000f280000300800 */
[----:B------:R-:W4:Y:S04]  /*556d0*/  LDL.LU R179, [R1+0x31c] ;  /* 0x00031c0001b37983 */ /* 0x000f280000300800 */
[----:B------:R-:W3:Y:S04]  /*556e0*/  LDL.LU R229, [R1+0x1968] ;  /* 0x0019680001e57983 */ /* 0x000ee80000300800 */
[----:B------:R-:W3:Y:S04]  /*556f0*/  LDL.LU R230, [R1+0x1964] ;  /* 0x0019640001e67983 */ /* 0x000ee80000300800 */
[----:B------:R-:W3:Y:S04]  /*55700*/  LDL.LU R231, [R1+0x1960] ;  /* 0x0019600001e77983 */ /* 0x000ee80000300800 */
        /* <DEDUP_REMOVED lines=9> */
[----:B------:R-:W-:Y:S01]  /*557a0*/  IMAD.MOV.U32 R3, RZ, RZ, R45 ;  /* 0x000000ffff037224 */ /* 0x000fe200078e002d */
[----:B-1----:R-:W-:Y:S01]  /*557b0*/  HMMA.1688.F32.TF32 R240, R64, R8, R240 ;  /* 0x0000000840f0723c */ /* 0x002fe200000810f0 */
[----:B------:R-:W-:Y:S01]  /*557c0*/  IMAD.MOV.U32 R7, RZ, RZ, R46 ;  /* 0x000000ffff077224 */ /* 0x000fe200078e002e */
[----:B------:R-:W3:Y:S01]  /*557d0*/  LDL.LU R216, [R1+0x1f0] ;  /* 0x0001f00001d87983 */ /* 0x000ee20000300800 */
[----:B------:R-:W-:-:S03]  /*557e0*/  IMAD.MOV.U32 R252, RZ, RZ, R47 ;  /* 0x000000fffffc7224 */ /* 0x000fc600078e002f */
[----:B------:R-:W3:Y:S02]  /*557f0*/  LDL.LU R217, [R1+0x1f4] ;  /* 0x0001f40001d97983 */ /* 0x000ee40000300800 */
[C---:B------:R-:W-:Y:S02]  /*55800*/  HMMA.1688.F32.TF32 R40, R64.reuse, R12, R172 ;  /* 0x0000000c4028723c */ /* 0x040fe400000810ac */
[----:B------:R-:W3:Y:S04]  /*55810*/  LDL.LU R218, [R1+0x1f8] ;  /* 0x0001f80001da7983 */ /* 0x000ee80000300800 */
        /* <DEDUP_REMOVED lines=16> */
[----:B------:R-:W-:Y:S02]  /*55920*/  HMMA.1688.F32.TF32 R64, R64, R36, R164 ;  /* 0x000000244040723c */ /* 0x000fe400000810a4 */
[----:B------:R-:W-:Y:S04]  /*55930*/  LDS R164, [R4+0xac100] ;  /* 0x0ac1000004a47984 */ /* 0x000fe80000000800 */
[----:B------:R-:W-:Y:S04]  /*55940*/  LDS R166, [R4+0xac900] ;  /* 0x0ac9000004a67984 */ /* 0x000fe80000000800 */
[----:B------:R-:W-:Y:S04]  /*55950*/  LDS R165, [R5+0xac100] ;  /* 0x0ac1000005a57984 */ /* 0x000fe80000000800 */
[----:B------:R-:W2:Y:S01]  /*55960*/  LDS R167, [R5+0xac900] ;  /* 0x0ac9000005a77984 */ /* 0x000ea20000000800 */
[C---:B------:R-:W-:Y:S03]  /*55970*/  HMMA.1688.F32.TF32 R100, R128.reuse, R8, R100 ;  /* 0x000000088064723c */ /* 0x040fe60000081064 */
[----:B------:R-:W-:Y:S04]  /*55980*/  LDS R173, [R5+0xac180] ;  /* 0x0ac1800005ad7984 */ /* 0x000fe80000000800 */
[----:B------:R-:W1:Y:S01]  /*55990*/  LDS R175, [R5+0xac980] ;  /* 0x0ac9800005af7984 */ /* 0x000e620000000800 */
        /* <DEDUP_REMOVED lines=13> */
[----:B--2---:R-:W-:Y:S08]  /*55a70*/  HMMA.1688.F32.TF32 R208, R164, R8, R208 ;  /* 0x00000008a4d0723c */ /* 0x004ff000000810d0 */
[----:B------:R-:W-:Y:S11]  /*55a80*/  HMMA.1688.F32.TF32 R152, R160, R28, R232 ;  /* 0x0000001ca098723c */ /* 0x000ff600000810e8 */
[----:B------:R-:W-:Y:S04]  /*55a90*/  @!UPT UIADD3 URZ, URZ, URZ, URZ ;  /* 0x0000003f3f3ff290 */ /* 0x000fe8000fffe03f */
[----:B------:R-:W-:Y:S04]  /*55aa0*/  STL [R1+0x1888], R208 ;  /* 0x001888d001007387 */ /* 0x000fe80000100800 */
[----:B------:R-:W-:Y:S04]  /*55ab0*/  STL [R1+0x1884], R209 ;  /* 0x001884d101007387 */ /* 0x000fe80000100800 */
[----:B------:R-:W-:Y:S04]  /*55ac0*/  STL [R1+0x1880], R210 ;  /* 0x001880d201007387 */ /* 0x000fe80000100800 */
[----:B------:R-:W-:Y:S04]  /*55ad0*/  STL [R1+0x187c], R211 ;  /* 0x00187cd301007387 */ /* 0x000fe80000100800 */
[----:B------:R-:W2:Y:S04]  /*55ae0*/  LDL.LU R232, [R1+0x1d0] ;  /* 0x0001d00001e87983 */ /* 0x000ea80000300800 */
[----:B------:R-:W2:Y:S04]  /*55af0*/  LDL.LU R233, [R1+0x1d4] ;  /* 0x0001d40001e97983 */ /* 0x000ea80000300800 */
[----:B------:R-:W2:Y:S04]  /*55b00*/  LDL.LU R234, [R1+0x1d8] ;  /* 0x0001d80001ea7983 */ /* 0x000ea80000300800 */
[----:B------:R-:W2:Y:S01]  /*55b10*/  LDL.LU R235, [R1+0x1dc] ;  /* 0x0001dc0001eb7983 */ /* 0x000ea20000300800 */
[C---:B----4-:R-:W-:Y:S08]  /*55b20*/  HMMA.1688.F32.TF32 R176, R204.reuse, R8, R176 ;  /* 0x00000008ccb0723c */ /* 0x050ff000000810b0 */
[----:B------:R-:W-:Y:S08]  /*55b30*/  HMMA.1688.F32.TF32 R204, R204, R36, R212 ;  /* 0x00000024cccc723c */ /* 0x000ff000000810d4 */
[C---:B------:R-:W-:Y:S01]  /*55b40*/  HMMA.1688.F32.TF32 R212, R164.reuse, R12, R248 ;  /* 0x0000000ca4d4723c */ /* 0x040fe200000810f8 */
        /* <DEDUP_REMOVED lines=12> */
[----:B---3--:R-:W-:Y:S03]  /*55c10*/  HMMA.1688.F32.TF32 R216, R164, R16, R216 ;  /* 0x00000010a4d8723c */ /* 0x008fe600000810d8 */
[----:B------:R-:W-:Y:S05]  /*55c20*/  STL [R1+0x1894], R212 ;  /* 0x001894d401007387 */ /* 0x000fea0000100800 */
[C---:B------:R-:W-:Y:S01]  /*55c30*/  HMMA.1688.F32.TF32 R68, R96.reuse, R8, R68 ;  /* 0x000000086044723c */ /* 0x040fe20000081044 */
[----:B------:R-:W-:Y:S07]  /*55c40*/  STL [R1+0x1890], R213 ;  /* 0x001890d501007387 */ /* 0x000fee0000100800 */
[C---:B------:R-:W-:Y:S01]  /*55c50*/  HMMA.1688.F32.TF32 R72, R96.reuse, R12, R72 ;  /* 0x0000000c6048723c */ /* 0x040fe20000081048 */
[----:B------:R-:W-:Y:S07]  /*55c60*/  STL [R1+0x188c], R214 ;  /* 0x00188cd601007387 */ /* 0x000fee0000100800 */
[C---:B------:R-:W-:Y:S01]  /*55c70*/  HMMA.1688.F32.TF32 R76, R96.reuse, R16, R76 ;  /* 0x00000010604c723c */ /* 0x040fe2000008104c */
[----:B------:R2:W-:Y:S07]  /*55c80*/  STL [R1+0x1878], R215 ;  /* 0x001878d701007387 */ /* 0x0005ee0000100800 */
[C---:B------:R-:W-:Y:S01]  /*55c90*/  HMMA.1688.F32.TF32 R80, R96.reuse, R20, R80 ;  /* 0x000000146050723c */ /* 0x040fe20000081050 */
[----:B------:R-:W-:Y:S07]  /*55ca0*/  STL [R1+0x189c], R216 ;  /* 0x00189cd801007387 */ /* 0x000fee0000100800 */
[C---:B------:R-:W-:Y:S01]  /*55cb0*/  HMMA.1688.F32.TF32 R84, R96.reuse, R24, R84 ;  /* 0x000000186054723c */ /* 0x040fe20000081054 */
[----:B------:R-:W-:Y:S07]  /*55cc0*/  STL [R1+0x1898], R217 ;  /* 0x001898d901007387 */ /* 0x000fee0000100800 */
[C---:B------:R-:W-:Y:S08]  /*55cd0*/  HMMA.1688.F32.TF32 R88, R96.reuse, R28, R88 ;  /* 0x0000001c6058723c */ /* 0x040ff00000081058 */
[C---:B------:R-:W-:Y:S01]  /*55ce0*/  HMMA.1688.F32.TF32 R92, R96.reuse, R32, R92 ;  /* 0x00000020605c723c */ /* 0x040fe2000008105c */
[----:B------:R-:W-:Y:S07]  /*55cf0*/  STL [R1+0x1874], R218 ;  /* 0x001874da01007387 */ /* 0x000fee0000100800 */
[----:B------:R-:W-:Y:S01]  /*55d00*/  HMMA.1688.F32.TF32 R96, R96, R36, R156 ;  /* 0x000000246060723c */ /* 0x000fe2000008109c */
[----:B------:R-:W-:Y:S07]  /*55d10*/  STL [R1+0x1870], R219 ;  /* 0x001870db01007387 */ /* 0x000fee0000100800 */
[C---:B------:R-:W-:Y:S08]  /*55d20*/  HMMA.1688.F32.TF32 R132, R160.reuse, R8, R132 ;  /* 0x00000008a084723c */ /* 0x040ff00000081084 */
[C---:B------:R-:W-:Y:S08]  /*55d30*/  HMMA.1688.F32.TF32 R136, R160.reuse, R12, R136 ;  /* 0x0000000ca088723c */ /* 0x040ff00000081088 */
[C---:B------:R-:W-:Y:S08]  /*55d40*/  HMMA.1688.F32.TF32 R140, R160.reuse, R16, R140 ;  /* 0x00000010a08c723c */ /* 0x040ff0000008108c */
[C---:B------:R-:W-:Y:S08]  /*55d50*/  HMMA.1688.F32.TF32 R144, R160.reuse, R20, R144 ;  /* 0x00000014a090723c */ /* 0x040ff00000081090 */
[C---:B------:R-:W-:Y:S08]  /*55d60*/  HMMA.1688.F32.TF32 R148, R160.reuse, R24, R148 ;  /* 0x00000018a094723c */ /* 0x040ff00000081094 */
[C---:B------:R-:W-:Y:S08]  /*55d70*/  HMMA.1688.F32.TF32 R156, R160.reuse, R32, R228 ;  /* 0x00000020a09c723c */ /* 0x040ff000000810e4 */
[----:B------:R-:W-:Y:S08]  /*55d80*/  HMMA.1688.F32.TF32 R160, R160, R36, R224 ;  /* 0x00000024a0a0723c */ /* 0x000ff000000810e0 */
[C---:B------:R-:W-:Y:S01]  /*55d90*/  HMMA.1688.F32.TF32 R224, R164.reuse, R20, R244 ;  /* 0x00000014a4e0723c */ /* 0x040fe200000810f4 */
[----:B------:R-:W3:Y:S04]  /*55da0*/  LDL.LU R244, [R1+0x150] ;  /* 0x0001500001f47983 */ /* 0x000ee80000300800 */
[----:B------:R-:W3:Y:S04]  /*55db0*/  LDL.LU R245, [R1+0x154] ;  /* 0x0001540001f57983 */ /* 0x000ee80000300800 */
[----:B------:R-:W3:Y:S04]  /*55dc0*/  LDL.LU R246, [R1+0x158] ;  /* 0x0001580001f67983 */ /* 0x000ee80000300800 */
[----:B------:R-:W3:Y:S10]  /*55dd0*/  LDL.LU R247, [R1+0x15c] ;  /* 0x00015c0001f77983 */ /* 0x000ef40000300800 */
[----:B------:R-:W-:Y:S04]  /*55de0*/  STL [R1+0x18a8], R224 ;  /* 0x0018a8e001007387 */ /* 0x000fe80000100800 */
[----:B------:R1:W-:Y:S04]  /*55df0*/  STL [R1+0x18a4], R225 ;  /* 0x0018a4e101007387 */ /* 0x0003e80000100800 */
[----:B------:R1:W-:Y:S04]  /*55e00*/  STL [R1+0x18a0], R226 ;  /* 0x0018a0e201007387 */ /* 0x0003e80000100800 */
[----:B------:R-:W-:Y:S01]  /*55e10*/  STL [R1+0x186c], R227 ;  /* 0x00186ce301007387 */ /* 0x000fe20000100800 */
[C---:B--2---:R-:W-:Y:S11]  /*55e20*/  HMMA.1688.F32.TF32 R228, R164.reuse, R24, R232 ;  /* 0x00000018a4e4723c */ /* 0x044ff600000810e8 */
[----:B------:R-:W-:Y:S11]  /*55e30*/  @!UPT UIADD3 URZ, URZ, URZ, URZ ;  /* 0x0000003f3f3ff290 */ /* 0x000ff6000fffe03f */
[----:B------:R-:W-:Y:S01]  /*55e40*/  @!UPT UIADD3 URZ, URZ, URZ, URZ ;  /* 0x0000003f3f3ff290 */ /* 0x000fe2000fffe03f */
[----:B------:R-:W-:Y:S04]  /*55e50*/  STL [R1+0x18b4], R228 ;  /* 0x0018b4e401007387 */ /* 0x000fe80000100800 */
[----:B------:R-:W-:Y:S01]  /*55e60*/  STL [R1+0x18b0], R229 ;  /* 0x0018b0e501007387 */ /* 0x000fe20000100800 */
[C---:B----4-:R-:W-:Y:S03]  /*55e70*/  HMMA.1688.F32.TF32 R232, R164.reuse, R28, R248 ;  /* 0x0000001ca4e8723c */ /* 0x050fe600000810f8 */
[----:B------:R-:W-:Y:S04]  /*55e80*/  STL [R1+0x18ac], R230 ;  /* 0x0018ace601007387 */ /* 0x000fe80000100800 */
[----:B------:R-:W-:Y:S04]  /*55e90*/  STL [R1+0x1868], R231 ;  /* 0x001868e701007387 */ /* 0x000fe80000100800 */
[----:B------:R-:W2:Y:S04]  /*55ea0*/  LDL.LU R248, [R1+0x140] ;  /* 0x0001400001f87983 */ /* 0x000ea80000300800 */
[----:B------:R-:W2:Y:S04]  /*55eb0*/  LDL.LU R249, [R1+0x144] ;  /* 0x0001440001f97983 */ /* 0x000ea80000300800 */
[----:B------:R-:W2:Y:S04]  /*55ec0*/  LDL.LU R250, [R1+0x148] ;  /* 0x0001480001fa7983 */ /* 0x000ea80000300800 */
[----:B------:R-:W2:Y:S01]  /*55ed0*/  LDL.LU R251, [R1+0x14c] ;  /* 0x00014c0001fb7983 */ /* 0x000ea20000300800 */
[C---:B------:R-:W-:Y:S03]  /*55ee0*/  HMMA.1688.F32.TF32 R212, R164.reuse, R32, R220 ;  /* 0x00000020a4d4723c */ /* 0x040fe600000810dc */
[----:B------:R-:W-:Y:S04]  /*55ef0*/  STL [R1+0x18c4], R232 ;  /* 0x0018c4e801007387 */ /* 0x000fe80000100800 */
[----:B------:R-:W-:Y:S04]  /*55f00*/  STL [R1+0x18c0], R233 ;  /* 0x0018c0e901007387 */ /* 0x000fe80000100800 */
[----:B------:R-:W-:Y:S01]  /*55f10*/  STL [R1+0x18bc], R234 ;  /* 0x0018bcea01007387 */ /* 0x000fe20000100800 */
[----:B------:R-:W-:Y:S03]  /*55f20*/  HMMA.1688.F32.TF32 R208, R164, R36, R236 ;  /* 0x00000024a4d0723c */ /* 0x000fe600000810ec */
[----:B------:R-:W-:Y:S08]  /*55f30*/  STL [R1+0x18b8], R235 ;  /* 0x0018b8eb01007387 */ /* 0x000ff00000100800 */
[----:B------:R4:W-:Y:S04]  /*55f40*/  STL.64 [R1+0x10], R212 ;  /* 0x000010d401007387 */ /* 0x0009e80000100a00 */
[----:B------:R1:W-:Y:S04]  /*55f50*/  STL.64 [R1+0x18], R214 ;  /* 0x000018d601007387 */ /* 0x0003e80000100a00 */
[----:B------:R-:W2:Y:S04]  /*55f60*/  LDL.LU R236, [R1+0x130] ;  /* 0x0001300001ec7983 */ /* 0x000ea80000300800 */
[----:B------:R-:W2:Y:S04]  /*55f70*/  LDL.LU R237, [R1+0x134] ;  /* 0x0001340001ed7983 */ /* 0x000ea80000300800 */
[----:B------:R-:W2:Y:S04]  /*55f80*/  LDL.LU R238, [R1+0x138] ;  /* 0x0001380001ee7983 */ /* 0x000ea80000300800 */
[----:B------:R-:W2:Y:S01]  /*55f90*/  LDL.LU R239, [R1+0x13c] ;  /* 0x00013c0001ef7983 */ /* 0x000ea20000300800 */
[----:B-1----:R-:W-:Y:S01]  /*55fa0*/  MOV R225, R208 ;  /* 0x000000d000e17202 */ /* 0x002fe20000000f00 */
[----:B------:R-:W-:-:S02]  /*55fb0*/  IMAD.MOV.U32 R217, RZ, RZ, R211 ;  /* 0x000000ffffd97224 */ /* 0x000fc400078e00d3 */
[----:B------:R-:W-:Y:S02]  /*55fc0*/  IMAD.MOV.U32 R216, RZ, RZ, R210 ;  /* 0x000000ffffd87224 */ /* 0x000fe400078e00d2 */
[----:B------:R-:W-:Y:S01]  /*55fd0*/  IMAD.MOV.U32 R226, RZ, RZ, R209 ;  /* 0x000000ffffe27224 */ /* 0x000fe200078e00d1 */
[----:B------:R-:W-:Y:S04]  /*55fe0*/  STL [R1+0x18d4], R217 ;  /* 0x0018d4d901007387 */ /* 0x000fe80000100800 */
[----:B------:R-:W-:Y:S04]  /*55ff0*/  STL [R1+0x18d0], R216 ;  /* 0x0018d0d801007387 */ /* 0x000fe80000100800 */
[----:B------:R-:W-:Y:S04]  /*56000*/  STL [R1+0x18cc], R226 ;  /* 0x0018cce201007387 */ /* 0x000fe80000100800 */
[----:B------:R-:W-:Y:S01]  /*56010*/  STL [R1+0x18c8], R225 ;  /* 0x0018c8e101007387 */ /* 0x000fe20000100800 */
[----:B---3--:R-:W-:Y:S03]  /*56020*/  HMMA.1688.F32.TF32 R164, R168, R8, R244 ;  /* 0x00000008a8a4723c */ /* 0x008fe600000810f4 */
[----:B------:R-:W3:Y:S04]  /*56030*/  LDL.LU R244, [R1+0x120] ;  /* 0x0001200001f47983 */ /* 0x000ee80000300800 */
[----:B------:R-:W3:Y:S04]  /*56040*/  LDL.LU R245, [R1+0x124] ;  /* 0x0001240001f57983 */ /* 0x000ee80000300800 */
[----:B------:R-:W3:Y:S04]  /*56050*/  LDL.LU R246, [R1+0x128] ;  /* 0x0001280001f67983 */ /* 0x000ee80000300800 */
[----:B------:R-:W3:Y:S09]  /*56060*/  LDL.LU R247, [R1+0x12c] ;  /* 0x00012c0001f77983 */ /* 0x000ef20000300800 */
[----:B----4-:R-:W-:-:S02]  /*56070*/  IMAD.MOV.U32 R212, RZ, RZ, R164 ;  /* 0x000000ffffd47224 */ /* 0x010fc400078e00a4 */
[----:B------:R-:W-:Y:S02]  /*56080*/  IMAD.MOV.U32 R213, RZ, RZ, R165 ;  /* 0x000000ffffd57224 */ /* 0x000fe400078e00a5 */
[----:B------:R-:W-:Y:S02]  /*56090*/  IMAD.MOV.U32 R214, RZ, RZ, R166 ;  /* 0x000000ffffd67224 */ /* 0x000fe400078e00a6 */
[----:B------:R-:W-:-:S05]  /*560a0*/  IMAD.MOV.U32 R208, RZ, RZ, R167 ;  /* 0x000000ffffd07224 */ /* 0x000fca00078e00a7 */
        /* <DEDUP_REMOVED lines=8> */
[----:B------:R-:W2:Y:S09]  /*56130*/  LDL.LU R251, [R1+0x11c] ;  /* 0x00011c0001fb7983 */ /* 0x000eb20000300800 */
[----:B------:R-:W-:Y:S01]  /*56140*/  IMAD.MOV.U32 R224, RZ, RZ, R167 ;  /* 0x000000ffffe07224 */ /* 0x000fe200078e00a7 */
[----:B------:R-:W-:Y:S01]  /*56150*/  MOV R230, R166 ;  /* 0x000000a600e67202 */ /* 0x000fe20000000f00 */
[----:B------:R-:W-:-:S02]  /*56160*/  IMAD.MOV.U32 R229, RZ, RZ, R165 ;  /* 0x000000ffffe57224 */ /* 0x000fc400078e00a5 */
[----:B------:R-:W-:Y:S01]  /*56170*/  IMAD.MOV.U32 R228, RZ, RZ, R164 ;  /* 0x000000ffffe47224 */ /* 0x000fe200078e00a4 */
[----:B------:R-:W-:Y:S04]  /*56180*/  STL [R1+0x18f4], R224 ;  /* 0x0018f4e001007387 */ /* 0x000fe80000100800 */
[----:B------:R-:W-:Y:S04]  /*56190*/  STL [R1+0x18f0], R230 ;  /* 0x0018f0e601007387 */ /* 0x000fe80000100800 */
[----:B------:R-:W-:Y:S04]  /*561a0*/  STL [R1+0x18ec], R229 ;  /* 0x0018ece501007387 */ /* 0x000fe80000100800 */
[----:B------:R1:W-:Y:S04]  /*561b0*/  STL [R1+0x18e8], R228 ;  /* 0x0018e8e401007387 */ /* 0x0003e80000100800 */
[----:B------:R-:W4:Y:S04]  /*561c0*/  LDL.LU R220, [R1+0x100] ;  /* 0x0001000001dc7983 */ /* 0x000f280000300800 */
[----:B------:R-:W4:Y:S04]  /*561d0*/  LDL.LU R221, [R1+0x104] ;  /* 0x0001040001dd7983 */ /* 0x000f280000300800 */
[----:B------:R-:W4:Y:S04]  /*561e0*/  LDL.LU R222, [R1+0x108] ;  /* 0x0001080001de7983 */ /* 0x000f280000300800 */
[----:B------:R-:W4:Y:S01]  /*561f0*/  LDL.LU R223, [R1+0x10c] ;  /* 0x00010c0001df7983 */ /* 0x000f220000300800 */
[----:B------:R-:W-:Y:S03]  /*56200*/  HMMA.1688.F32.TF32 R164, R168, R16, R236 ;  /* 0x00000010a8a4723c */ /* 0x000fe600000810ec */
[----:B-1----:R-:W4:Y:S04]  /*56210*/  LDL.LU R228, [R1+0xf0] ;  /* 0x0000f00001e47983 */ /* 0x002f280000300800 */
        /* <DEDUP_REMOVED lines=10> */
[----:B------:R-:W-:Y:S02]  /*562c0*/  IMAD.MOV.U32 R215, RZ, RZ, R167 ;  /* 0x000000ffffd77224 */ /* 0x000fe400078e00a7 */
[C---:B---3--:R-:W-:Y:S11]  /*562d0*/  HMMA.1688.F32.TF32 R164, R168.reuse, R20, R244 ;  /* 0x00000014a8a4723c */ /* 0x048ff600000810f4 */
[----:B------:R-:W-:Y:S11]  /*562e0*/  @!UPT UIADD3 URZ, URZ, URZ, URZ ;  /* 0x0000003f3f3ff290 */ /* 0x000ff6000fffe03f */
[----:B------:R-:W-:Y:S02]  /*562f0*/  @!UPT UIADD3 URZ, URZ, URZ, URZ ;  /* 0x0000003f3f3ff290 */ /* 0x000fe4000fffe03f */
[----:B------:R-:W-:Y:S02]  /*56300*/  IMAD.MOV.U32 R232, RZ, RZ, R164 ;  /* 0x000000ffffe87224 */ /* 0x000fe400078e00a4 */
[----:B------:R-:W-:Y:S01]  /*56310*/  IMAD.MOV.U32 R233, RZ, RZ, R165 ;  /* 0x000000ffffe97224 */ /* 0x000fe200078e00a5 */
[----:B------:R-:W3:Y:S01]  /*56320*/  LDL.LU R164, [R1+0x60] ;  /* 0x0000600001a47983 */ /* 0x000ee20000300800 */
[----:B------:R-:W-:Y:S02]  /*56330*/  IMAD.MOV.U32 R234, RZ, RZ, R166 ;  /* 0x000000ffffea7224 */ /* 0x000fe400078e00a6 */
[----:B------:R-:W-:Y:S01]  /*56340*/  IMAD.MOV.U32 R235, RZ, RZ, R167 ;  /* 0x000000ffffeb7224 */ /* 0x000fe200078e00a7 */
[----:B------:R-:W3:Y:S04]  /*56350*/  LDL.LU R165, [R1+0x64] ;  /* 0x0000640001a57983 */ /* 0x000ee80000300800 */
[----:B------:R-:W3:Y:S04]  /*56360*/  LDL.LU R166, [R1+0x68] ;  /* 0x0000680001a67983 */ /* 0x000ee80000300800 */
[----:B------:R-:W3:Y:S04]  /*56370*/  LDL.LU R167, [R1+0x6c] ;  /* 0x00006c0001a77983 */ /* 0x000ee80000300800 */
[----:B------:R-:W3:Y:S04]  /*56380*/  LDL.LU R244, [R1+0x40] ;  /* 0x0000400001f47983 */ /* 0x000ee80000300800 */
[----:B------:R-:W3:Y:S04]  /*56390*/  LDL.LU R245, [R1+0x44] ;  /* 0x0000440001f57983 */ /* 0x000ee80000300800 */
[----:B------:R-:W3:Y:S04]  /*563a0*/  LDL.LU R246, [R1+0x48] ;  /* 0x0000480001f67983 */ /* 0x000ee80000300800 */
[----:B------:R-:W3:Y:S01]  /*563b0*/  LDL.LU R247, [R1+0x4c] ;  /* 0x00004c0001f77983 */ /* 0x000ee20000300800 */
[C---:B--2---:R-:W-:Y:S11]  /*563c0*/  HMMA.1688.F32.TF32 R248, R168.reuse, R24, R248 ;  /* 0x00000018a8f8723c */ /* 0x044ff600000810f8 */
[----:B------:R-:W-:Y:S11]  /*563d0*/  @!UPT UIADD3 URZ, URZ, URZ, URZ ;  /* 0x0000003f3f3ff290 */ /* 0x000ff6000fffe03f */
[----:B------:R-:W-:Y:S02]  /*563e0*/  @!UPT UIADD3 URZ, URZ, URZ, URZ ;  /* 0x0000003f3f3ff290 */ /* 0x000fe4000fffe03f */
[----:B------:R-:W-:Y:S01]  /*563f0*/  MOV R217, R248 ;  /* 0x000000f800d97202 */ /* 0x000fe20000000f00 */
[----:B------:R-:W-:Y:S01]  /*56400*/  IMAD.MOV.U32 R216, RZ, RZ, R249 ;  /* 0x000000ffffd87224 */ /* 0x000fe200078e00f9 */
[----:B------:R-:W2:Y:S01]  /*56410*/  LDL.LU R248, [R1+0x20] ;  /* 0x0000200001f87983 */ /* 0x000ea20000300800 */
[C---:B----4-:R-:W-:Y:S08]  /*56420*/  HMMA.1688.F32.TF32 R220, R168.reuse, R28, R220 ;  /* 0x0000001ca8dc723c */ /* 0x050ff000000810dc */
[----:B------:R-:W-:Y:S01]  /*56430*/  HMMA.1688.F32.TF32 R228, R168, R32, R228 ;  /* 0x00000020a8e4723c */ /* 0x000fe200000810e4 */
[----:B------:R-:W-:-:S07]  /*56440*/  IMAD.MOV.U32 R226, RZ, RZ, R250 ;  /* 0x000000ffffe27224 */ /* 0x000fce00078e00fa */
[----:B------:R-:W-:Y:S01]  /*56450*/  HMMA.1688.F32.TF32 R168, R168, R36, R236 ;  /* 0x00000024a8a8723c */ /* 0x000fe200000810ec */
[----:B------:R-:W-:Y:S02]  /*56460*/  IMAD.MOV.U32 R249, RZ, RZ, R3 ;  /* 0x000000fffff97224 */ /* 0x000fe400078e0003 */
[----:B------:R-:W-:Y:S01]  /*56470*/  IMAD.MOV.U32 R225, RZ, RZ, R251 ;  /* 0x000000ffffe17224 */ /* 0x000fe200078e00fb */
[----:B------:R-:W4:Y:S01]  /*56480*/  LDL.LU R3, [R1+0x1948] ;  /* 0x0019480001037983 */ /* 0x000f220000300800 */
[----:B------:R-:W-:Y:S02]  /*56490*/  IMAD.MOV.U32 R250, RZ, RZ, R7 ;  /* 0x000000fffffa7224 */ /* 0x000fe400078e0007 */
[----:B------:R-:W-:Y:S01]  /*564a0*/  IMAD.MOV.U32 R251, RZ, RZ, R252 ;  /* 0x000000fffffb7224 */ /* 0x000fe200078e00fc */
[----:B------:R-:W4:Y:S01]  /*564b0*/  LDL.LU R7, [R1+0x1944] ;  /* 0x0019440001077983 */ /* 0x000f220000300800 */
[----:B------:R-:W-:Y:S01]  /*564c0*/  IMAD.MOV.U32 R213, RZ, RZ, R222 ;  /* 0x000000ffffd57224 */ /* 0x000fe200078e00de */
[----:B------:R-:W-:-:S02]  /*564d0*/  MOV R212, R223 ;  /* 0x000000df00d47202 */ /* 0x000fc40000000f00 */
[----:B------:R-:W4:Y:S01]  /*564e0*/  LDL.LU R252, [R1+0x1940] ;  /* 0x0019400001fc7983 */ /* 0x000f220000300800 */
[----:B------:R-:W-:Y:S02]  /*564f0*/  IMAD.MOV.U32 R208, RZ, RZ, R220 ;  /* 0x000000ffffd07224 */ /* 0x000fe400078e00dc */
[----:B------:R-:W-:Y:S01]  /*56500*/  IMAD.MOV.U32 R214, RZ, RZ, R221 ;  /* 0x000000ffffd67224 */ /* 0x000fe200078e00dd */
[----:B------:R-:W4:Y:S04]  /*56510*/  LDL.LU.64 R222, [R1+0x1938] ;  /* 0x0019380001de7983 */ /* 0x000f280000300a00 */
[----:B------:R-:W4:Y:S04]  /*56520*/  LDL.LU.64 R220, [R1+0x1930] ;  /* 0x0019300001dc7983 */ /* 0x000f280000300a00 */
[----:B------:R-:W4:Y:S01]  /*56530*/  LDL.LU.64 R238, [R1+0x1928] ;  /* 0x0019280001ee7983 */ /* 0x000f220000300a00 */
[----:B------:R-:W-:-:S03]  /*56540*/  IMAD.MOV.U32 R224, RZ, RZ, R168 ;  /* 0x000000ffffe07224 */ /* 0x000fc600078e00a8 */
[----:B------:R-:W4:Y:S04]  /*56550*/  LDL.LU.64 R236, [R1+0x1920] ;  /* 0x0019200001ec7983 */ /* 0x000f280000300a00 */
[----:B------:R-:W4:Y:S01]  /*56560*/  LDL.LU R168, [R1+0xd0] ;  /* 0x0000d00001a87983 */ /* 0x000f220000300800 */
[----:B------:R-:W-:Y:S02]  /*56570*/  IMAD.MOV.U32 R218, RZ, RZ, R228 ;  /* 0x000000ffffda7224 */ /* 0x000fe400078e00e4 */
[----:B------:R-:W-:Y:S02]  /*56580*/  IMAD.MOV.U32 R219, RZ, RZ, R229 ;  /* 0x000000ffffdb7224 */ /* 0x000fe400078e00e5 */
[----:B------:R-:W-:Y:S02]  /*56590*/  IMAD.MOV.U32 R227, RZ, RZ, R230 ;  /* 0x000000ffffe37224 */ /* 0x000fe400078e00e6 */
[----:B------:R-:W-:-:S02]  /*565a0*/  IMAD.MOV.U32 R230, RZ, RZ, R169 ;  /* 0x000000ffffe67224 */ /* 0x000fc400078e00a9 */
[----:B------:R-:W-:Y:S02]  /*565b0*/  IMAD.MOV.U32 R229, RZ, RZ, R170 ;  /* 0x000000ffffe57224 */ /* 0x000fe400078e00aa */
[----:B------:R-:W-:Y:S01]  /*565c0*/  IMAD.MOV.U32 R228, RZ, RZ, R171 ;  /* 0x000000ffffe47224 */ /* 0x000fe200078e00ab */
[C---:B---3--:R-:W-:Y:S08]  /*565d0*/  HMMA.1688.F32.TF32 R164, R172.reuse, R12, R164 ;  /* 0x0000000caca4723c */ /* 0x048ff000000810a4 */
[----:B------:R-:W-:Y:S11]  /*565e0*/  HMMA.1688.F32.TF32 R244, R172, R16, R244 ;  /* 0x00000010acf4723c */ /* 0x000ff600000810f4 */
[----:B------:R-:W-:Y:S05]  /*565f0*/  @!UPT UIADD3 URZ, URZ, URZ, URZ ;  /* 0x0000003f3f3ff290 */ /* 0x000fea000fffe03f */
[----:B------:R-:W-:-:S04]  /*56600*/  IMAD.MOV.U32 R6, RZ, RZ, R167 ;  /* 0x000000ffff067224 */ /* 0x000fc800078e00a7 */
[----:B------:R-:W-:-:S04]  /*56610*/  IMAD.MOV.U32 R17, RZ, RZ, R6 ;  /* 0x000000ffff117224 */ /* 0x000fc800078e0006 */
[----:B------:R-:W-:Y:S01]  /*56620*/  IMAD.MOV.U32 R167, RZ, RZ, R245 ;  /* 0x000000ffffa77224 */ /* 0x000fe200078e00f5 */
[----:B--2---:R-:W-:Y:S01]  /*56630*/  HMMA.1688.F32.TF32 R248, R172, R20, R248 ;  /* 0x00000014acf8723c */ /* 0x004fe200000810f8 */
[----:B----4-:R-:W-:Y:S01]  /*56640*/  MOV R171, R3 ;  /* 0x0000000300ab7202 */ /* 0x010fe20000000f00 */
[----:B------:R-:W-:Y:S02]  /*56650*/  IMAD.MOV.U32 R170, RZ, RZ, R7 ;  /* 0x000000ffffaa7224 */ /* 0x000fe400078e0007 */
[----:B------:R-:W-:-:S07]  /*56660*/  IMAD.MOV.U32 R169, RZ, RZ, R252 ;  /* 0x000000ffffa97224 */ /* 0x000fce00078e00fc */
[----:B------:R-:W-:Y:S01]  /*56670*/  HMMA.1688.F32.TF32 R168, R172, R8, R168 ;  /* 0x00000008aca8723c */ /* 0x000fe200000810a8 */
[----:B------:R-:W-:Y:S11]  /*56680*/  IMAD.MOV.U32 R3, RZ, RZ, R164 ;  /* 0x000000ffff037224 */ /* 0x000ff600078e00a4 */
[----:B------:R-:W-:Y:S01]  /*56690*/  @!UPT UIADD3 URZ, URZ, URZ, URZ ;  /* 0x0000003f3f3ff290 */ /* 0x000fe2000fffe03f */
[----:B------:R-:W-:Y:S02]  /*566a0*/  IMAD.MOV.U32 R252, RZ, RZ, R250 ;  /* 0x000000fffffc7224 */ /* 0x000fe400078e00fa */
[----:B------:R-:W-:Y:S02]  /*566b0*/  IMAD.MOV.U32 R16, RZ, RZ, R3 ;  /* 0x000000ffff107224 */ /* 0x000fe400078e0003 */
[----:B------:R-:W-:Y:S02]  /*566c0*/  IMAD.MOV.U32 R6, RZ, RZ, R251 ;  /* 0x000000ffff067224 */ /* 0x000fe400078e00fb */
[----:B------:R-:W-:Y:S02]  /*566d0*/  IMAD.MOV.U32 R12, RZ, RZ, R249 ;  /* 0x000000ffff0c7224 */ /* 0x000fe400078e00f9 */
[----:B------:R-:W-:-:S03]  /*566e0*/  IMAD.MOV.U32 R3, RZ, RZ, R248 ;  /* 0x000000ffff037224 */ /* 0x000fc600078e00f8 */
[----:B------:R-:W-:Y:S02]  /*566f0*/  IMAD.MOV.U32 R9, RZ, RZ, R170 ;  /* 0x000000ffff097224 */ /* 0x000fe400078e00aa */
[----:B------:R-:W-:Y:S02]  /*56700*/  IMAD.MOV.U32 R7, RZ, RZ, R169 ;  /* 0x000000ffff077224 */ /* 0x000fe400078e00a9 */
[----:B------:R-:W-:Y:S02]  /*56710*/  IMAD.MOV.U32 R170, RZ, RZ, R166 ;  /* 0x000000ffffaa7224 */ /* 0x000fe400078e00a6 */
[----:B------:R-:W-:Y:S01]  /*56720*/  IMAD.MOV.U32 R23, RZ, RZ, R168 ;  /* 0x000000ffff177224 */ /* 0x000fe200078e00a8 */
[----:B------:R-:W-:Y:S01]  /*56730*/  MOV R168, R244 ;  /* 0x000000f400a87202 */ /* 0x000fe20000000f00 */
[----:B------:R-:W-:Y:S02]  /*56740*/  IMAD.MOV.U32 R169, RZ, RZ, R247 ;  /* 0x000000ffffa97224 */ /* 0x000fe400078e00f7 */
[----:B------:R-:W-:-:S02]  /*56750*/  IMAD.MOV.U32 R166, RZ, RZ, R246 ;  /* 0x000000ffffa67224 */ /* 0x000fc400078e00f6 */
[----:B------:R-:W2:Y:S04]  /*56760*/  LDL.LU.64 R246, [R1+0x1918] ;  /* 0x0019180001f67983 */ /* 0x000ea80000300a00 */
[----:B------:R-:W2:Y:S04]  /*56770*/  LDL.LU.64 R244, [R1+0x1910] ;  /* 0x0019100001f47983 */ /* 0x000ea80000300a00 */
[----:B------:R-:W3:Y:S04]  /*56780*/  LDL.LU.64 R250, [R1+0x1908] ;  /* 0x0019080001fa7983 */ /* 0x000ee80000300a00 */
[----:B------:R-:W3:Y:S01]  /*56790*/  LDL.LU.64 R248, [R1+0x1900] ;  /* 0x0019000001f87983 */ /* 0x000ee20000300a00 */
[----:B------:R-:W-:-:S02]  /*567a0*/  IMAD.MOV.U32 R8, RZ, RZ, R171 ;  /* 0x000000ffff087224 */ /* 0x000fc400078e00ab */
[----:B------:R-:W-:Y:S01]  /*567b0*/  IMAD.MOV.U32 R171, RZ, RZ, R165 ;  /* 0x000000ffffab7224 */ /* 0x000fe200078e00a5 */
[C---:B---3--:R-:W-:Y:S11]  /*567c0*/  HMMA.1688.F32.TF32 R248, R172.reuse, R24, R248 ;  /* 0x00000018acf8723c */ /* 0x048ff600000810f8 */
        /* <DEDUP_REMOVED lines=13> */
[C---:B------:R-:W-:Y:S01]  /*568a0*/  HMMA.1688.F32.TF32 R248, R172.reuse, R32, R236 ;  /* 0x00000020acf8723c */ /* 0x040fe200000810ec */
[----:B------:R-:W-:Y:S02]  /*568b0*/  IMAD.MOV.U32 R245, RZ, RZ, R165 ;  /* 0x000000fffff57224 */ /* 0x000fe400078e00a5 */
[----:B------:R-:W-:Y:S11]  /*568c0*/  IMAD.MOV.U32 R246, RZ, RZ, R164 ;  /* 0x000000fffff67224 */ /* 0x000ff600078e00a4 */
[----:B------:R-:W-:Y:S10]  /*568d0*/  @!UPT UIADD3 URZ, URZ, URZ, URZ ;  /* 0x0000003f3f3ff290 */ /* 0x000ff4000fffe03f */
[----:B------:R-:W-:Y:S02]  /*568e0*/  IMAD.MOV.U32 R237, RZ, RZ, R249 ;  /* 0x000000ffffed7224 */ /* 0x000fe400078e00f9 */
[----:B------:R-:W-:Y:S02]  /*568f0*/  IMAD.MOV.U32 R33, RZ, RZ, R250 ;  /* 0x000000ffff217224 */ /* 0x000fe400078e00fa */
[----:B------:R-:W-:Y:S02]  /*56900*/  IMAD.MOV.U32 R249, RZ, RZ, R167 ;  /* 0x000000fffff97224 */ /* 0x000fe400078e00a7 */
[----:B------:R-:W-:Y:S02]  /*56910*/  IMAD.MOV.U32 R250, RZ, RZ, R166 ;  /* 0x000000fffffa7224 */ /* 0x000fe400078e00a6 */
[----:B------:R-:W-:Y:S01]  /*56920*/  HMMA.1688.F32.TF32 R164, R172, R36, R220 ;  /* 0x00000024aca4723c */ /* 0x000fe200000810dc */
[----:B------:R-:W-:Y:S01]  /*56930*/  MOV R247, R25 ;  /* 0x0000001900f77202 */ /* 0x000fe20000000f00 */
[----:B------:R-:W-:-:S02]  /*56940*/  IMAD.MOV.U32 R25, RZ, RZ, R12 ;  /* 0x000000ffff197224 */ /* 0x000fc400078e000c */
[----:B------:R-:W-:Y:S01]  /*56950*/  IMAD.MOV.U32 R239, RZ, RZ, R13 ;  /* 0x000000ffffef7224 */ /* 0x000fe200078e000d */
[----:B------:R-:W-:Y:S01]  /*56960*/  MOV R32, R251 ;  /* 0x000000fb00207202 */ /* 0x000fe20000000f00 */
[----:B------:R-:W-:Y:S01]  /*56970*/  IMAD.MOV.U32 R12, RZ, RZ, R23 ;  /* 0x000000ffff0c7224 */ /* 0x000fe200078e0017 */
[----:B------:R-:W-:Y:S01]  /*56980*/  LDS R172, [R2+0xad080] ;  /* 0x0ad0800002ac7984 */ /* 0x000fe20000000800 */
[----:B------:R-:W-:Y:S02]  /*56990*/  IMAD.MOV.U32 R236, RZ, RZ, R248 ;  /* 0x000000ffffec7224 */ /* 0x000fe400078e00f8 */
[----:B------:R-:W-:Y:S01]  /*569a0*/  IMAD.MOV.U32 R20, RZ, RZ, R16 ;  /* 0x000000ffff147224 */ /* 0x000fe200078e0010 */
[----:B------:R-:W-:Y:S01]  /*569b0*/  LDS R174, [R2+0xad880] ;  /* 0x0ad8800002ae7984 */ /* 0x000fe20000000800 */
[----:B------:R-:W-:-:S03]  /*569c0*/  IMAD.MOV.U32 R21, RZ, RZ, R171 ;  /* 0x000000ffff157224 */ /* 0x000fc600078e00ab */
[----:B------:R-:W-:Y:S04]  /*569d0*/  LDS R173, [R0+0xad080] ;  /* 0x0ad0800000ad7984 */ /* 0x000fe80000000800 */
[----:B------:R-:W-:Y:S04]  /*569e0*/  LDS R175, [R0+0xad880] ;  /* 0x0ad8800000af7984 */ /* 0x000fe80000000800 */
[----:B------:R-:W-:Y:S01]  /*569f0*/  LDS R220, [R4+0xad080] ;  /* 0x0ad0800004dc7984 */ /* 0x000fe20000000800 */
[----:B------:R-:W-:Y:S02]  /*56a00*/  IMAD.MOV.U32 R23, RZ, RZ, R164 ;  /* 0x000000ffff177224 */ /* 0x000fe400078e00a4 */
[----:B------:R-:W-:Y:S01]  /*56a10*/  IMAD.MOV.U32 R238, RZ, RZ, R165 ;  /* 0x000000ffffee7224 */ /* 0x000fe200078e00a5 */
[----:B------:R-:W-:Y:S01]  /*56a20*/  LDS R164, [R2+0xad000] ;  /* 0x0ad0000002a47984 */ /* 0x000fe20000000800 */
[----:B------:R-:W-:-:S02]  /*56a30*/  IMAD.MOV.U32 R37, RZ, RZ, R166 ;  /* 0x000000ffff257224 */ /* 0x000fc400078e00a6 */
[----:B------:R-:W-:Y:S01]  /*56a40*/  IMAD.MOV.U32 R36, RZ, RZ, R167 ;  /* 0x000000ffff247224 */ /* 0x000fe200078e00a7 */
[----:B------:R-:W-:Y:S04]  /*56a50*/  LDS R166, [R2+0xad800] ;  /* 0x0ad8000002a67984 */ /* 0x000fe80000000800 */
[----:B------:R-:W-:Y:S04]  /*56a60*/  LDS R165, [R0+0xad000] ;  /* 0x0ad0000000a57984 */ /* 0x000fe80000000800 */
[----:B------:R-:W1:Y:S01]  /*56a70*/  LDS R167, [R0+0xad800] ;  /* 0x0ad8000000a77984 */ /* 0x000e620000000800 */
[----:B------:R-:W-:-:S02]  /*56a80*/  IMAD.MOV.U32 R13, RZ, RZ, R7 ;  /* 0x000000ffff0d7224 */ /* 0x000fc400078e0007 */
[----:B------:R-:W-:Y:S01]  /*56a90*/  IMAD.MOV.U32 R16, RZ, RZ, R170 ;  /* 0x000000ffff107224 */ /* 0x000fe200078e00aa */
[----:B------:R-:W-:Y:S01]  /*56aa0*/  LDS R171, [R5+0xad800] ;  /* 0x0ad8000005ab7984 */ /* 0x000fe20000000800 */
[----:B------:R-:W-:Y:S02]  /*56ab0*/  IMAD.MOV.U32 R251, RZ, RZ, R169 ;  /* 0x000000fffffb7224 */ /* 0x000fe400078e00a9 */
[----:B------:R-:W-:Y:S01]  /*56ac0*/  IMAD.MOV.U32 R248, RZ, RZ, R168 ;  /* 0x000000fffff87224 */ /* 0x000fe200078e00a8 */
[----:B------:R-:W-:Y:S04]  /*56ad0*/  LDS R170, [R4+0xad800] ;  /* 0x0ad8000004aa7984 */ /* 0x000fe80000000800 */
[----:B------:R-:W-:Y:S04]  /*56ae0*/  LDS R168, [R4+0xad000] ;  /* 0x0ad0000004a87984 */ /* 0x000fe80000000800 */
[----:B------:R-:W2:Y:S04]  /*56af0*/  LDS R169, [R5+0xad000] ;  /* 0x0ad0000005a97984 */ /* 0x000ea80000000800 */
[----:B------:R-:W-:Y:S04]  /*56b00*/  LDS R222, [R4+0xad880] ;  /* 0x0ad8800004de7984 */ /* 0x000fe80000000800 */
[----:B------:R-:W-:Y:S04]  /*56b10*/  LDS R221, [R5+0xad080] ;  /* 0x0ad0800005dd7984 */ /* 0x000fe80000000800 */
[----:B------:R-:W3:Y:S01]  /*56b20*/  LDS R223, [R5+0xad880] ;  /* 0x0ad8800005df7984 */ /* 0x000ee20000000800 */
[C---:B-1----:R-:W-:Y:S11]  /*56b30*/  HMMA.1688.F32.TF32 R240, R164.reuse, R10, R240 ;  /* 0x0000000aa4f0723c */ /* 0x042ff600000810f0 */
[----:B------:R-:W-:Y:S11]  /*56b40*/  @!UPT UIADD3 URZ, URZ, URZ, URZ ;  /* 0x0000003f3f3ff290 */ /* 0x000ff6000fffe03f */
[----:B------:R-:W-:Y:S01]  /*56b50*/  @!UPT UIADD3 URZ, URZ, URZ, URZ ;  /* 0x0000003f3f3ff290 */ /* 0x000fe2000fffe03f */
[----:B------:R-:W-:Y:S04]  /*56b60*/  STL.64 [R1+0x370], R240 ;  /* 0x000370f001007387 */ /* 0x000fe80000100a00 */
[----:B------:R1:W-:Y:S02]  /*56b70*/  STL [R1+0x37c], R243 ;  /* 0x00037cf301007387 */ /* 0x0003e40000100800 */
[----:B-1----:R-:W-:Y:S02]  /*56b80*/  MOV R243, R23 ;  /* 0x0000001700f37202 */ /* 0x002fe40000000f00 */
[----:B------:R-:W4:Y:S01]  /*56b90*/  LDL.LU R23, [R1+0x18f8] ;  /* 0x0018f80001177983 */ /* 0x000f220000300800 */
[C---:B------:R-:W-:Y:S08]  /*56ba0*/  HMMA.1688.F32.TF32 R44, R164.reuse, R18, R44 ;  /* 0x00000012a42c723c */ /* 0x040ff0000008102c */
[----:B------:R-:W-:Y:S01]  /*56bb0*/  HMMA.1688.F32.TF32 R40, R164, R14, R40 ;  /* 0x0000000ea428723c */ /* 0x000fe20000081028 */
[----:B------:R-:W-:-:S05]  /*56bc0*/  IMAD.MOV.U32 R7, RZ, RZ, R242 ;  /* 0x000000ffff077224 */ /* 0x000fca00078e00f2 */
[----:B------:R1:W-:Y:S09]  /*56bd0*/  STL [R1+0x1858], R7 ;  /* 0x0018580701007387 */ /* 0x0003f20000100800 */
[----:B------:R-:W-:Y:S01]  /*56be0*/  STL.64 [R1+0x350], R44 ;  /* 0x0003502c01007387 */ /* 0x000fe20000100a00 */
[----:B-1----:R-:W-:-:S07]  /*56bf0*/  IMAD.MOV.U32 R7, RZ, RZ, R47 ;  /* 0x000000ffff077224 */ /* 0x002fce00078e002f */
[----:B------:R-:W-:Y:S04]  /*56c00*/  STL.64 [R1+0x360], R40 ;  /* 0x0003602801007387 */ /* 0x000fe80000100a00 */
[----:B------:R1:W-:Y:S04]  /*56c10*/  STL.64 [R1+0x368], R42 ;  /* 0x0003682a01007387 */ /* 0x0003e80000100a00 */
[----:B------:R-:W-:Y:S01]  /*56c20*/  STL [R1+0x358], R46 ;  /* 0x0003582e01007387 */ /* 0x000fe20000100800 */
[C---:B-1----:R-:W-:Y:S03]  /*56c30*/  HMMA.1688.F32.TF32 R40, R164.reuse, R26, R52 ;  /* 0x0000001aa428723c */ /* 0x042fe60000081034 */
[----:B------:R1:W-:Y:S11]  /*56c40*/  STL [R1+0x185c], R7 ;  /* 0x00185c0701007387 */ /* 0x0003f60000100800 */
[----:B------:R-:W-:Y:S09]  /*56c50*/  @!UPT UIADD3 URZ, URZ, URZ, URZ ;  /* 0x0000003f3f3ff290 */ /* 0x000ff2000fffe03f */
[----:B------:R-:W-:Y:S01]  /*56c60*/  STL.64 [R1+0x330], R40 ;  /* 0x0003302801007387 */ /* 0x000fe20000100a00 */
[----:B-1----:R-:W-:Y:S01]  /*56c70*/  IMAD.MOV.U32 R7, RZ, RZ, R43 ;  /* 0x000000ffff077224 */ /* 0x002fe200078e002b */
[C---:B----4-:R-:W-:Y:S11]  /*56c80*/  HMMA.1688.F32.TF32 R44, R164.reuse, R22, R48 ;  /* 0x00000016a42c723c */ /* 0x050ff60000081030 */
[----:B------:R-:W-:Y:S11]  /*56c90*/  @!UPT UIADD3 URZ, URZ, URZ, URZ ;  /* 0x0000003f3f3ff290 */ /* 0x000ff6000fffe03f */
[----:B------:R-:W-:Y:S01]  /*56ca0*/  @!UPT UIADD3 URZ, URZ, URZ, URZ ;  /* 0x0000003f3f3ff290 */ /* 0x000fe2000fffe03f */
[----:B------:R-:W-:Y:S04]  /*56cb0*/  STL.64 [R1+0x340], R44 ;  /* 0x0003402c01007387 */ /* 0x000fe80000100a00 */
[----:B------:R1:W-:Y:S04]  /*56cc0*/  STL.64 [R1+0x348], R46 ;  /* 0x0003482e01007387 */ /* 0x0003e80000100a00 */
[----:B------:R4:W-:Y:S01]  /*56cd0*/  STL [R1+0x338], R42 ;  /* 0x0003382a01007387 */ /* 0x0009e20000100800 */
[C---:B-1----:R-:W-:Y:S08]  /*56ce0*/  HMMA.1688.F32.TF32 R44, R164.reuse, R30, R56 ;  /* 0x0000001ea42c723c */ /* 0x042ff00000081038 */
[----:B----4-:R-:W-:Y:S01]  /*56cf0*/  HMMA.1688.F32.TF32 R40, R164, R34, R60 ;  /* 0x00000022a428723c */ /* 0x010fe2000008103c */
[----:B------:R1:W-:Y:S11]  /*56d00*/  STL [R1+0x1860], R7 ;  /* 0x0018600701007387 */ /* 0x0003f60000100800 */
[----:B------:R-:W-:Y:S11]  /*56d10*/  @!UPT UIADD3 URZ, URZ, URZ, URZ ;  /* 0x0000003f3f3ff290 */ /* 0x000ff6000fffe03f */
[----:B------:R-:W-:Y:S01]  /*56d20*/  STL.64 [R1+0x310], R40 ;  /* 0x0003102801007387 */ /* 0x000fe20000100a00 */
[----:B-1----:R-:W-:-:S03]  /*56d30*/  IMAD.MOV.U32 R7, RZ, RZ, R43 ;  /* 0x000000ffff077224 */ /* 0x002fc600078e002b */
[----:B------:R-:W-:Y:S04]  /*56d40*/  STL.64 [R1+0x320], R44 ;  /* 0x0003202c01007387 */ /* 0x000fe80000100a00 */
[----:B------:R1:W-:Y:S04]  /*56d50*/  STL.64 [R1+0x328], R46 ;  /* 0x0003282e01007387 */ /* 0x0003e80000100a00 */
[----:B------:R2:W-:Y:S01]  /*56d60*/  STL [R1+0x318], R42 ;  /* 0x0003182a01007387 */ /* 0x0005e20000100800 */
[----:B-1----:R-:W-:Y:S08]  /*56d70*/  HMMA.1688.F32.TF32 R44, R164, R38, R64 ;  /* 0x00000026a42c723c */ /* 0x002ff00000081040 */
[----:B--2---:R-:W-:Y:S01]  /*56d80*/  HMMA.1688.F32.TF32 R40, R168, R10, R68 ;  /* 0x0000000aa828723c */ /* 0x004fe20000081044 */
[----:B------:R1:W-:Y:S11]  /*56d90*/  STL [R1+0x1864], R7 ;  /* 0x0018640701007387 */ /* 0x0003f60000100800 */
[----:B------:R-:W-:Y:S11]  /*56da0*/  @!UPT UIADD3 URZ, URZ, URZ, URZ ;  /* 0x0000003f3f3ff290 */ /* 0x000ff6000fffe03f */
[----:B------:R-:W-:Y:S01]  /*56db0*/  STL.64 [R1+0x290], R40 ;  /* 0x0002902801007387 */ /* 0x000fe20000100a00 */
[----:B-1----:R-:W-:-:S03]  /*56dc0*/  IMAD.MOV.U32 R7, RZ, RZ, R43 ;  /* 0x000000ffff077224 */ /* 0x002fc600078e002b */
[----:B------:R-:W-:Y:S04]  /*56dd0*/  STL.64 [R1+0x2a0], R44 ;  /* 0x0002a02c01007387 */ /* 0x000fe80000100a00 */
[----:B------:R-:W-:Y:S04]  /*56de0*/  STL.64 [R1+0x2a8], R46 ;  /* 0x0002a82e01007387 */ /* 0x000fe80000100a00 */
[----:B------:R1:W-:Y:S02]  /*56df0*/  STL [R1+0x298], R42 ;  /* 0x0002982a01007387 */ /* 0x0003e40000100800 */
[C---:B-1----:R-:W-:Y:S08]  /*56e00*/  HMMA.1688.F32.TF32 R40, R168.reuse, R14, R72 ;  /* 0x0000000ea828723c */ /* 0x042ff00000081048 */
[C---:B------:R-:W-:Y:S08]  /*56e10*/  HMMA.1688.F32.TF32 R48, R168.reuse, R18, R76 ;  /* 0x00000012a830723c */ /* 0x040ff0000008104c */
[C---:B------:R-:W-:Y:S08]  /*56e20*/  HMMA.1688.F32.TF32 R44, R168.reuse, R22, R80 ;  /* 0x00000016a82c723c */ /* 0x040ff00000081050 */
[----:B------:R-:W-:Y:S01]  /*56e30*/  HMMA.1688.F32.TF32 R164, R168, R30, R88 ;  /* 0x0000001ea8a4723c */ /* 0x000fe20000081058 */
[----:B------:R-:W-:Y:S04]  /*56e40*/  STL.64 [R1+0x280], R40 ;  /* 0x0002802801007387 */ /* 0x000fe80000100a00 */
[----:B------:R1:W-:Y:S01]  /*56e50*/  STL.64 [R1+0x288], R42 ;  /* 0x0002882a01007387 */ /* 0x0003e20000100a00 */
[----:B------:R-:W-:-:S02]  /*56e60*/  IMAD.MOV.U32 R242, RZ, RZ, R37 ;  /* 0x000000fffff27224 */ /* 0x000fc400078e0025 */
[----:B------:R-:W-:Y:S01]  /*56e70*/  IMAD.MOV.U32 R240, RZ, RZ, R243 ;  /* 0x000000fffff07224 */ /* 0x000fe200078e00f3 */
[----:B------:R-:W-:Y:S01]  /*56e80*/  MOV R241, R238 ;  /* 0x000000ee00f17202 */ /* 0x000fe20000000f00 */
[----:B------:R-:W-:Y:S01]  /*56e90*/  IMAD.MOV.U32 R68, RZ, RZ, R208 ;  /* 0x000000ffff447224 */ /* 0x000fe200078e00d0 */
[----:B------:R-:W-:Y:S01]  /*56ea0*/  MOV R65, R216 ;  /* 0x000000d800417202 */ /* 0x000fe20000000f00 */
[----:B------:R-:W-:Y:S01]  /*56eb0*/  IMAD.MOV.U32 R69, RZ, RZ, R214 ;  /* 0x000000ffff457224 */ /* 0x000fe200078e00d6 */
[----:B------:R-:W-:Y:S01]  /*56ec0*/  MOV R57, R210 ;  /* 0x000000d200397202 */ /* 0x000fe20000000f00 */
[----:B------:R-:W-:Y:S01]  /*56ed0*/  IMAD.MOV.U32 R70, RZ, RZ, R213 ;  /* 0x000000ffff467224 */ /* 0x000fe200078e00d5 */
[----:B------:R-:W-:Y:S01]  /*56ee0*/  LDS R76, [R2+0xad180] ;  /* 0x0ad18000024c7984 */ /* 0x000fe20000000800 */
[----:B-1----:R-:W-:Y:S03]  /*56ef0*/  HMMA.1688.F32.TF32 R40, R168, R26, R84 ;  /* 0x0000001aa828723c */ /* 0x002fe60000081054 */
[----:B------:R-:W-:Y:S04]  /*56f00*/  STL.64 [R1+0x270], R48 ;  /* 0x0002703001007387 */ /* 0x000fe80000100a00 */
[----:B------:R-:W-:Y:S04]  /*56f10*/  STL.64 [R1+0x278], R50 ;  /* 0x0002783201007387 */ /* 0x000fe80000100a00 */
[----:B------:R-:W-:Y:S04]  /*56f20*/  STL.64 [R1+0x260], R44 ;  /* 0x0002602c01007387 */ /* 0x000fe80000100a00 */
[----:B------:R1:W-:Y:S01]  /*56f30*/  STL.64 [R1+0x268], R46 ;  /* 0x0002682e01007387 */ /* 0x0003e20000100a00 */
[----:B------:R-:W-:-:S02]  /*56f40*/  IMAD.MOV.U32 R71, RZ, RZ, R212 ;  /* 0x000000ffff477224 */ /* 0x000fc400078e00d4 */
[----:B------:R-:W-:Y:S01]  /*56f50*/  IMAD.MOV.U32 R64, RZ, RZ, R217 ;  /* 0x000000ffff407224 */ /* 0x000fe200078e00d9 */
[----:B------:R-:W-:Y:S01]  /*56f60*/  LDS R78, [R2+0xad980] ;  /* 0x0ad98000024e7984 */ /* 0x000fe20000000800 */
[----:B------:R-:W-:Y:S02]  /*56f70*/  IMAD.MOV.U32 R66, RZ, RZ, R226 ;  /* 0x000000ffff427224 */ /* 0x000fe400078e00e2 */
[----:B------:R-:W-:Y:S01]  /*56f80*/  IMAD.MOV.U32 R67, RZ, RZ, R225 ;  /* 0x000000ffff437224 */ /* 0x000fe200078e00e1 */
[----:B------:R-:W-:Y:S04]  /*56f90*/  LDS R77, [R0+0xad180] ;  /* 0x0ad18000004d7984 */ /* 0x000fe80000000800 */
[----:B------:R-:W-:Y:S01]  /*56fa0*/  STL.64 [R1+0x250], R40 ;  /* 0x0002502801007387 */ /* 0x000fe20000100a00 */
[----:B-1----:R-:W-:Y:S03]  /*56fb0*/  HMMA.1688.F32.TF32 R44, R168, R34, R92 ;  /* 0x00000022a82c723c */ /* 0x002fe6000008105c */
[----:B------:R1:W-:Y:S01]  /*56fc0*/  STL.64 [R1+0x258], R42 ;  /* 0x0002582a01007387 */ /* 0x0003e20000100a00 */
[----:B------:R-:W-:-:S02]  /*56fd0*/  IMAD.MOV.U32 R60, RZ, RZ, R232 ;  /* 0x000000ffff3c7224 */ /* 0x000fc400078e00e8 */
[----:B------:R-:W-:Y:S01]  /*56fe0*/  IMAD.MOV.U32 R61, RZ, RZ, R233 ;  /* 0x000000ffff3d7224 */ /* 0x000fe200078e00e9 */
[----:B------:R-:W2:Y:S01]  /*56ff0*/  LDS R79, [R0+0xad980] ;  /* 0x0ad98000004f7984 */ /* 0x000ea20000000800 */
[----:B------:R-:W-:Y:S02]  /*57000*/  IMAD.MOV.U32 R62, RZ, RZ, R234 ;  /* 0x000000ffff3e7224 */ /* 0x000fe400078e00ea */
[----:B------:R-:W-:Y:S01]  /*57010*/  IMAD.MOV.U32 R63, RZ, RZ, R235 ;  /* 0x000000ffff3f7224 */ /* 0x000fe200078e00eb */
[----:B------:R-:W-:Y:S01]  /*57020*/  LDS R80, [R4+0xad180] ;  /* 0x0ad1800004507984 */ /* 0x000fe20000000800 */
[----:B-1----:R-:W-:Y:S03]  /*57030*/  HMMA.1688.F32.TF32 R40, R168, R38, R96 ;  /* 0x00000026a828723c */ /* 0x002fe60000081060 */
[----:B------:R-:W-:Y:S04]  /*57040*/  STL [R1+0x1808], R164 ;  /* 0x001808a401007387 */ /* 0x000fe80000100800 */
[----:B------:R-:W-:Y:S04]  /*57050*/  STL [R1+0x1804], R165 ;  /* 0x001804a501007387 */ /* 0x000fe80000100800 */
[----:B------:R-:W-:Y:S04]  /*57060*/  STL [R1+0x1800], R166 ;  /* 0x001800a601007387 */ /* 0x000fe80000100800 */
[----:B------:R-:W-:Y:S04]  /*57070*/  STL [R1+0x17fc], R167 ;  /* 0x0017fca701007387 */ /* 0x000fe80000100800 */
[----:B------:R-:W-:Y:S04]  /*57080*/  STL.64 [R1+0x240], R44 ;  /* 0x0002402c01007387 */ /* 0x000fe80000100a00 */
[----:B------:R1:W-:Y:S01]  /*57090*/  STL.64 [R1+0x248], R46 ;  /* 0x0002482e01007387 */ /* 0x0003e20000100a00 */
[----:B------:R-:W-:-:S03]  /*570a0*/  IMAD.MOV.U32 R171, RZ, RZ, R40 ;  /* 0x000000ffffab7224 */ /* 0x000fc600078e0028 */
[----:B------:R-:W-:Y:S01]  /*570b0*/  LDS R82, [R4+0xad980] ;  /* 0x0ad9800004527984 */ /* 0x000fe20000000800 */
[----:B------:R-:W-:Y:S02]  /*570c0*/  IMAD.MOV.U32 R170, RZ, RZ, R41 ;  /* 0x000000ffffaa7224 */ /* 0x000fe400078e0029 */
[----:B------:R-:W-:Y:S01]  /*570d0*/  IMAD.MOV.U32 R169, RZ, RZ, R42 ;  /* 0x000000ffffa97224 */ /* 0x000fe200078e002a */
[----:B------:R-:W-:Y:S01]  /*570e0*/  LDS R81, [R5+0xad180] ;  /* 0x0ad1800005517984 */ /* 0x000fe20000000800 */
[----:B------:R-:W-:Y:S01]  /*570f0*/  IMAD.MOV.U32 R168, RZ, RZ, R43 ;  /* 0x000000ffffa87224 */ /* 0x000fe200078e002b */
[C---:B-1----:R-:W-:Y:S01]  /*57100*/  HMMA.1688.F32.TF32 R44, R172.reuse, R10, R100 ;  /* 0x0000000aac2c723c */ /* 0x042fe20000081064 */
[----:B------:R-:W-:Y:S01]  /*57110*/  IMAD.MOV.U32 R56, RZ, RZ, R209 ;  /* 0x000000ffff387224 */ /* 0x000fe200078e00d1 */
[----:B------:R-:W-:Y:S06]  /*57120*/  LDS R83, [R5+0xad980] ;  /* 0x0ad9800005537984 */ /* 0x000fec0000000800 */
[C---:B------:R-:W-:Y:S01]  /*57130*/  HMMA.1688.F32.TF32 R40, R172.reuse, R14, R104 ;  /* 0x0000000eac28723c */ /* 0x040fe20000081068 */
[----:B------:R-:W-:Y:S04]  /*57140*/  STL [R1+0x1818], R168 ;  /* 0x001818a801007387 */ /* 0x000fe80000100800 */
[----:B------:R-:W-:Y:S04]  /*57150*/  STL [R1+0x1814], R169 ;  /* 0x001814a901007387 */ /* 0x000fe80000100800 */
[----:B------:R-:W-:Y:S04]  /*57160*/  STL [R1+0x1810], R170 ;  /* 0x001810aa01007387 */ /* 0x000fe80000100800 */
[----:B------:R-:W-:Y:S04]  /*57170*/  STL [R1+0x180c], R171 ;  /* 0x00180cab01007387 */ /* 0x000fe80000100800 */
[----:B------:R-:W-:Y:S04]  /*57180*/  STL.64 [R1+0x220], R44 ;  /* 0x0002202c01007387 */ /* 0x000fe80000100a00 */
[----:B------:R-:W-:Y:S04]  /*57190*/  STL.64 [R1+0x228], R46 ;  /* 0x0002282e01007387 */ /* 0x000fe80000100a00 */
[----:B------:R-:W-:Y:S04]  /*571a0*/  STL.64 [R1+0x210], R40 ;  /* 0x0002102801007387 */ /* 0x000fe80000100a00 */
[----:B------:R1:W-:Y:S02]  /*571b0*/  STL.64 [R1+0x218], R42 ;  /* 0x0002182a01007387 */ /* 0x0003e40000100a00 */
[C---:B-1----:R-:W-:Y:S08]  /*571c0*/  HMMA.1688.F32.TF32 R40, R172.reuse, R18, R108 ;  /* 0x00000012ac28723c */ /* 0x042ff0000008106c */
[C---:B------:R-:W-:Y:S11]  /*571d0*/  HMMA.1688.F32.TF32 R44, R172.reuse, R22, R112 ;  /* 0x00000016ac2c723c */ /* 0x040ff60000081070 */
[----:B------:R-:W-:Y:S05]  /*571e0*/  @!UPT UIADD3 URZ, URZ, URZ, URZ ;  /* 0x0000003f3f3ff290 */ /* 0x000fea000fffe03f */
[----:B------:R-:W-:Y:S01]  /*571f0*/  IMAD.MOV.U32 R168, RZ, RZ, R40 ;  /* 0x000000ffffa87224 */ /* 0x000fe200078e0028 */
[----:B------:R-:W-:Y:S01]  /*57200*/  MOV R169, R41 ;  /* 0x0000002900a97202 */ /* 0x000fe20000000f00 */
[----:B------:R-:W-:Y:S02]  /*57210*/  IMAD.MOV.U32 R170, RZ, RZ, R42 ;  /* 0x000000ffffaa7224 */ /* 0x000fe400078e002a */
[----:B------:R-:W-:Y:S02]  /*57220*/  IMAD.MOV.U32 R171, RZ, RZ, R43 ;  /* 0x000000ffffab7224 */ /* 0x000fe400078e002b */
[----:B------:R-:W-:Y:S03]  /*57230*/  HMMA.1688.F32.TF32 R40, R172, R26, R116 ;  /* 0x0000001aac28723c */ /* 0x000fe60000081074 */
[----:B------:R1:W-:Y:S04]  /*57240*/  STL [R1+0x1828], R171 ;  /* 0x001828ab01007387 */ /* 0x0003e80000100800 */
[----:B------:R4:W-:Y:S04]  /*57250*/  STL [R1+0x1824], R170 ;  /* 0x001824aa01007387 */ /* 0x0009e80000100800 */
[----:B------:R1:W-:Y:S04]  /*57260*/  STL [R1+0x1820], R168 ;  /* 0x001820a801007387 */ /* 0x0003e80000100800 */
[----:B------:R2:W-:Y:S04]  /*57270*/  STL [R1+0x181c], R169 ;  /* 0x00181ca901007387 */ /* 0x0005e80000100800 */
[----:B------:R-:W-:Y:S04]  /*57280*/  STL.64 [R1+0x1f0], R44 ;  /* 0x0001f02c01007387 */ /* 0x000fe80000100a00 */
[----:B------:R3:W-:Y:S01]  /*57290*/  STL.64 [R1+0x1f8], R46 ;  /* 0x0001f82e01007387 */ /* 0x0007e20000100a00 */
[----:B-1----:R-:W-:-:S02]  /*572a0*/  IMAD.MOV.U32 R171, RZ, RZ, R40 ;  /* 0x000000ffffab7224 */ /* 0x002fc400078e0028 */
[----:B----4-:R-:W-:Y:S02]  /*572b0*/  IMAD.MOV.U32 R170, RZ, RZ, R41 ;  /* 0x000000ffffaa7224 */ /* 0x010fe400078e0029 */
[----:B------:R-:W-:Y:S02]  /*572c0*/  IMAD.MOV.U32 R168, RZ, RZ, R42 ;  /* 0x000000ffffa87224 */ /* 0x000fe400078e002a */
[----:B--2---:R-:W-:Y:S02]  /*572d0*/  IMAD.MOV.U32 R169, RZ, RZ, R43 ;  /* 0x000000ffffa97224 */ /* 0x004fe400078e002b */
[C---:B------:R-:W-:Y:S08]  /*572e0*/  HMMA.1688.F32.TF32 R40, R172.reuse, R34, R124 ;  /* 0x00000022ac28723c */ /* 0x040ff0000008107c */
[----:B---3--:R-:W-:Y:S01]  /*572f0*/  HMMA.1688.F32.TF32 R44, R172, R30, R120 ;  /* 0x0000001eac2c723c */ /* 0x008fe20000081078 */
[----:B------:R-:W-:Y:S04]  /*57300*/  STL [R1+0x1838], R171 ;  /* 0x001838ab01007387 */ /* 0x000fe80000100800 */
[----:B------:R-:W-:Y:S04]  /*57310*/  STL [R1+0x1834], R170 ;  /* 0x001834aa01007387 */ /* 0x000fe80000100800 */
[----:B------:R1:W-:Y:S04]  /*57320*/  STL [R1+0x1830], R168 ;  /* 0x001830a801007387 */ /* 0x0003e80000100800 */
[----:B------:R2:W-:Y:S03]  /*57330*/  STL [R1+0x182c], R169 ;  /* 0x00182ca901007387 */ /* 0x0005e60000100800 */
[----:B-1----:R-:W-:-:S07]  /*57340*/  IMAD.MOV.U32 R168, RZ, RZ, R40 ;  /* 0x000000ffffa87224 */ /* 0x002fce00078e0028 */
[----:B------:R-:W-:Y:S01]  /*57350*/  STL.64 [R1+0x1d0], R44 ;  /* 0x0001d02c01007387 */ /* 0x000fe20000100a00 */
[----:B--2---:R-:W-:-:S03]  /*57360*/  IMAD.MOV.U32 R169, RZ, RZ, R41 ;  /* 0x000000ffffa97224 */ /* 0x004fc600078e0029 */
[----:B------:R-:W-:Y:S04]  /*57370*/  STL.64 [R1+0x1d8], R46 ;  /* 0x0001d82e01007387 */ /* 0x000fe80000100a00 */
[----:B------:R1:W-:Y:S02]  /*57380*/  STL.64 [R1+0x1c8], R42 ;  /* 0x0001c82a01007387 */ /* 0x0003e40000100a00 */
[----:B-1----:R-:W-:Y:S02]  /*57390*/  HMMA.1688.F32.TF32 R40, R172, R38, R128 ;  /* 0x00000026ac28723c */ /* 0x002fe40000081080 */
[----:B------:R-:W-:Y:S04]  /*573a0*/  STL [R1+0x1840], R168 ;  /* 0x001840a801007387 */ /* 0x000fe80000100800 */
[----:B------:R-:W-:Y:S02]  /*573b0*/  STL [R1+0x183c], R169 ;  /* 0x00183ca901007387 */ /* 0x000fe40000100800 */
[----:B------:R-:W-:Y:S01]  /*573c0*/  HMMA.1688.F32.TF32 R44, R220, R14, R136 ;  /* 0x0000000edc2c723c */ /* 0x000fe20000081088 */
[----:B------:R-:W-:-:S02]  /*573d0*/  IMAD.MOV.U32 R37, RZ, RZ, R237 ;  /* 0x000000ffff257224 */ /* 0x000fc400078e00ed */
[----:B------:R-:W-:Y:S02]  /*573e0*/  IMAD.MOV.U32 R243, RZ, RZ, R36 ;  /* 0x000000fffff37224 */ /* 0x000fe400078e0024 */
[----:B------:R-:W-:Y:S02]  /*573f0*/  IMAD.MOV.U32 R238, RZ, RZ, R244 ;  /* 0x000000ffffee7224 */ /* 0x000fe400078e00f4 */
[----:B------:R-:W-:Y:S02]  /*57400*/  IMAD.MOV.U32 R58, RZ, RZ, R211 ;  /* 0x000000ffff3a7224 */ /* 0x000fe400078e00d3 */
[----:B------:R-:W-:Y:S02]  /*57410*/  IMAD.MOV.U32 R59, RZ, RZ, R215 ;  /* 0x000000ffff3b7224 */ /* 0x000fe400078e00d7 */
[----:B------:R-:W-:Y:S02]  /*57420*/  IMAD.MOV.U32 R72, RZ, RZ, R218 ;  /* 0x000000ffff487224 */ /* 0x000fe400078e00da */
[----:B------:R-:W-:-:S02]  /*57430*/  IMAD.MOV.U32 R73, RZ, RZ, R219 ;  /* 0x000000ffff497224 */ /* 0x000fc400078e00db */
[----:B------:R-:W-:Y:S01]  /*57440*/  IMAD.MOV.U32 R74, RZ, RZ, R227 ;  /* 0x000000ffff4a7224 */ /* 0x000fe200078e00e3 */
[----:B------:R1:W-:Y:S01]  /*57450*/  STL.64 [R1+0x1b0], R40 ;  /* 0x0001b02801007387 */ /* 0x0003e20000100a00 */
[----:B------:R-:W-:Y:S01]  /*57460*/  IMAD.MOV.U32 R171, RZ, RZ, R42 ;  /* 0x000000ffffab7224 */ /* 0x000fe200078e002a */
[----:B------:R-:W-:Y:S01]  /*57470*/  MOV R170, R43 ;  /* 0x0000002b00aa7202 */ /* 0x000fe20000000f00 */
[----:B------:R-:W-:Y:S02]  /*57480*/  IMAD.MOV.U32 R116, RZ, RZ, R224 ;  /* 0x000000ffff747224 */ /* 0x000fe400078e00e0 */
[----:B------:R-:W-:Y:S01]  /*57490*/  IMAD.MOV.U32 R75, RZ, RZ, R231 ;  /* 0x000000ffff4b7224 */ /* 0x000fe200078e00e7 */
[----:B------:R-:W-:Y:S01]  /*574a0*/  MOV R105, R249 ;  /* 0x000000f900697202 */ /* 0x000fe20000000f00 */
[----:B------:R-:W-:Y:S02]  /*574b0*/  IMAD.MOV.U32 R117, RZ, RZ, R230 ;  /* 0x000000ffff757224 */ /* 0x000fe400078e00e6 */
[----:B------:R-:W-:-:S02]  /*574c0*/  IMAD.MOV.U32 R104, RZ, RZ, R248 ;  /* 0x000000ffff687224 */ /* 0x000fc400078e00f8 */
[----:B------:R-:W-:Y:S01]  /*574d0*/  IMAD.MOV.U32 R106, RZ, RZ, R250 ;  /* 0x000000ffff6a7224 */ /* 0x000fe200078e00fa */
[----:B-1----:R-:W-:Y:S01]  /*574e0*/  HMMA.1688.F32.TF32 R40, R220, R10, R132 ;  /* 0x0000000adc28723c */ /* 0x002fe20000081084 */
[----:B------:R-:W-:Y:S04]  /*574f0*/  STL [R1+0x1848], R170 ;  /* 0x001848aa01007387 */ /* 0x000fe80000100800 */
[----:B------:R-:W-:Y:S01]  /*57500*/  STL [R1+0x1844], R171 ;  /* 0x001844ab01007387 */ /* 0x000fe20000100800 */
[----:B------:R-:W-:Y:S02]  /*57510*/  IMAD.MOV.U32 R118, RZ, RZ, R229 ;  /* 0x000000ffff767224 */ /* 0x000fe400078e00e5 */
[----:B------:R-:W-:Y:S02]  /*57520*/  IMAD.MOV.U32 R119, RZ, RZ, R228 ;  /* 0x000000ffff777224 */ /* 0x000fe400078e00e4 */
[----:B------:R-:W-:Y:S01]  /*57530*/  IMAD.MOV.U32 R107, RZ, RZ, R251 ;  /* 0x000000ffff6b7224 */ /* 0x000fe200078e00fb */
[----:B------:R-:W-:Y:S01]  /*57540*/  MOV R85, R241 ;  /* 0x000000f100557202 */ /* 0x000fe20000000f00 */
[----:B------:R-:W-:-:S02]  /*57550*/  IMAD.MOV.U32 R84, RZ, RZ, R240 ;  /* 0x000000ffff547224 */ /* 0x000fc400078e00f0 */
[----:B------:R-:W-:Y:S01]  /*57560*/  IMAD.MOV.U32 R86, RZ, RZ, R242 ;  /* 0x000000ffff567224 */ /* 0x000fe200078e00f2 */
[----:B------:R-:W-:Y:S01]  /*57570*/  MOV R115, R8 ;  /* 0x0000000800737202 */ /* 0x000fe20000000f00 */
[----:B------:R-:W-:Y:S01]  /*57580*/  IMAD.MOV.U32 R112, RZ, RZ, R12 ;  /* 0x000000ffff707224 */ /* 0x000fe200078e000c */
[----:B------:R-:W-:Y:S01]  /*57590*/  HMMA.1688.F32.TF32 R60, R76, R22, R60 ;  /* 0x000000164c3c723c */ /* 0x000fe2000008103c */
[----:B------:R-:W-:Y:S01]  /*575a0*/  IMAD.MOV.U32 R113, RZ, RZ, R13 ;  /* 0x000000ffff717224 */ /* 0x000fe200078e000d */
[----:B------:R-:W-:Y:S04]  /*575b0*/  LDS R172, [R4+0xae000] ;  /* 0x0ae0000004ac7984 */ /* 0x000fe80000000800 */
[----:B------:R1:W-:Y:S01]  /*575c0*/  STL.64 [R1+0x1a0], R40 ;  /* 0x0001a02801007387 */ /* 0x0003e20000100a00 */
[----:B------:R-:W-:-:S02]  /*575d0*/  IMAD.MOV.U32 R168, RZ, RZ, R42 ;  /* 0x000000ffffa87224 */ /* 0x000fc400078e002a */
[----:B------:R-:W-:Y:S01]  /*575e0*/  IMAD.MOV.U32 R169, RZ, RZ, R43 ;  /* 0x000000ffffa97224 */ /* 0x000fe200078e002b */
[C---:B------:R-:W-:Y:S01]  /*575f0*/  HMMA.1688.F32.TF32 R64, R76.reuse, R26, R64 ;  /* 0x0000001a4c40723c */ /* 0x040fe20000081040 */
[----:B------:R-:W-:Y:S01]  /*57600*/  IMAD.MOV.U32 R114, RZ, RZ, R9 ;  /* 0x000000ffff727224 */ /* 0x000fe200078e0009 */
[----:B------:R-:W-:Y:S06]  /*57610*/  LDS R174, [R4+0xae800] ;  /* 0x0ae8000004ae7984 */ /* 0x000fec0000000800 */
[----:B------:R-:W-:Y:S01]  /*57620*/  HMMA.1688.F32.TF32 R68, R76, R30, R68 ;  /* 0x0000001e4c44723c */ /* 0x000fe20000081044 */
[----:B------:R-:W-:Y:S01]  /*57630*/  IMAD.MOV.U32 R108, RZ, RZ, R20 ;  /* 0x000000ffff6c7224 */ /* 0x000fe200078e0014 */
[----:B------:R-:W-:Y:S01]  /*57640*/  LDS R173, [R5+0xae000] ;  /* 0x0ae0000005ad7984 */ /* 0x000fe20000000800 */
[----:B------:R-:W-:-:S02]  /*57650*/  IMAD.MOV.U32 R109, RZ, RZ, R21 ;  /* 0x000000ffff6d7224 */ /* 0x000fc400078e0015 */
[----:B------:R-:W-:Y:S01]  /*57660*/  IMAD.MOV.U32 R90, RZ, RZ, R33 ;  /* 0x000000ffff5a7224 */ /* 0x000fe200078e0021 */
[----:B------:R-:W-:Y:S02]  /*57670*/  LDS R175, [R5+0xae800] ;  /* 0x0ae8000005af7984 */ /* 0x000fe40000000800 */
[----:B-1----:R-:W-:Y:S02]  /*57680*/  HMMA.1688.F32.TF32 R40, R220, R18, R140 ;  /* 0x00000012dc28723c */ /* 0x002fe4000008108c */
[----:B------:R1:W-:Y:S04]  /*57690*/  STL [R1+0x1850], R168 ;  /* 0x001850a801007387 */ /* 0x0003e80000100800 */
[----:B------:R2:W-:Y:S04]  /*576a0*/  STL [R1+0x184c], R169 ;  /* 0x00184ca901007387 */ /* 0x0005e80000100800 */
[----:B------:R-:W-:Y:S04]  /*576b0*/  STL.64 [R1+0x190], R44 ;  /* 0x0001902c01007387 */ /* 0x000fe80000100a00 */
[----:B------:R3:W-:Y:S01]  /*576c0*/  STL.64 [R1+0x198], R46 ;  /* 0x0001982e01007387 */ /* 0x0007e20000100a00 */
[----:B------:R-:W-:-:S02]  /*576d0*/  IMAD.MOV.U32 R237, RZ, RZ, R239 ;  /* 0x000000ffffed7224 */ /* 0x000fc400078e00ef */
[----:B------:R-:W-:Y:S01]  /*576e0*/  IMAD.MOV.U32 R36, RZ, RZ, R236 ;  /* 0x000000ffff247224 */ /* 0x000fe200078e00ec */
[----:B------:R-:W-:Y:S01]  /*576f0*/  MOV R244, R246 ;  /* 0x000000f600f47202 */ /* 0x000fe20000000f00 */
[----:B------:R-:W-:Y:S02]  /*57700*/  IMAD.MOV.U32 R87, RZ, RZ, R243 ;  /* 0x000000ffff577224 */ /* 0x000fe400078e00f3 */
[----:B------:R-:W-:Y:S01]  /*57710*/  IMAD.MOV.U32 R94, RZ, RZ, R238 ;  /* 0x000000ffff5e7224 */ /* 0x000fe200078e00ee */
[----:B------:R-:W-:Y:S01]  /*57720*/  HMMA.1688.F32.TF32 R56, R76, R18, R56 ;  /* 0x000000124c38723c */ /* 0x000fe20000081038 */
[----:B------:R-:W-:Y:S01]  /*57730*/  LDS R140, [R2+0xae000] ;  /* 0x0ae00000028c7984 */ /* 0x000fe20000000800 */
[----:B-1----:R-:W-:Y:S02]  /*57740*/  IMAD.MOV.U32 R168, RZ, RZ, R40 ;  /* 0x000000ffffa87224 */ /* 0x002fe400078e0028 */
[----:B--2---:R-:W-:Y:S01]  /*57750*/  IMAD.MOV.U32 R169, RZ, RZ, R41 ;  /* 0x000000ffffa97224 */ /* 0x004fe200078e0029 */
[----:B------:R-:W-:Y:S01]  /*57760*/  LDS R142, [R2+0xae800] ;  /* 0x0ae80000028e7984 */ /* 0x000fe20000000800 */
[----:B------:R-:W-:-:S02]  /*57770*/  IMAD.MOV.U32 R170, RZ, RZ, R42 ;  /* 0x000000ffffaa7224 */ /* 0x000fc400078e002a */
[----:B---3--:R-:W-:Y:S01]  /*57780*/  HMMA.1688.F32.TF32 R44, R220, R22, R144 ;  /* 0x00000016dc2c723c */ /* 0x008fe20000081090 */
[----:B------:R-:W-:Y:S01]  /*57790*/  IMAD.MOV.U32 R171, RZ, RZ, R43 ;  /* 0x000000ffffab7224 */ /* 0x000fe200078e002b */
[----:B------:R-:W-:Y:S01]  /*577a0*/  LDS R141, [R0+0xae000] ;  /* 0x0ae00000008d7984 */ /* 0x000fe20000000800 */
[----:B------:R-:W-:-:S03]  /*577b0*/  IMAD.MOV.U32 R89, RZ, RZ, R37 ;  /* 0x000000ffff597224 */ /* 0x000fc600078e0025 */
[----:B------:R-:W-:Y:S02]  /*577c0*/  LDS R143, [R0+0xae800] ;  /* 0x0ae80000008f7984 */ /* 0x000fe40000000800 */
[----:B------:R-:W-:Y:S11]  /*577d0*/  HMMA.1688.F32.TF32 R40, R220, R26, R148 ;  /* 0x0000001adc28723c */ /* 0x000ff60000081094 */
[----:B------:R-:W-:Y:S04]  /*577e0*/  @!UPT UIADD3 URZ, URZ, URZ, URZ ;  /* 0x0000003f3f3ff290 */ /* 0x000fe8000fffe03f */
[----:B------:R-:W-:Y:S04]  /*577f0*/  STL.64 [R1+0x170], R44 ;  /* 0x0001702c01007387 */ /* 0x000fe80000100a00 */
[----:B------:R1:W-:Y:S05]  /*57800*/  STL.64 [R1+0x178], R46 ;  /* 0x0001782e01007387 */ /* 0x0003ea0000100a00 */
[----:B------:R-:W-:Y:S01]  /*57810*/  IMAD.MOV.U32 R164, RZ, RZ, R40 ;  /* 0x000000ffffa47224 */ /* 0x000fe200078e0028 */
[----:B------:R-:W-:Y:S01]  /*57820*/  MOV R167, R43 ;  /* 0x0000002b00a77202 */ /* 0x000fe20000000f00 */
[----:B------:R-:W-:-:S02]  /*57830*/  IMAD.MOV.U32 R165, RZ, RZ, R41 ;  /* 0x000000ffffa57224 */ /* 0x000fc400078e0029 */
[----:B------:R-:W-:Y:S01]  /*57840*/  IMAD.MOV.U32 R166, RZ, RZ, R42 ;  /* 0x000000ffffa67224 */ /* 0x000fe200078e002a */
[C---:B-1----:R-:W-:Y:S08]  /*57850*/  HMMA.1688.F32.TF32 R44, R220.reuse, R30, R152 ;  /* 0x0000001edc2c723c */ /* 0x042ff00000081098 */
[C---:B------:R-:W-:Y:S11]  /*57860*/  HMMA.1688.F32.TF32 R40, R220.reuse, R34, R156 ;  /* 0x00000022dc28723c */ /* 0x040ff6000008109c */
[----:B------:R-:W-:Y:S04]  /*57870*/  @!UPT UIADD3 URZ, URZ, URZ, URZ ;  /* 0x0000003f3f3ff290 */ /* 0x000fe8000fffe03f */
[----:B------:R-:W-:Y:S04]  /*57880*/  STL.64 [R1+0x150], R44 ;  /* 0x0001502c01007387 */ /* 0x000fe80000100a00 */
[----:B------:R-:W-:Y:S04]  /*57890*/  STL.64 [R1+0x158], R46 ;  /* 0x0001582e01007387 */ /* 0x000fe80000100a00 */
[----:B------:R-:W-:Y:S04]  /*578a0*/  STL.64 [R1+0x140], R40 ;  /* 0x0001402801007387 */ /* 0x000fe80000100a00 */
[----:B------:R-:W-:Y:S04]  /*578b0*/  STL.64 [R1+0x148], R42 ;  /* 0x0001482a01007387 */ /* 0x000fe80000100a00 */
[----:B------:R-:W-:Y:S04]  /*578c0*/  LDS R40, [R2+0xad100] ;  /* 0x0ad1000002287984 */ /* 0x000fe80000000800 */
[----:B------:R-:W-:Y:S04]  /*578d0*/  LDS R42, [R2+0xad900] ;  /* 0x0ad90000022a7984 */ /* 0x000fe80000000800 */
[----:B------:R-:W-:Y:S04]  /*578e0*/  LDS R41, [R0+0xad100] ;  /* 0x0ad1000000297984 */ /* 0x000fe80000000800 */
[----:B------:R-:W1:Y:S01]  /*578f0*/  LDS R43, [R0+0xad900] ;  /* 0x0ad90000002b7984 */ /* 0x000e620000000800 */
[----:B------:R-:W-:Y:S01]  /*57900*/  HMMA.1688.F32.TF32 R220, R220, R38, R160 ;  /* 0x00000026dcdc723c */ /* 0x000fe200000810a0 */
[----:B------:R-:W-:-:S02]  /*57910*/  IMAD.MOV.U32 R239, RZ, RZ, R29 ;  /* 0x000000ffffef7224 */ /* 0x000fc400078e001d */
[----:B------:R-:W-:Y:S01]  /*57920*/  IMAD.MOV.U32 R236, RZ, RZ, R28 ;  /* 0x000000ffffec7224 */ /* 0x000fe200078e001c */
[----:B------:R-:W-:Y:S01]  /*57930*/  LDS R44, [R4+0xad100] ;  /* 0x0ad10000042c7984 */ /* 0x000fe20000000800 */
[----:B------:R-:W-:-:S03]  /*57940*/  IMAD.MOV.U32 R246, RZ, RZ, R3 ;  /* 0x000000fffff67224 */ /* 0x000fc600078e0003 */
[----:B------:R-:W-:Y:S04]  /*57950*/  LDS R46, [R4+0xad900] ;  /* 0x0ad90000042e7984 */ /* 0x000fe80000000800 */
[----:B------:R-:W-:Y:S04]  /*57960*/  LDS R45, [R5+0xad100] ;  /* 0x0ad10000052d7984 */ /* 0x000fe80000000800 */
[----:B------:R-:W2:Y:S01]  /*57970*/  LDS R47, [R5+0xad900] ;  /* 0x0ad90000052f7984 */ /* 0x000ea20000000800 */
[C---:B-1----:R-:W-:Y:S06]  /*57980*/  HMMA.1688.F32.TF32 R48, R40.reuse, R10, R176 ;  /* 0x0000000a2830723c */ /* 0x042fec00000810b0 */
[----:B------:R-:W-:Y:S04]  /*57990*/  STL [R1+0x17c4], R220 ;  /* 0x0017c4dc01007387 */ /* 0x000fe80000100800 */
[----:B------:R-:W-:Y:S04]  /*579a0*/  STL [R1+0x17c0], R221 ;  /* 0x0017c0dd01007387 */ /* 0x000fe80000100800 */
[----:B------:R-:W-:Y:S04]  /*579b0*/  STL [R1+0x17bc], R222 ;  /* 0x0017bcde01007387 */ /* 0x000fe80000100800 */
[----:B------:R-:W-:Y:S05]  /*579c0*/  STL [R1+0x17b8], R223 ;  /* 0x0017b8df01007387 */ /* 0x000fea0000100800 */
[----:B------:R-:W-:Y:S04]  /*579d0*/  STL.64 [R1+0x300], R48 ;  /* 0x0003003001007387 */ /* 0x000fe80000100a00 */
[----:B------:R1:W-:Y:S02]  /*579e0*/  STL.64 [R1+0x308], R50 ;  /* 0x0003083201007387 */ /* 0x0003e40000100a00 */
[C---:B-1----:R-:W-:Y:S11]  /*579f0*/  HMMA.1688.F32.TF32 R48, R40.reuse, R14, R180 ;  /* 0x0000000e2830723c */ /* 0x042ff600000810b4 */
[----:B------:R-:W-:Y:S11]  /*57a00*/  @!UPT UIADD3 URZ, URZ, URZ, URZ ;  /* 0x0000003f3f3ff290 */ /* 0x000ff6000fffe03f */
[----:B------:R-:W-:Y:S02]  /*57a10*/  @!UPT UIADD3 URZ, URZ, URZ, URZ ;  /* 0x0000003f3f3ff290 */ /* 0x000fe4000fffe03f */
[----:B------:R-:W-:Y:S02]  /*57a20*/  IMAD.MOV.U32 R220, RZ, RZ, R48 ;  /* 0x000000ffffdc7224 */ /* 0x000fe400078e0030 */
[----:B------:R-:W-:Y:S02]  /*57a30*/  IMAD.MOV.U32 R221, RZ, RZ, R49 ;  /* 0x000000ffffdd7224 */ /* 0x000fe400078e0031 */
[----:B------:R-:W-:Y:S02]  /*57a40*/  IMAD.MOV.U32 R222, RZ, RZ, R50 ;  /* 0x000000ffffde7224 */ /* 0x000fe400078e0032 */
[----:B------:R-:W-:Y:S02]  /*57a50*/  IMAD.MOV.U32 R223, RZ, RZ, R51 ;  /* 0x000000ffffdf7224 */ /* 0x000fe400078e0033 */
[C---:B------:R-:W-:Y:S03]  /*57a60*/  HMMA.1688.F32.TF32 R48, R40.reuse, R22, R188 ;  /* 0x000000162830723c */ /* 0x040fe600000810bc */
[----:B------:R1:W-:Y:S04]  /*57a70*/  STL [R1+0x17d4], R223 ;  /* 0x0017d4df01007387 */ /* 0x0003e80000100800 */
[----:B------:R3:W-:Y:S01]  /*57a80*/  STL [R1+0x17d0], R222 ;  /* 0x0017d0de01007387 */ /* 0x0007e20000100800 */
[----:B------:R-:W-:Y:S03]  /*57a90*/  HMMA.1688.F32.TF32 R52, R40, R18, R184 ;  /* 0x000000122834723c */ /* 0x000fe600000810b8 */
[----:B------:R4:W-:Y:S04]  /*57aa0*/  STL [R1+0x17cc], R220 ;  /* 0x0017ccdc01007387 */ /* 0x0009e80000100800 */
[----:B------:R2:W-:Y:S09]  /*57ab0*/  STL [R1+0x17c8], R221 ;  /* 0x0017c8dd01007387 */ /* 0x0005f20000100800 */
[----:B-1----:R-:W-:-:S02]  /*57ac0*/  IMAD.MOV.U32 R223, RZ, RZ, R48 ;  /* 0x000000ffffdf7224 */ /* 0x002fc400078e0030 */
[----:B---3--:R-:W-:Y:S02]  /*57ad0*/  IMAD.MOV.U32 R222, RZ, RZ, R49 ;  /* 0x000000ffffde7224 */ /* 0x008fe400078e0031 */
[----:B----4-:R-:W-:Y:S02]  /*57ae0*/  IMAD.MOV.U32 R220, RZ, RZ, R50 ;  /* 0x000000ffffdc7224 */ /* 0x010fe400078e0032 */
[----:B--2---:R-:W-:Y:S02]  /*57af0*/  IMAD.MOV.U32 R221, RZ, RZ, R51 ;  /* 0x000000ffffdd7224 */ /* 0x004fe400078e0033 */
[----:B------:R-:W-:Y:S01]  /*57b00*/  HMMA.1688.F32.TF32 R48, R40, R26, R192 ;  /* 0x0000001a2830723c */ /* 0x000fe200000810c0 */
[----:B------:R-:W-:Y:S01]  /*57b10*/  STL.64 [R1+0x2e0], R52 ;  /* 0x0002e03401007387 */ /* 0x000fe20000100a00 */
[----:B------:R-:W-:-:S03]  /*57b20*/  IMAD.MOV.U32 R29, RZ, RZ, R245 ;  /* 0x000000ffff1d7224 */ /* 0x000fc600078e00f5 */
[----:B------:R-:W-:Y:S01]  /*57b30*/  STL.64 [R1+0x2e8], R54 ;  /* 0x0002e83601007387 */ /* 0x000fe20000100a00 */
[----:B------:R-:W-:-:S03]  /*57b40*/  IMAD.MOV.U32 R245, RZ, RZ, R247 ;  /* 0x000000fffff57224 */ /* 0x000fc600078e00f7 */
[----:B------:R-:W-:Y:S01]  /*57b50*/  STL [R1+0x17e4], R223 ;  /* 0x0017e4df01007387 */ /* 0x000fe20000100800 */
[----:B------:R-:W-:Y:S02]  /*57b60*/  IMAD.MOV.U32 R28, RZ, RZ, R24 ;  /* 0x000000ffff1c7224 */ /* 0x000fe400078e0018 */
[----:B------:R-:W-:Y:S01]  /*57b70*/  IMAD.MOV.U32 R247, RZ, RZ, R25 ;  /* 0x000000fffff77224 */ /* 0x000fe200078e0019 */
[----:B------:R-:W-:Y:S01]  /*57b80*/  STL [R1+0x17e0], R222 ;  /* 0x0017e0de01007387 */ /* 0x000fe20000100800 */
[----:B------:R-:W-:Y:S02]  /*57b90*/  IMAD.MOV.U32 R24, RZ, RZ, R252 ;  /* 0x000000ffff187224 */ /* 0x000fe400078e00fc */
[----:B------:R-:W-:Y:S01]  /*57ba0*/  IMAD.MOV.U32 R25, RZ, RZ, R6 ;  /* 0x000000ffff197224 */ /* 0x000fe200078e0006 */
[----:B------:R-:W-:Y:S04]  /*57bb0*/  STL [R1+0x17dc], R220 ;  /* 0x0017dcdc01007387 */ /* 0x000fe80000100800 */
[----:B------:R-:W-:Y:S03]  /*57bc0*/  STL [R1+0x17d8], R221 ;  /* 0x0017d8dd01007387 */ /* 0x000fe60000100800 */
[----:B------:R-:W-:Y:S01]  /*57bd0*/  IMAD.MOV.U32 R252, RZ, RZ, R49 ;  /* 0x000000fffffc7224 */ /* 0x000fe200078e0031 */
[----:B------:R1:W-:Y:S01]  /*57be0*/  STL [R1+0x2c0], R48 ;  /* 0x0002c03001007387 */ /* 0x0003e20000100800 */
[----:B------:R-:W-:-:S02]  /*57bf0*/  IMAD.MOV.U32 R6, RZ, RZ, R50 ;  /* 0x000000ffff067224 */ /* 0x000fc400078e0032 */
[----:B------:R-:W-:Y:S02]  /*57c00*/  IMAD.MOV.U32 R3, RZ, RZ, R51 ;  /* 0x000000ffff037224 */ /* 0x000fe400078e0033 */
[C---:B-1----:R-:W-:Y:S03]  /*57c10*/  HMMA.1688.F32.TF32 R48, R40.reuse, R30, R196 ;  /* 0x0000001e2830723c */ /* 0x042fe600000810c4 */
[----:B------:R-:W-:Y:S04]  /*57c20*/  STL [R1+0x17f0], R3 ;  /* 0x0017f00301007387 */ /* 0x000fe80000100800 */
[----:B------:R-:W-:Y:S04]  /*57c30*/  STL [R1+0x17ec], R6 ;  /* 0x0017ec0601007387 */ /* 0x000fe80000100800 */
[----:B------:R-:W-:Y:S11]  /*57c40*/  STL [R1+0x17e8], R252 ;  /* 0x0017e8fc01007387 */ /* 0x000ff60000100800 */
[----:B------:R-:W-:Y:S01]  /*57c50*/  @!UPT UIADD3 URZ, URZ, URZ, URZ ;  /* 0x0000003f3f3ff290 */ /* 0x000fe2000fffe03f */
[----:B------:R1:W-:Y:S01]  /*57c60*/  STL.64 [R1+0x2b8], R50 ;  /* 0x0002b83201007387 */ /* 0x0003e20000100a00 */
[----:B------:R-:W-:Y:S01]  /*57c70*/  MOV R220, R48 ;  /* 0x0000003000dc7202 */ /* 0x000fe20000000f00 */
[----:B------:R-:W-:Y:S02]  /*57c80*/  IMAD.MOV.U32 R221, RZ, RZ, R49 ;  /* 0x000000ffffdd7224 */ /* 0x000fe400078e0031 */
[C---:B-1----:R-:W-:Y:S08]  /*57c90*/  HMMA.1688.F32.TF32 R48, R40.reuse, R34, R200 ;  /* 0x000000222830723c */ /* 0x042ff000000810c8 */
[----:B------:R-:W-:Y:S01]  /*57ca0*/  HMMA.1688.F32.TF32 R40, R40, R38, R204 ;  /* 0x000000262828723c */ /* 0x000fe200000810cc */
[----:B------:R1:W-:Y:S04]  /*57cb0*/  STL [R1+0x17f8], R221 ;  /* 0x0017f8dd01007387 */ /* 0x0003e80000100800 */
[----:B------:R2:W-:Y:S01]  /*57cc0*/  STL [R1+0x17f4], R220 ;  /* 0x0017f4dc01007387 */ /* 0x0005e20000100800 */
[----:B------:R-:W-:-:S02]  /*57cd0*/  IMAD.MOV.U32 R98, RZ, RZ, R244 ;  /* 0x000000ffff627224 */ /* 0x000fc400078e00f4 */
[----:B------:R-:W-:Y:S01]  /*57ce0*/  IMAD.MOV.U32 R99, RZ, RZ, R245 ;  /* 0x000000ffff637224 */ /* 0x000fe200078e00f5 */
[----:B------:R-:W-:Y:S01]  /*57cf0*/  MOV R95, R239 ;  /* 0x000000ef005f7202 */ /* 0x000fe20000000f00 */
[----:B------:R-:W-:Y:S01]  /*57d00*/  IMAD.MOV.U32 R100, RZ, RZ, R246 ;  /* 0x000000ffff647224 */ /* 0x000fe200078e00f6 */
[----:B------:R-:W-:Y:S01]  /*57d10*/  HMMA.1688.F32.TF32 R72, R76, R34, R72 ;  /* 0x000000224c48723c */ /* 0x000fe20000081048 */
[----:B------:R-:W-:Y:S01]  /*57d20*/  IMAD.MOV.U32 R101, RZ, RZ, R247 ;  /* 0x000000ffff657224 */ /* 0x000fe200078e00f7 */
[----:B------:R-:W-:Y:S03]  /*57d30*/  LDS R204, [R2+0xae080] ;  /* 0x0ae0800002cc7984 */ /* 0x000fe60000000800 */
[----:B------:R-:W-:Y:S01]  /*57d40*/  IMAD.MOV.U32 R6, RZ, RZ, R48 ;  /* 0x000000ffff067224 */ /* 0x000fe200078e0030 */
[----:B------:R-:W-:Y:S01]  /*57d50*/  LDS R206, [R2+0xae880] ;  /* 0x0ae8800002ce7984 */ /* 0x000fe20000000800 */
[----:B------:R-:W-:-:S02]  /*57d60*/  IMAD.MOV.U32 R252, RZ, RZ, R49 ;  /* 0x000000fffffc7224 */ /* 0x000fc400078e0031 */
[----:B------:R-:W-:Y:S01]  /*57d70*/  IMAD.MOV.U32 R223, RZ, RZ, R50 ;  /* 0x000000ffffdf7224 */ /* 0x000fe200078e0032 */
[----:B------:R-:W-:Y:S04]  /*57d80*/  LDS R205, [R0+0xae080] ;  /* 0x0ae0800000cd7984 */ /* 0x000fe80000000800 */
[----:B------:R3:W-:Y:S04]  /*57d90*/  STL [R1+0x20], R40 ;  /* 0x0000202801007387 */ /* 0x0007e80000100800 */
[----:B------:R-:W4:Y:S04]  /*57da0*/  LDL.LU R224, [R1+0x18f4] ;  /* 0x0018f40001e07983 */ /* 0x000f280000300800 */
[----:B------:R-:W2:Y:S04]  /*57db0*/  LDL.LU R230, [R1+0x18f0] ;  /* 0x0018f00001e67983 */ /* 0x000ea80000300800 */
        /* <DEDUP_REMOVED lines=14> */
[----:B------:R-:W-:-:S02]  /*57ea0*/  IMAD.MOV.U32 R222, RZ, RZ, R51 ;  /* 0x000000ffffde7224 */ /* 0x000fc400078e0033 */
[----:B------:R-:W-:Y:S01]  /*57eb0*/  IMAD.MOV.U32 R92, RZ, RZ, R236 ;  /* 0x000000ffff5c7224 */ /* 0x000fe200078e00ec */
[----:B------:R-:W-:Y:S01]  /*57ec0*/  LDS R207, [R0+0xae880] ;  /* 0x0ae8800000cf7984 */ /* 0x000fe20000000800 */
[----:B----4-:R-:W-:Y:S01]  /*57ed0*/  MOV R55, R224 ;  /* 0x000000e000377202 */ /* 0x010fe20000000f00 */
[----:B--2---:R-:W-:Y:S02]  /*57ee0*/  IMAD.MOV.U32 R54, RZ, RZ, R230 ;  /* 0x000000ffff367224 */ /* 0x004fe400078e00e6 */
[----:B---3--:R-:W-:Y:S02]  /*57ef0*/  IMAD.MOV.U32 R53, RZ, RZ, R229 ;  /* 0x000000ffff357224 */ /* 0x008fe400078e00e5 */
[----:B------:R-:W-:Y:S02]  /*57f00*/  IMAD.MOV.U32 R52, RZ, RZ, R228 ;  /* 0x000000ffff347224 */ /* 0x000fe400078e00e4 */
[----:B------:R-:W2:Y:S04]  /*57f10*/  LDL.LU R228, [R1+0x18b4] ;  /* 0x0018b40001e47983 */ /* 0x000ea80000300800 */
[----:B------:R-:W2:Y:S04]  /*57f20*/  LDL.LU R229, [R1+0x18b0] ;  /* 0x0018b00001e57983 */ /* 0x000ea80000300800 */
[----:B------:R-:W2:Y:S04]  /*57f30*/  LDL.LU R230, [R1+0x18ac] ;  /* 0x0018ac0001e67983 */ /* 0x000ea80000300800 */
[----:B------:R-:W3:Y:S01]  /*57f40*/  LDL.LU R224, [R1+0x18a8] ;  /* 0x0018a80001e07983 */ /* 0x000ee20000300800 */
[----:B------:R-:W-:-:S02]  /*57f50*/  IMAD.MOV.U32 R123, RZ, RZ, R217 ;  /* 0x000000ffff7b7224 */ /* 0x000fc400078e00d9 */
[----:B------:R-:W-:Y:S02]  /*57f60*/  IMAD.MOV.U32 R122, RZ, RZ, R216 ;  /* 0x000000ffff7a7224 */ /* 0x000fe400078e00d8 */
[----:B------:R-:W-:Y:S02]  /*57f70*/  IMAD.MOV.U32 R121, RZ, RZ, R226 ;  /* 0x000000ffff797224 */ /* 0x000fe400078e00e2 */
[----:B------:R-:W-:Y:S02]  /*57f80*/  IMAD.MOV.U32 R120, RZ, RZ, R225 ;  /* 0x000000ffff787224 */ /* 0x000fe400078e00e1 */
[----:B------:R-:W3:Y:S04]  /*57f90*/  LDL.LU R225, [R1+0x18a4] ;  /* 0x0018a40001e17983 */ /* 0x000ee80000300800 */
[----:B------:R-:W3:Y:S04]  /*57fa0*/  LDL.LU R226, [R1+0x18a0] ;  /* 0x0018a00001e27983 */ /* 0x000ee80000300800 */
[----:B------:R-:W4:Y:S04]  /*57fb0*/  LDL.LU R216, [R1+0x189c] ;  /* 0x00189c0001d87983 */ /* 0x000f280000300800 */
[----:B------:R-:W4:Y:S01]  /*57fc0*/  LDL.LU R217, [R1+0x1898] ;  /* 0x0018980001d97983 */ /* 0x000f220000300800 */
        /* <DEDUP_REMOVED lines=19> */
[----:B------:R-:W4:Y:S01]  /*58100*/  LDL.LU R231, [R1+0x1868] ;  /* 0x0018680001e77983 */ /* 0x000f220000300800 */
[----:B------:R-:W-:Y:S01]  /*58110*/  IMAD.MOV.U32 R93, RZ, RZ, R237 ;  /* 0x000000ffff5d7224 */ /* 0x000fe200078e00ed */
[----:B------:R-:W-:Y:S01]  /*58120*/  HMMA.1688.F32.TF32 R232, R44, R30, R232 ;  /* 0x0000001e2ce8723c */ /* 0x000fe200000810e8 */
[----:B-1----:R-:W-:-:S02]  /*58130*/  IMAD.MOV.U32 R221, RZ, RZ, R41 ;  /* 0x000000ffffdd7224 */ /* 0x002fc400078e0029 */
[----:B------:R-:W-:Y:S02]  /*58140*/  IMAD.MOV.U32 R220, RZ, RZ, R42 ;  /* 0x000000ffffdc7224 */ /* 0x000fe400078e002a */
[----:B------:R-:W-:Y:S02]  /*58150*/  IMAD.MOV.U32 R3, RZ, RZ, R43 ;  /* 0x000000ffff037224 */ /* 0x000fe400078e002b */
[----:B------:R-:W-:Y:S01]  /*58160*/  IMAD.MOV.U32 R147, RZ, RZ, R7 ;  /* 0x000000ffff937224 */ /* 0x000fe200078e0007 */
[C---:B--2---:R-:W-:Y:S08]  /*58170*/  HMMA.1688.F32.TF32 R40, R44.reuse, R34, R124 ;  /* 0x000000222c28723c */ /* 0x044ff0000008107c */
[C---:B---3--:R-:W-:Y:S08]  /*58180*/  HMMA.1688.F32.TF32 R248, R44.reuse, R10, R208 ;  /* 0x0000000a2cf8723c */ /* 0x048ff000000810d0 */
[----:B----4-:R-:W-:Y:S01]  /*58190*/  HMMA.1688.F32.TF32 R244, R44, R14, R212 ;  /* 0x0000000e2cf4723c */ /* 0x010fe200000810d4 */
[----:B------:R-:W-:Y:S01]  /*581a0*/  IMAD.MOV.U32 R96, RZ, RZ, R28 ;  /* 0x000000ffff607224 */ /* 0x000fe200078e001c */
[----:B------:R-:W-:Y:S01]  /*581b0*/  LDS R212, [R4+0xae080] ;  /* 0x0ae0800004d47984 */ /* 0x000fe20000000800 */
[----:B------:R-:W-:-:S02]  /*581c0*/  IMAD.MOV.U32 R97, RZ, RZ, R29 ;  /* 0x000000ffff617224 */ /* 0x000fc400078e001d */
[----:B------:R-:W-:Y:S01]  /*581d0*/  IMAD.MOV.U32 R102, RZ, RZ, R24 ;  /* 0x000000ffff667224 */ /* 0x000fe200078e0018 */
[----:B------:R-:W-:Y:S02]  /*581e0*/  LDS R214, [R4+0xae880] ;  /* 0x0ae8800004d67984 */ /* 0x000fe40000000800 */
[C---:B------:R-:W-:Y:S01]  /*581f0*/  HMMA.1688.F32.TF32 R240, R44.reuse, R18, R216 ;  /* 0x000000122cf0723c */ /* 0x040fe200000810d8 */
[----:B------:R-:W-:Y:S01]  /*58200*/  IMAD.MOV.U32 R103, RZ, RZ, R25 ;  /* 0x000000ffff677224 */ /* 0x000fe200078e0019 */
[----:B------:R-:W-:Y:S01]  /*58210*/  LDS R213, [R5+0xae080] ;  /* 0x0ae0800005d57984 */ /* 0x000fe20000000800 */
[----:B------:R-:W-:Y:S02]  /*58220*/  IMAD.MOV.U32 R88, RZ, RZ, R36 ;  /* 0x000000ffff587224 */ /* 0x000fe400078e0024 */
[----:B------:R-:W-:Y:S01]  /*58230*/  IMAD.MOV.U32 R91, RZ, RZ, R32 ;  /* 0x000000ffff5b7224 */ /* 0x000fe200078e0020 */
[----:B------:R-:W-:Y:S02]  /*58240*/  LDS R215, [R5+0xae880] ;  /* 0x0ae8800005d77984 */ /* 0x000fe40000000800 */
[C---:B------:R-:W-:Y:S08]  /*58250*/  HMMA.1688.F32.TF32 R236, R44.reuse, R22, R224 ;  /* 0x000000162cec723c */ /* 0x040ff000000810e0 */
[C---:B------:R-:W-:Y:S08]  /*58260*/  HMMA.1688.F32.TF32 R228, R44.reuse, R26, R228 ;  /* 0x0000001a2ce4723c */ /* 0x040ff000000810e4 */
[----:B------:R-:W-:Y:S01]  /*58270*/  HMMA.1688.F32.TF32 R44, R44, R38, R120 ;  /* 0x000000262c2c723c */ /* 0x000fe20000081078 */
[----:B------:R-:W-:Y:S04]  /*58280*/  STL.64 [R1+0x1740], R250 ;  /* 0x001740fa01007387 */ /* 0x000fe80000100a00 */
        /* <DEDUP_REMOVED lines=15> */
[----:B------:R-:W2:Y:S04]  /*58380*/  LDL.LU R144, [R1+0x290] ;  /* 0x0002900001907983 */ /* 0x000ea80000300800 */
[----:B------:R-:W2:Y:S04]  /*58390*/  LDL.LU R145, [R1+0x294] ;  /* 0x0002940001917983 */ /* 0x000ea80000300800 */
[----:B------:R-:W2:Y:S04]  /*583a0*/  LDL.LU R146, [R1+0x298] ;  /* 0x0002980001927983 */ /* 0x000ea80000300800 */
[----:B------:R-:W3:Y:S04]  /*583b0*/  LDL.LU R7, [R1+0x1864] ;  /* 0x0018640001077983 */ /* 0x000ee80000300800 */
[----:B------:R-:W4:Y:S04]  /*583c0*/  LDL.LU R148, [R1+0x2a0] ;  /* 0x0002a00001947983 */ /* 0x000f280000300800 */
[----:B------:R-:W4:Y:S04]  /*583d0*/  LDL.LU R149, [R1+0x2a4] ;  /* 0x0002a40001957983 */ /* 0x000f280000300800 */
[----:B------:R-:W4:Y:S04]  /*583e0*/  LDL.LU R150, [R1+0x2a8] ;  /* 0x0002a80001967983 */ /* 0x000f280000300800 */
[----:B------:R-:W4:Y:S04]  /*583f0*/  LDL.LU R151, [R1+0x2ac] ;  /* 0x0002ac0001977983 */ /* 0x000f280000300800 */
[----:B------:R-:W2:Y:S04]  /*58400*/  LDL.LU R136, [R1+0x310] ;  /* 0x0003100001887983 */ /* 0x000ea80000300800 */
[----:B------:R-:W2:Y:S04]  /*58410*/  LDL.LU R137, [R1+0x314] ;  /* 0x0003140001897983 */ /* 0x000ea80000300800 */
[----:B------:R-:W2:Y:S01]  /*58420*/  LDL.LU R138, [R1+0x318] ;  /* 0x00031800018a7983 */ /* 0x000ea20000300800 */
[----:B---3--:R-:W-:-:S03]  /*58430*/  IMAD.MOV.U32 R139, RZ, RZ, R7 ;  /* 0x000000ffff8b7224 */ /* 0x008fc600078e0007 */
[----:B------:R-:W3:Y:S04]  /*58440*/  LDL.LU R7, [R1+0x1860] ;  /* 0x0018600001077983 */ /* 0x000ee80000300800 */
[----:B------:R-:W2:Y:S04]  /*58450*/  LDL.LU R132, [R1+0x320] ;  /* 0x0003200001847983 */ /* 0x000ea80000300800 */
[----:B------:R-:W2:Y:S04]  /*58460*/  LDL.LU R133, [R1+0x324] ;  /* 0x0003240001857983 */ /* 0x000ea80000300800 */
[----:B------:R-:W2:Y:S04]  /*58470*/  LDL.LU R134, [R1+0x328] ;  /* 0x0003280001867983 */ /* 0x000ea80000300800 */
[----:B------:R-:W2:Y:S04]  /*58480*/  LDL.LU R135, [R1+0x32c] ;  /* 0x00032c0001877983 */ /* 0x000ea80000300800 */
        /* <DEDUP_REMOVED lines=12> */
[----:B---3--:R-:W-:-:S03]  /*58550*/  MOV R123, R7 ;  /* 0x00000007007b7202 */ /* 0x008fc60000000f00 */
[----:B------:R-:W3:Y:S01]  /*58560*/  LDL.LU R7, [R1+0x1858] ;  /* 0x0018580001077983 */ /* 0x000ee20000300800 */
[C---:B------:R-:W-:Y:S08]  /*58570*/  HMMA.1688.F32.TF32 R48, R76.reuse, R10, R48 ;  /* 0x0000000a4c30723c */ /* 0x040ff00000081030 */
[C---:B------:R-:W-:Y:S08]  /*58580*/  HMMA.1688.F32.TF32 R52, R76.reuse, R14, R52 ;  /* 0x0000000e4c34723c */ /* 0x040ff00000081034 */
[----:B------:R-:W-:Y:S01]  /*58590*/  HMMA.1688.F32.TF32 R76, R76, R38, R116 ;  /* 0x000000264c4c723c */ /* 0x000fe20000081074 */
[----:B------:R-:W2:Y:S04]  /*585a0*/  LDL.LU R116, [R1+0x360] ;  /* 0x0003600001747983 */ /* 0x000ea80000300800 */
[----:B------:R-:W2:Y:S03]  /*585b0*/  LDL.LU R117, [R1+0x364] ;  /* 0x0003640001757983 */ /* 0x000ea60000300800 */
[----:B------:R-:W-:Y:S01]  /*585c0*/  HMMA.1688.F32.TF32 R8, R80, R10, R112 ;  /* 0x0000000a5008723c */ /* 0x000fe20000081070 */
[----:B------:R-:W2:Y:S04]  /*585d0*/  LDL.LU R118, [R1+0x368] ;  /* 0x0003680001767983 */ /* 0x000ea80000300800 */
[----:B------:R-:W2:Y:S04]  /*585e0*/  LDL.LU R119, [R1+0x36c] ;  /* 0x00036c0001777983 */ /* 0x000ea80000300800 */
[----:B------:R-:W2:Y:S04]  /*585f0*/  LDL.LU R112, [R1+0x370] ;  /* 0x0003700001707983 */ /* 0x000ea80000300800 */
[----:B------:R-:W2:Y:S01]  /*58600*/  LDL.LU R113, [R1+0x374] ;  /* 0x0003740001717983 */ /* 0x000ea20000300800 */
[----:B---3--:R-:W-:-:S03]  /*58610*/  IMAD.MOV.U32 R114, RZ, RZ, R7 ;  /* 0x000000ffff727224 */ /* 0x008fc600078e0007 */
[----:B------:R-:W3:Y:S04]  /*58620*/  LDL.LU R7, [R1+0x1854] ;  /* 0x0018540001077983 */ /* 0x000ee80000300800 */
[----:B------:R-:W2:Y:S01]  /*58630*/  LDL.LU R115, [R1+0x37c] ;  /* 0x00037c0001737983 */ /* 0x000ea20000300800 */
[----:B------:R-:W-:Y:S01]  /*58640*/  HMMA.1688.F32.TF32 R24, R80, R26, R96 ;  /* 0x0000001a5018723c */ /* 0x000fe20000081060 */
[----:B------:R-:W-:Y:S02]  /*58650*/  IMAD.MOV.U32 R110, RZ, RZ, R16 ;  /* 0x000000ffff6e7224 */ /* 0x000fe400078e0010 */
[----:B------:R-:W-:-:S05]  /*58660*/  IMAD.MOV.U32 R111, RZ, RZ, R17 ;  /* 0x000000ffff6f7224 */ /* 0x000fca00078e0011 */
[C---:B------:R-:W-:Y:S08]  /*58670*/  HMMA.1688.F32.TF32 R20, R80.reuse, R22, R100 ;  /* 0x000000165014723c */ /* 0x040ff00000081064 */
[C---:B------:R-:W-:Y:S08]  /*58680*/  HMMA.1688.F32.TF32 R16, R80.reuse, R18, R104 ;  /* 0x000000125010723c */ /* 0x040ff00000081068 */
[C---:B------:R-:W-:Y:S08]  /*58690*/  HMMA.1688.F32.TF32 R12, R80.reuse, R14, R108 ;  /* 0x0000000e500c723c */ /* 0x040ff0000008106c */
[C---:B------:R-:W-:Y:S08]  /*586a0*/  HMMA.1688.F32.TF32 R28, R80.reuse, R30, R92 ;  /* 0x0000001e501c723c */ /* 0x040ff0000008105c */
[C---:B------:R-:W-:Y:S08]  /*586b0*/  HMMA.1688.F32.TF32 R32, R80.reuse, R34, R88 ;  /* 0x000000225020723c */ /* 0x040ff00000081058 */
[----:B------:R-:W-:Y:S01]  /*586c0*/  HMMA.1688.F32.TF32 R36, R80, R38, R84 ;  /* 0x000000265024723c */ /* 0x000fe20000081054 */
[----:B-1----:R-:W-:-:S02]  /*586d0*/  IMAD.MOV.U32 R240, RZ, RZ, R168 ;  /* 0x000000fffff07224 */ /* 0x002fc400078e00a8 */
[----:B------:R-:W-:Y:S01]  /*586e0*/  IMAD.MOV.U32 R241, RZ, RZ, R169 ;  /* 0x000000fffff17224 */ /* 0x000fe200078e00a9 */
[----:B---3--:R-:W2:Y:S04]  /*586f0*/  LDSM.16.M88.4 R96, [R7+0x10180] ;  /* 0x010180000760783b */ /* 0x008ea80000000200 */
[----:B------:R-:W1:Y:S04]  /*58700*/  LDSM.16.M88.4 R100, [R7+0x14180] ;  /* 0x014180000764783b */ /* 0x000e680000000200 */
[----:B------:R-:W3:Y:S04]  /*58710*/  LDSM.16.M88.4 R104, [R7+0x18180] ;  /* 0x018180000768783b */ /* 0x000ee80000000200 */
[----:B------:R-:W3:Y:S04]  /*58720*/  LDSM.16.M88.4 R80, [R7+0x180] ;  /* 0x000180000750783b */ /* 0x000ee80000000200 */
[----:B------:R-:W3:Y:S04]  /*58730*/  LDSM.16.M88.4 R84, [R7+0x4180] ;  /* 0x004180000754783b */ /* 0x000ee80000000200 */
[----:B------:R-:W4:Y:S04]  /*58740*/  LDSM.16.M88.4 R88, [R7+0x8180] ;  /* 0x008180000758783b */ /* 0x000f280000000200 */
[----:B------:R-:W4:Y:S04]  /*58750*/  LDSM.16.M88.4 R92, [R7+0xc180] ;  /* 0x00c18000075c783b */ /* 0x000f280000000200 */
[----:B------:R-:W4:Y:S01]  /*58760*/  LDSM.16.M88.4 R108, [R7+0x1c180] ;  /* 0x01c18000076c783b */ /* 0x000f220000000200 */
[C---:B--2---:R-:W-:Y:S08]  /*58770*/  HMMA.1688.F32.TF32 R128, R140.reuse, R96, R128 ;  /* 0x000000608c80723c */ /* 0x044ff00000081080 */
[C---:B-1----:R-:W-:Y:S01]  /*58780*/  HMMA.1688.F32.TF32 R132, R140.reuse, R100, R132 ;  /* 0x000000648c84723c */ /* 0x042fe20000081084 */
[----:B------:R-:W-:Y:S07]  /*58790*/  STL [R1+0x16f0], R98 ;  /* 0x0016f06201007387 */ /* 0x000fee0000100800 */
[C---:B---3--:R-:W-:Y:S01]  /*587a0*/  HMMA.1688.F32.TF32 R136, R140.reuse, R104, R136 ;  /* 0x000000688c88723c */ /* 0x048fe20000081088 */
[----:B------:R-:W-:Y:S07]  /*587b0*/  STL [R1+0x16ec], R99 ;  /* 0x0016ec6301007387 */ /* 0x000fee0000100800 */
[C---:B------:R-:W-:Y:S01]  /*587c0*/  HMMA.1688.F32.TF32 R112, R140.reuse, R80, R112 ;  /* 0x000000508c70723c */ /* 0x040fe20000081070 */
[----:B------:R1:W-:Y:S07]  /*587d0*/  STL [R1+0x16f4], R102 ;  /* 0x0016f46601007387 */ /* 0x0003ee0000100800 */
[C---:B------:R-:W-:Y:S01]  /*587e0*/  HMMA.1688.F32.TF32 R116, R140.reuse, R84, R116 ;  /* 0x000000548c74723c */ /* 0x040fe20000081074 */
[----:B------:R2:W-:Y:S07]  /*587f0*/  STL [R1+0x16e8], R103 ;  /* 0x0016e86701007387 */ /* 0x0005ee0000100800 */
[C---:B----4-:R-:W-:Y:S08]  /*58800*/  HMMA.1688.F32.TF32 R120, R140.reuse, R88, R120 ;  /* 0x000000588c78723c */ /* 0x050ff00000081078 */
[C---:B------:R-:W-:Y:S01]  /*58810*/  HMMA.1688.F32.TF32 R124, R140.reuse, R92, R124 ;  /* 0x0000005c8c7c723c */ /* 0x040fe2000008107c */
[----:B------:R-:W-:Y:S07]  /*58820*/  STL [R1+0x16e4], R106 ;  /* 0x0016e46a01007387 */ /* 0x000fee0000100800 */
[----:B------:R-:W-:Y:S01]  /*58830*/  HMMA.1688.F32.TF32 R140, R140, R108, R148 ;  /* 0x0000006c8c8c723c */ /* 0x000fe20000081094 */
        /* <DEDUP_REMOVED lines=17> */
[----:B------:R-:W2:Y:S04]  /*58950*/  LDL.LU R168, [R1+0x1850] ;  /* 0x0018500001a87983 */ /* 0x000ea80000300800 */
[----:B------:R-:W3:Y:S01]  /*58960*/  LDL.LU R169, [R1+0x184c] ;  /* 0x00184c0001a97983 */ /* 0x000ee20000300800 */
[----:B------:R-:W-:-:S02]  /*58970*/  IMAD.MOV.U32 R242, RZ, RZ, R170 ;  /* 0x000000fffff27224 */ /* 0x000fc400078e00aa */
[----:B------:R-:W-:Y:S01]  /*58980*/  IMAD.MOV.U32 R243, RZ, RZ, R171 ;  /* 0x000000fffff37224 */ /* 0x000fe200078e00ab */
[----:B------:R-:W4:Y:S04]  /*58990*/  LDL.LU R170, [R1+0x1848] ;  /* 0x0018480001aa7983 */ /* 0x000f280000300800 */
[----:B------:R-:W4:Y:S04]  /*589a0*/  LDL.LU R171, [R1+0x1844] ;  /* 0x0018440001ab7983 */ /* 0x000f280000300800 */
[----:B------:R-:W4:Y:S04]  /*589b0*/  LDL.LU R208, [R1+0x1a0] ;  /* 0x0001a00001d07983 */ /* 0x000f280000300800 */
[----:B------:R-:W4:Y:S01]  /*589c0*/  LDL.LU R209, [R1+0x1a4] ;  /* 0x0001a40001d17983 */ /* 0x000f220000300800 */
[----:B--2---:R-:W-:-:S03]  /*589d0*/  IMAD.MOV.U32 R210, RZ, RZ, R168 ;  /* 0x000000ffffd27224 */ /* 0x004fc600078e00a8 */
[----:B------:R-:W2:Y:S01]  /*589e0*/  LDL.LU R168, [R1+0x1840] ;  /* 0x0018400001a87983 */ /* 0x000ea20000300800 */
[----:B---3--:R-:W-:-:S03]  /*589f0*/  IMAD.MOV.U32 R211, RZ, RZ, R169 ;  /* 0x000000ffffd37224 */ /* 0x008fc600078e00a9 */
[----:B------:R-:W3:Y:S01]  /*58a00*/  LDL.LU R169, [R1+0x183c] ;  /* 0x00183c0001a97983 */ /* 0x000ee20000300800 */
[----:B----4-:R-:W-:-:S03]  /*58a10*/  IMAD.MOV.U32 R239, RZ, RZ, R170 ;  /* 0x000000ffffef7224 */ /* 0x010fc600078e00aa */
[----:B------:R-:W4:Y:S01]  /*58a20*/  LDL.LU R236, [R1+0x1b0] ;  /* 0x0001b00001ec7983 */ /* 0x000f220000300800 */
[----:B------:R-:W-:-:S03]  /*58a30*/  IMAD.MOV.U32 R238, RZ, RZ, R171 ;  /* 0x000000ffffee7224 */ /* 0x000fc600078e00ab */
[----:B------:R-:W4:Y:S04]  /*58a40*/  LDL.LU R237, [R1+0x1b4] ;  /* 0x0001b40001ed7983 */ /* 0x000f280000300800 */
[----:B------:R-:W4:Y:S04]  /*58a50*/  LDL.LU R171, [R1+0x1838] ;  /* 0x0018380001ab7983 */ /* 0x000f280000300800 */
[----:B------:R-:W4:Y:S01]  /*58a60*/  LDL.LU R170, [R1+0x1834] ;  /* 0x0018340001aa7983 */ /* 0x000f220000300800 */
[----:B--2---:R-:W-:-:S03]  /*58a70*/  MOV R200, R168 ;  /* 0x000000a800c87202 */ /* 0x004fc60000000f00 */
[----:B------:R-:W2:Y:S01]  /*58a80*/  LDL.LU R168, [R1+0x1830] ;  /* 0x0018300001a87983 */ /* 0x000ea20000300800 */
[----:B---3--:R-:W-:-:S03]  /*58a90*/  IMAD.MOV.U32 R201, RZ, RZ, R169 ;  /* 0x000000ffffc97224 */ /* 0x008fc600078e00a9 */
[----:B------:R-:W3:Y:S04]  /*58aa0*/  LDL.LU R169, [R1+0x182c] ;  /* 0x00182c0001a97983 */ /* 0x000ee80000300800 */
[----:B------:R-:W3:Y:S04]  /*58ab0*/  LDL.LU R202, [R1+0x1c8] ;  /* 0x0001c80001ca7983 */ /* 0x000ee80000300800 */
[----:B------:R-:W3:Y:S01]  /*58ac0*/  LDL.LU R203, [R1+0x1cc] ;  /* 0x0001cc0001cb7983 */ /* 0x000ee20000300800 */
[----:B----4-:R-:W-:-:S03]  /*58ad0*/  IMAD.MOV.U32 R192, RZ, RZ, R171 ;  /* 0x000000ffffc07224 */ /* 0x010fc600078e00ab */
[----:B------:R-:W4:Y:S01]  /*58ae0*/  LDL.LU R171, [R1+0x1828] ;  /* 0x0018280001ab7983 */ /* 0x000f220000300800 */
[----:B------:R-:W-:-:S03]  /*58af0*/  IMAD.MOV.U32 R193, RZ, RZ, R170 ;  /* 0x000000ffffc17224 */ /* 0x000fc600078e00aa */
[----:B------:R-:W4:Y:S01]  /*58b00*/  LDL.LU R170, [R1+0x1824] ;  /* 0x0018240001aa7983 */ /* 0x000f220000300800 */
[----:B--2---:R-:W-:-:S03]  /*58b10*/  IMAD.MOV.U32 R194, RZ, RZ, R168 ;  /* 0x000000ffffc27224 */ /* 0x004fc600078e00a8 */
[----:B------:R-:W2:Y:S01]  /*58b20*/  LDL.LU R168, [R1+0x1820] ;  /* 0x0018200001a87983 */ /* 0x000ea20000300800 */
[----:B---3--:R-:W-:-:S03]  /*58b30*/  IMAD.MOV.U32 R195, RZ, RZ, R169 ;  /* 0x000000ffffc37224 */ /* 0x008fc600078e00a9 */
[----:B------:R-:W3:Y:S04]  /*58b40*/  LDL.LU R169, [R1+0x181c] ;  /* 0x00181c0001a97983 */ /* 0x000ee80000300800 */
[----:B------:R-:W3:Y:S04]  /*58b50*/  LDL.LU R188, [R1+0x1f0] ;  /* 0x0001f00001bc7983 */ /* 0x000ee80000300800 */
[----:B------:R-:W3:Y:S04]  /*58b60*/  LDL.LU R189, [R1+0x1f4] ;  /* 0x0001f40001bd7983 */ /* 0x000ee80000300800 */
[----:B------:R-:W3:Y:S01]  /*58b70*/  LDL.LU R190, [R1+0x1f8] ;  /* 0x0001f80001be7983 */ /* 0x000ee20000300800 */
[----:B----4-:R-:W-:-:S03]  /*58b80*/  IMAD.MOV.U32 R187, RZ, RZ, R171 ;  /* 0x000000ffffbb7224 */ /* 0x010fc600078e00ab */
[----:B------:R-:W4:Y:S01]  /*58b90*/  LDL.LU R191, [R1+0x1fc] ;  /* 0x0001fc0001bf7983 */ /* 0x000f220000300800 */
[----:B------:R-:W-:Y:S02]  /*58ba0*/  IMAD.MOV.U32 R186, RZ, RZ, R170 ;  /* 0x000000ffffba7224 */ /* 0x000fe400078e00aa */
[----:B--2---:R-:W-:Y:S02]  /*58bb0*/  IMAD.MOV.U32 R184, RZ, RZ, R168 ;  /* 0x000000ffffb87224 */ /* 0x004fe400078e00a8 */
[----:B------:R-:W2:Y:S01]  /*58bc0*/  LDL.LU R168, [R1+0x1818] ;  /* 0x0018180001a87983 */ /* 0x000ea20000300800 */
[----:B---3--:R-:W-:-:S03]  /*58bd0*/  IMAD.MOV.U32 R185, RZ, RZ, R169 ;  /* 0x000000ffffb97224 */ /* 0x008fc600078e00a9 */
        /* <DEDUP_REMOVED lines=13> */
[----:B------:R-:W-:Y:S03]  /*58cb0*/  HMMA.1688.F32.TF32 R144, R172, R80, R144 ;  /* 0x00000050ac90723c */ /* 0x000fe60000081090 */
        /* <DEDUP_REMOVED lines=14> */
[----:B--2---:R-:W-:Y:S02]  /*58da0*/  IMAD.MOV.U32 R231, RZ, RZ, R168 ;  /* 0x000000ffffe77224 */ /* 0x004fe400078e00a8 */
[----:B------:R-:W2:Y:S01]  /*58db0*/  LDL.LU R168, [R1+0x240] ;  /* 0x0002400001a87983 */ /* 0x000ea20000300800 */
[----:B---3--:R-:W-:-:S03]  /*58dc0*/  IMAD.MOV.U32 R230, RZ, RZ, R169 ;  /* 0x000000ffffe67224 */ /* 0x008fc600078e00a9 */
[----:B------:R-:W2:Y:S01]  /*58dd0*/  LDL.LU R169, [R1+0x244] ;  /* 0x0002440001a97983 */ /* 0x000ea20000300800 */
[----:B----4-:R-:W-:-:S03]  /*58de0*/  IMAD.MOV.U32 R229, RZ, RZ, R170 ;  /* 0x000000ffffe57224 */ /* 0x010fc600078e00aa */
[----:B------:R-:W2:Y:S01]  /*58df0*/  LDL.LU R170, [R1+0x248] ;  /* 0x0002480001aa7983 */ /* 0x000ea20000300800 */
[----:B------:R-:W-:-:S03]  /*58e00*/  MOV R228, R171 ;  /* 0x000000ab00e47202 */ /* 0x000fc60000000f00 */
        /* <DEDUP_REMOVED lines=26> */
[-C--:B------:R-:W-:Y:S11]  /*58fb0*/  HMMA.1688.F32.TF32 R40, R212, R88.reuse, R240 ;  /* 0x00000058d428723c */ /* 0x080ff600000810f0 */
[----:B------:R-:W-:Y:S11]  /*58fc0*/  @!UPT UIADD3 URZ, URZ, URZ, URZ ;  /* 0x0000003f3f3ff290 */ /* 0x000ff6000fffe03f */
[----:B------:R-:W-:Y:S02]  /*58fd0*/  @!UPT UIADD3 URZ, URZ, URZ, URZ ;  /* 0x0000003f3f3ff290 */ /* 0x000fe4000fffe03f */
[----:B-1----:R-:W-:Y:S01]  /*58fe0*/  IMAD.MOV.U32 R102, RZ, RZ, R40 ;  /* 0x000000ffff667224 */ /* 0x002fe200078e0028 */
[----:B------:R-:W-:Y:S01]  /*58ff0*/  MOV R99, R42 ;  /* 0x0000002a00637202 */ /* 0x000fe20000000f00 */
[----:B------:R-:W-:Y:S02]  /*59000*/  IMAD.MOV.U32 R98, RZ, RZ, R41 ;  /* 0x000000ffff627224 */ /* 0x000fe400078e0029 */
[----:B------:R-:W-:Y:S01]  /*59010*/  IMAD.MOV.U32 R103, RZ, RZ, R43 ;  /* 0x000000ffff677224 */ /* 0x000fe200078e002b */
[----:B------:R-:W-:Y:S11]  /*59020*/  HMMA.1688.F32.TF32 R152, R172, R88, R152 ;  /* 0x00000058ac98723c */ /* 0x000ff60000081098 */
[----:B------:R-:W-:Y:S11]  /*59030*/  @!UPT UIADD3 URZ, URZ, URZ, URZ ;  /* 0x0000003f3f3ff290 */ /* 0x000ff6000fffe03f */
[----:B------:R-:W-:Y:S01]  /*59040*/  @!UPT UIADD3 URZ, URZ, URZ, URZ ;  /* 0x0000003f3f3ff290 */ /* 0x000fe2000fffe03f */
[----:B------:R-:W-:Y:S01]  /*59050*/  STL [R1+0x16d8], R155 ;  /* 0x0016d89b01007387 */ /* 0x000fe20000100800 */
[C---:B--2---:R-:W-:Y:S08]  /*59060*/  HMMA.1688.F32.TF32 R40, R212.reuse, R92, R216 ;  /* 0x0000005cd428723c */ /* 0x044ff000000810d8 */
[-C--:B------:R-:W-:Y:S01]  /*59070*/  HMMA.1688.F32.TF32 R44, R212, R84.reuse, R224 ;  /* 0x00000054d42c723c */ /* 0x080fe200000810e0 */
[----:B------:R-:W-:Y:S04]  /*59080*/  LDS R224, [R4+0xae180] ;  /* 0x0ae1800004e07984 */ /* 0x000fe80000000800 */
[----:B------:R-:W-:Y:S03]  /*59090*/  LDS R226, [R4+0xae980] ;  /* 0x0ae9800004e27984 */ /* 0x000fe60000000800 */
[----:B------:R-:W-:Y:S01]  /*590a0*/  HMMA.1688.F32.TF32 R148, R172, R84, R148 ;  /* 0x00000054ac94723c */ /* 0x000fe20000081094 */
[----:B------:R-:W-:Y:S04]  /*590b0*/  LDS R225, [R5+0xae180] ;  /* 0x0ae1800005e17984 */ /* 0x000fe80000000800 */
[----:B------:R-:W-:Y:S03]  /*590c0*/  LDS R227, [R5+0xae980] ;  /* 0x0ae9800005e37984 */ /* 0x000fe60000000800 */
[----:B------:R-:W-:-:S02]  /*590d0*/  IMAD.MOV.U32 R130, RZ, RZ, R40 ;  /* 0x000000ffff827224 */ /* 0x000fc400078e0028 */
[----:B------:R-:W-:Y:S02]  /*590e0*/  IMAD.MOV.U32 R131, RZ, RZ, R41 ;  /* 0x000000ffff837224 */ /* 0x000fe400078e0029 */
[----:B------:R-:W-:Y:S02]  /*590f0*/  IMAD.MOV.U32 R110, RZ, RZ, R42 ;  /* 0x000000ffff6e7224 */ /* 0x000fe400078e002a */
[----:B------:R-:W-:Y:S02]  /*59100*/  IMAD.MOV.U32 R111, RZ, RZ, R43 ;  /* 0x000000ffff6f7224 */ /* 0x000fe400078e002b */
[----:B------:R-:W-:Y:S01]  /*59110*/  HMMA.1688.F32.TF32 R40, R212, R96, R244 ;  /* 0x00000060d428723c */ /* 0x000fe200000810f4 */
[----:B------:R1:W-:Y:S04]  /*59120*/  STL.64 [R1], R44 ;  /* 0x0000002c01007387 */ /* 0x0003e80000100a00 */
[----:B------:R2:W-:Y:S04]  /*59130*/  STL.64 [R1+0x8], R46 ;  /* 0x0000082e01007387 */ /* 0x0005e80000100a00 */
[----:B------:R-:W2:Y:S04]  /*59140*/  LDL.LU R216, [R1+0x140] ;  /* 0x0001400001d87983 */ /* 0x000ea80000300800 */
[----:B------:R-:W2:Y:S04]  /*59150*/  LDL.LU R217, [R1+0x144] ;  /* 0x0001440001d97983 */ /* 0x000ea80000300800 */
[----:B------:R-:W2:Y:S04]  /*59160*/  LDL.LU R218, [R1+0x148] ;  /* 0x0001480001da7983 */ /* 0x000ea80000300800 */
[----:B------:R-:W2:Y:S03]  /*59170*/  LDL.LU R219, [R1+0x14c] ;  /* 0x00014c0001db7983 */ /* 0x000ea60000300800 */
[----:B------:R-:W-:-:S02]  /*59180*/  IMAD.MOV.U32 R134, RZ, RZ, R40 ;  /* 0x000000ffff867224 */ /* 0x000fc400078e0028 */
[----:B------:R-:W-:Y:S02]  /*59190*/  IMAD.MOV.U32 R135, RZ, RZ, R41 ;  /* 0x000000ffff877224 */ /* 0x000fe400078e0029 */
[----:B------:R-:W-:Y:S02]  /*591a0*/  IMAD.MOV.U32 R128, RZ, RZ, R42 ;  /* 0x000000ffff807224 */ /* 0x000fe400078e002a */
[----:B------:R-:W-:Y:S02]  /*591b0*/  IMAD.MOV.U32 R129, RZ, RZ, R43 ;  /* 0x000000ffff817224 */ /* 0x000fe400078e002b */
[----:B---3--:R-:W-:Y:S01]  /*591c0*/  HMMA.1688.F32.TF32 R40, R212, R100, R248 ;  /* 0x00000064d428723c */ /* 0x008fe200000810f8 */
[----:B------:R-:W3:Y:S06]  /*591d0*/  LDL.LU R248, [R1+0x20] ;  /* 0x0000200001f87983 */ /* 0x000eec0000300800 */
[----:B------:R-:W-:-:S02]  /*591e0*/  IMAD.MOV.U32 R249, RZ, RZ, R221 ;  /* 0x000000fffff97224 */ /* 0x000fc400078e00dd */
[----:B------:R-:W2:Y:S01]  /*591f0*/  LDL.LU R221, [R1+0x17f8] ;  /* 0x0017f80001dd7983 */ /* 0x000ea20000300800 */
[----:B------:R-:W-:-:S03]  /*59200*/  IMAD.MOV.U32 R250, RZ, RZ, R220 ;  /* 0x000000fffffa7224 */ /* 0x000fc600078e00dc */
[----:B------:R-:W3:Y:S01]  /*59210*/  LDL.LU R220, [R1+0x17f4] ;  /* 0x0017f40001dc7983 */ /* 0x000ee20000300800 */
[----:B------:R-:W-:Y:S02]  /*59220*/  IMAD.MOV.U32 R251, RZ, RZ, R3 ;  /* 0x000000fffffb7224 */ /* 0x000fe400078e0003 */
[----:B------:R-:W-:Y:S01]  /*59230*/  IMAD.MOV.U32 R244, RZ, RZ, R6 ;  /* 0x000000fffff47224 */ /* 0x000fe200078e0006 */
[----:B------:R-:W4:Y:S01]  /*59240*/  LDL.LU R3, [R1+0x17f0] ;  /* 0x0017f00001037983 */ /* 0x000f220000300800 */
[----:B------:R-:W-:Y:S01]  /*59250*/  IMAD.MOV.U32 R245, RZ, RZ, R252 ;  /* 0x000000fffff57224 */ /* 0x000fe200078e00fc */
[----:B------:R-:W-:Y:S01]  /*59260*/  MOV R247, R222 ;  /* 0x000000de00f77202 */ /* 0x000fe20000000f00 */
[----:B------:R-:W-:Y:S01]  /*59270*/  IMAD.MOV.U32 R246, RZ, RZ, R223 ;  /* 0x000000fffff67224 */ /* 0x000fe200078e00df */
[----:B------:R-:W4:Y:S04]  /*59280*/  LDL.LU R6, [R1+0x17ec] ;  /* 0x0017ec0001067983 */ /* 0x000f280000300800 */
[----:B------:R-:W4:Y:S04]  /*59290*/  LDL.LU R252, [R1+0x17e8] ;  /* 0x0017e80001fc7983 */ /* 0x000f280000300800 */
[----:B------:R-:W4:Y:S04]  /*592a0*/  LDL.LU R223, [R1+0x17e4] ;  /* 0x0017e40001df7983 */ /* 0x000f280000300800 */
[----:B------:R-:W4:Y:S01]  /*592b0*/  LDL.LU R222, [R1+0x17e0] ;  /* 0x0017e00001de7983 */ /* 0x000f220000300800 */
[----:B--2---:R-:W-:-:S02]  /*592c0*/  IMAD.MOV.U32 R241, RZ, RZ, R221 ;  /* 0x000000fffff17224 */ /* 0x004fc400078e00dd */
[----:B---3--:R-:W-:Y:S02]  /*592d0*/  IMAD.MOV.U32 R240, RZ, RZ, R220 ;  /* 0x000000fffff07224 */ /* 0x008fe400078e00dc */
[----:B------:R-:W2:Y:S04]  /*592e0*/  LDL.LU R220, [R1+0x17dc] ;  /* 0x0017dc0001dc7983 */ /* 0x000ea80000300800 */
[----:B------:R-:W3:Y:S01]  /*592f0*/  LDL.LU R221, [R1+0x17d8] ;  /* 0x0017d80001dd7983 */ /* 0x000ee20000300800 */
[C---:B------:R-:W-:Y:S03]  /*59300*/  HMMA.1688.F32.TF32 R156, R172.reuse, R92, R156 ;  /* 0x0000005cac9c723c */ /* 0x040fe6000008109c */
[----:B------:R-:W3:Y:S04]  /*59310*/  LDL.LU R242, [R1+0x2b8] ;  /* 0x0002b80001f27983 */ /* 0x000ee80000300800 */
[----:B------:R-:W3:Y:S01]  /*59320*/  LDL.LU R243, [R1+0x2bc] ;  /* 0x0002bc0001f37983 */ /* 0x000ee20000300800 */
[C---:B------:R-:W-:Y:S08]  /*59330*/  HMMA.1688.F32.TF32 R160, R172.reuse, R96, R160 ;  /* 0x00000060aca0723c */ /* 0x040ff000000810a0 */
[C---:B------:R-:W-:Y:S08]  /*59340*/  HMMA.1688.F32.TF32 R164, R172.reuse, R100, R164 ;  /* 0x00000064aca4723c */ /* 0x040ff000000810a4 */
[C---:B------:R-:W-:Y:S08]  /*59350*/  HMMA.1688.F32.TF32 R168, R172.reuse, R104, R168 ;  /* 0x00000068aca8723c */ /* 0x040ff000000810a8 */
[----:B------:R-:W-:Y:S07]  /*59360*/  HMMA.1688.F32.TF32 R172, R172, R108, R228 ;  /* 0x0000006cacac723c */ /* 0x000fee00000810e4 */
[----:B----4-:R-:W-:-:S02]  /*59370*/  IMAD.MOV.U32 R228, RZ, RZ, R223 ;  /* 0x000000ffffe47224 */ /* 0x010fc400078e00df */
[----:B------:R-:W4:Y:S01]  /*59380*/  LDL.LU R223, [R1+0x17d4] ;  /* 0x0017d40001df7983 */ /* 0x000f220000300800 */
[----:B------:R-:W-:-:S03]  /*59390*/  IMAD.MOV.U32 R229, RZ, RZ, R222 ;  /* 0x000000ffffe57224 */ /* 0x000fc600078e00de */
[----:B------:R-:W4:Y:S01]  /*593a0*/  LDL.LU R222, [R1+0x17d0] ;  /* 0x0017d00001de7983 */ /* 0x000f220000300800 */
[----:B--2---:R-:W-:-:S03]  /*593b0*/  IMAD.MOV.U32 R230, RZ, RZ, R220 ;  /* 0x000000ffffe67224 */ /* 0x004fc600078e00dc */
[----:B------:R-:W2:Y:S01]  /*593c0*/  LDL.LU R220, [R1+0x17cc] ;  /* 0x0017cc0001dc7983 */ /* 0x000ea20000300800 */
[----:B---3--:R-:W-:-:S03]  /*593d0*/  IMAD.MOV.U32 R231, RZ, RZ, R221 ;  /* 0x000000ffffe77224 */ /* 0x008fc600078e00dd */
[----:B------:R-:W3:Y:S01]  /*593e0*/  LDL.LU R221, [R1+0x17c8] ;  /* 0x0017c80001dd7983 */ /* 0x000ee20000300800 */
[----:B------:R-:W-:-:S03]  /*593f0*/  MOV R138, R40 ;  /* 0x00000028008a7202 */ /* 0x000fc60000000f00 */
[----:B------:R-:W3:Y:S01]  /*59400*/  LDL.LU R232, [R1+0x2e0] ;  /* 0x0002e00001e87983 */ /* 0x000ee20000300800 */
[----:B------:R-:W-:-:S03]  /*59410*/  IMAD.MOV.U32 R139, RZ, RZ, R41 ;  /* 0x000000ffff8b7224 */ /* 0x000fc600078e0029 */
[----:B------:R-:W3:Y:S01]  /*59420*/  LDL.LU R233, [R1+0x2e4] ;  /* 0x0002e40001e97983 */ /* 0x000ee20000300800 */
[----:B------:R-:W-:-:S03]  /*59430*/  IMAD.MOV.U32 R132, RZ, RZ, R42 ;  /* 0x000000ffff847224 */ /* 0x000fc600078e002a */
[----:B------:R-:W3:Y:S01]  /*59440*/  LDL.LU R234, [R1+0x2e8] ;  /* 0x0002e80001ea7983 */ /* 0x000ee20000300800 */
[----:B------:R-:W-:-:S03]  /*59450*/  IMAD.MOV.U32 R133, RZ, RZ, R43 ;  /* 0x000000ffff857224 */ /* 0x000fc600078e002b */
[----:B------:R-:W3:Y:S01]  /*59460*/  LDL.LU R235, [R1+0x2ec] ;  /* 0x0002ec0001eb7983 */ /* 0x000ee20000300800 */
[----:B----4-:R-:W-:Y:S01]  /*59470*/  MOV R43, R223 ;  /* 0x000000df002b7202 */ /* 0x010fe20000000f00 */
[----:B------:R-:W-:Y:S01]  /*59480*/  IMAD.MOV.U32 R42, RZ, RZ, R222 ;  /* 0x000000ffff2a7224 */ /* 0x000fe200078e00de */
[C---:B------:R-:W-:Y:S08]  /*59490*/  HMMA.1688.F32.TF32 R176, R204.reuse, R80, R176 ;  /* 0x00000050ccb0723c */ /* 0x040ff000000810b0 */
[C---:B------:R-:W-:Y:S08]  /*594a0*/  HMMA.1688.F32.TF32 R180, R204.reuse, R84, R180 ;  /* 0x00000054ccb4723c */ /* 0x040ff000000810b4 */
[C---:B------:R-:W-:Y:S08]  /*594b0*/  HMMA.1688.F32.TF32 R184, R204.reuse, R88, R184 ;  /* 0x00000058ccb8723c */ /* 0x040ff000000810b8 */
[C---:B------:R-:W-:Y:S08]  /*594c0*/  HMMA.1688.F32.TF32 R188, R204.reuse, R92, R188 ;  /* 0x0000005cccbc723c */ /* 0x040ff000000810bc */
[C---:B------:R-:W-:Y:S08]  /*594d0*/  HMMA.1688.F32.TF32 R192, R204.reuse, R96, R192 ;  /* 0x00000060ccc0723c */ /* 0x040ff000000810c0 */
[C---:B------:R-:W-:Y:S08]  /*594e0*/  HMMA.1688.F32.TF32 R196, R204.reuse, R100, R196 ;  /* 0x00000064ccc4723c */ /* 0x040ff000000810c4 */
[C---:B------:R-:W-:Y:S08]  /*594f0*/  HMMA.1688.F32.TF32 R200, R204.reuse, R104, R200 ;  /* 0x00000068ccc8723c */ /* 0x040ff000000810c8 */
[----:B------:R-:W-:Y:S01]  /*59500*/  HMMA.1688.F32.TF32 R204, R204, R108, R236 ;  /* 0x0000006ccccc723c */ /* 0x000fe200000810ec */
[----:B--2---:R-:W-:-:S02]  /*59510*/  IMAD.MOV.U32 R40, RZ, RZ, R220 ;  /* 0x000000ffff287224 */ /* 0x004fc400078e00dc */
[----:B------:R-:W2:Y:S01]  /*59520*/  LDL.LU R220, [R1+0x17c4] ;  /* 0x0017c40001dc7983 */ /* 0x000ea20000300800 */
[----:B---3--:R-:W-:-:S03]  /*59530*/  IMAD.MOV.U32 R41, RZ, RZ, R221 ;  /* 0x000000ffff297224 */ /* 0x008fc600078e00dd */
[----:B------:R-:W2:Y:S04]  /*59540*/  LDL.LU R221, [R1+0x17c0] ;  /* 0x0017c00001dd7983 */ /* 0x000ea80000300800 */
[----:B------:R-:W2:Y:S04]  /*59550*/  LDL.LU R222, [R1+0x17bc] ;  /* 0x0017bc0001de7983 */ /* 0x000ea80000300800 */
[----:B------:R-:W2:Y:S04]  /*59560*/  LDL.LU R223, [R1+0x17b8] ;  /* 0x0017b80001df7983 */ /* 0x000ea80000300800 */
[----:B-1----:R-:W3:Y:S04]  /*59570*/  LDL.LU R44, [R1+0x300] ;  /* 0x00030000012c7983 */ /* 0x002ee80000300800 */
[----:B------:R-:W3:Y:S04]  /*59580*/  LDL.LU R45, [R1+0x304] ;  /* 0x00030400012d7983 */ /* 0x000ee80000300800 */
[----:B------:R-:W3:Y:S04]  /*59590*/  LDL.LU R46, [R1+0x308] ;  /* 0x00030800012e7983 */ /* 0x000ee80000300800 */
[----:B------:R-:W3:Y:S04]  /*595a0*/  LDL.LU R47, [R1+0x30c] ;  /* 0x00030c00012f7983 */ /* 0x000ee80000300800 */
[----:B------:R-:W4:Y:S01]  /*595b0*/  LDL.LU R236, [R1+0x2c0] ;  /* 0x0002c00001ec7983 */ /* 0x000f220000300800 */
[C---:B------:R-:W-:Y:S08]  /*595c0*/  HMMA.1688.F32.TF32 R208, R212.reuse, R80, R208 ;  /* 0x00000050d4d0723c */ /* 0x040ff000000810d0 */
[----:B------:R-:W-:Y:S01]  /*595d0*/  HMMA.1688.F32.TF32 R216, R212, R104, R216 ;  /* 0x00000068d4d8723c */ /* 0x000fe200000810d8 */
[----:B------:R-:W-:-:S02]  /*595e0*/  IMAD.MOV.U32 R237, RZ, RZ, R252 ;  /* 0x000000ffffed7224 */ /* 0x000fc400078e00fc */
[----:B------:R-:W-:Y:S02]  /*595f0*/  IMAD.MOV.U32 R238, RZ, RZ, R6 ;  /* 0x000000ffffee7224 */ /* 0x000fe400078e0006 */
[----:B------:R-:W-:-:S03]  /*59600*/  IMAD.MOV.U32 R239, RZ, RZ, R3 ;  /* 0x000000ffffef7224 */ /* 0x000fc600078e0003 */
[----:B--2---:R-:W-:Y:S11]  /*59610*/  HMMA.1688.F32.TF32 R212, R212, R108, R220 ;  /* 0x0000006cd4d4723c */ /* 0x004ff600000810dc */
[----:B------:R-:W-:Y:S05]  /*59620*/  @!UPT UIADD3 URZ, URZ, URZ, URZ ;  /* 0x0000003f3f3ff290 */ /* 0x000fea000fffe03f */
        /* <DEDUP_REMOVED lines=8> */
[----:B------:R-:W-:Y:S04]  /*596b0*/  LDS R219, [R5+0xae900] ;  /* 0x0ae9000005db7984 */ /* 0x000fe80000000800 */
[----:B------:R-:W-:Y:S01]  /*596c0*/  LDS R222, [R2+0xae980] ;  /* 0x0ae9800002de7984 */ /* 0x000fe20000000800 */
[----:B------:R-:W-:Y:S01]  /*596d0*/  IMAD.MOV.U32 R142, RZ, RZ, R212 ;  /* 0x000000ffff8e7224 */ /* 0x000fe200078e00d4 */
[----:B------:R-:W-:Y:S01]  /*596e0*/  MOV R136, R214 ;  /* 0x000000d600887202 */ /* 0x000fe20000000f00 */
[----:B------:R-:W-:Y:S01]  /*596f0*/  IMAD.MOV.U32 R143, RZ, RZ, R213 ;  /* 0x000000ffff8f7224 */ /* 0x000fe200078e00d5 */
[----:B------:R-:W-:Y:S01]  /*59700*/  LDS R212, [R2+0xae100] ;  /* 0x0ae1000002d47984 */ /* 0x000fe20000000800 */
[----:B------:R-:W-:-:S03]  /*59710*/  IMAD.MOV.U32 R137, RZ, RZ, R215 ;  /* 0x000000ffff897224 */ /* 0x000fc600078e00d7 */
[----:B------:R-:W-:Y:S04]  /*59720*/  LDS R214, [R2+0xae900] ;  /* 0x0ae9000002d67984 */ /* 0x000fe80000000800 */
[----:B------:R-:W-:Y:S04]  /*59730*/  LDS R213, [R0+0xae100] ;  /* 0x0ae1000000d57984 */ /* 0x000fe80000000800 */
[----:B------:R-:W3:Y:S04]  /*59740*/  LDS R215, [R0+0xae900] ;  /* 0x0ae9000000d77984 */ /* 0x000ee80000000800 */
[----:B------:R-:W-:Y:S04]  /*59750*/  LDS R221, [R0+0xae180] ;  /* 0x0ae1800000dd7984 */ /* 0x000fe80000000800 */
[----:B------:R-:W1:Y:S01]  /*59760*/  LDS R223, [R0+0xae980] ;  /* 0x0ae9800000df7984 */ /* 0x000e620000000800 */
[C---:B---3--:R-:W-:Y:S08]  /*59770*/  HMMA.1688.F32.TF32 R44, R212.reuse, R80, R44 ;  /* 0x00000050d42c723c */ /* 0x048ff0000008102c */
[C---:B------:R-:W-:Y:S08]  /*59780*/  HMMA.1688.F32.TF32 R40, R212.reuse, R84, R40 ;  /* 0x00000054d428723c */ /* 0x040ff00000081028 */
[C---:B------:R-:W-:Y:S08]  /*59790*/  HMMA.1688.F32.TF32 R232, R212.reuse, R88, R232 ;  /* 0x00000058d4e8723c */ /* 0x040ff000000810e8 */
[C---:B------:R-:W-:Y:S01]  /*597a0*/  HMMA.1688.F32.TF32 R228, R212.reuse, R92, R228 ;  /* 0x0000005cd4e4723c */ /* 0x040fe200000810e4 */
[----:B------:R-:W-:Y:S07]  /*597b0*/  STL.64 [R1+0xd0], R44 ;  /* 0x0000d02c01007387 */ /* 0x000fee0000100a00 */
[C---:B----4-:R-:W-:Y:S01]  /*597c0*/  HMMA.1688.F32.TF32 R236, R212.reuse, R96, R236 ;  /* 0x00000060d4ec723c */ /* 0x050fe200000810ec */
[----:B------:R2:W-:Y:S07]  /*597d0*/  STL.64 [R1+0xd8], R46 ;  /* 0x0000d82e01007387 */ /* 0x0005ee0000100a00 */
[C---:B------:R-:W-:Y:S01]  /*597e0*/  HMMA.1688.F32.TF32 R240, R212.reuse, R100, R240 ;  /* 0x00000064d4f0723c */ /* 0x040fe200000810f0 */
[----:B--2---:R-:W2:Y:S07]  /*597f0*/  LDL.LU.64 R46, [R1+0x17b0] ;  /* 0x0017b000012e7983 */ /* 0x004eae0000300a00 */
[C---:B------:R-:W-:Y:S01]  /*59800*/  HMMA.1688.F32.TF32 R244, R212.reuse, R104, R244 ;  /* 0x00000068d4f4723c */ /* 0x040fe200000810f4 */
[----:B------:R-:W2:Y:S04]  /*59810*/  LDL.LU.64 R44, [R1+0x17a8] ;  /* 0x0017a800012c7983 */ /* 0x000ea80000300a00 */
[----:B------:R-:W-:Y:S04]  /*59820*/  STL.64 [R1+0xf0], R40 ;  /* 0x0000f02801007387 */ /* 0x000fe80000100a00 */
[----:B------:R3:W-:Y:S04]  /*59830*/  STL.64 [R1+0xf8], R42 ;  /* 0x0000f82a01007387 */ /* 0x0007e80000100a00 */
[----:B---3--:R-:W3:Y:S04]  /*59840*/  LDL.LU.64 R42, [R1+0x17a0] ;  /* 0x0017a000012a7983 */ /* 0x008ee80000300a00 */
[----:B------:R-:W3:Y:S04]  /*59850*/  LDL.LU.64 R40, [R1+0x1798] ;  /* 0x0017980001287983 */ /* 0x000ee80000300a00 */
[----:B------:R-:W-:Y:S04]  /*59860*/  STL.64 [R1+0x110], R232 ;  /* 0x000110e801007387 */ /* 0x000fe80000100a00 */
[----:B------:R4:W-:Y:S04]  /*59870*/  STL.64 [R1+0x118], R234 ;  /* 0x000118ea01007387 */ /* 0x0009e80000100a00 */
[----:B----4-:R-:W4:Y:S04]  /*59880*/  LDL.LU.64 R234, [R1+0x1790] ;  /* 0x0017900001ea7983 */ /* 0x010f280000300a00 */
[----:B------:R-:W4:Y:S04]  /*59890*/  LDL.LU.64 R232, [R1+0x1788] ;  /* 0x0017880001e87983 */ /* 0x000f280000300a00 */
[----:B------:R-:W-:Y:S04]  /*598a0*/  STL.64 [R1+0x140], R228 ;  /* 0x000140e401007387 */ /* 0x000fe80000100a00 */
[----:B------:R1:W-:Y:S04]  /*598b0*/  STL.64 [R1+0x148], R230 ;  /* 0x000148e601007387 */ /* 0x0003e80000100a00 */
[----:B-1----:R-:W2:Y:S04]  /*598c0*/  LDL.LU.64 R230, [R1+0x1780] ;  /* 0x0017800001e67983 */ /* 0x002ea80000300a00 */
[----:B------:R-:W2:Y:S04]  /*598d0*/  LDL.LU.64 R228, [R1+0x1778] ;  /* 0x0017780001e47983 */ /* 0x000ea80000300a00 */
[----:B------:R-:W-:Y:S04]  /*598e0*/  STL.64 [R1+0x1c0], R236 ;  /* 0x0001c0ec01007387 */ /* 0x000fe80000100a00 */
[----:B------:R1:W-:Y:S01]  /*598f0*/  STL.64 [R1+0x1c8], R238 ;  /* 0x0001c8ee01007387 */ /* 0x0003e20000100a00 */
[----:B------:R-:W-:Y:S03]  /*59900*/  HMMA.1688.F32.TF32 R212, R212, R108, R248 ;  /* 0x0000006cd4d4723c */ /* 0x000fe600000810f8 */
        /* <DEDUP_REMOVED lines=8> */
[----:B-1----:R-:W4:Y:S04]  /*59990*/  LDL.LU.64 R246, [R1+0x1750] ;  /* 0x0017500001f67983 */ /* 0x002f280000300a00 */
[----:B------:R-:W4:Y:S04]  /*599a0*/  LDL.LU.64 R244, [R1+0x1748] ;  /* 0x0017480001f47983 */ /* 0x000f280000300a00 */
[----:B------:R-:W4:Y:S04]  /*599b0*/  LDL.LU.64 R250, [R1+0x1740] ;  /* 0x0017400001fa7983 */ /* 0x000f280000300a00 */
[----:B------:R-:W4:Y:S04]  /*599c0*/  LDL.LU.64 R248, [R1+0x1738] ;  /* 0x0017380001f87983 */ /* 0x000f280000300a00 */
[----:B------:R-:W-:Y:S04]  /*599d0*/  STL.64 [R1+0x1b0], R212 ;  /* 0x0001b0d401007387 */ /* 0x000fe80000100a00 */
[----:B------:R2:W-:Y:S01]  /*599e0*/  STL.64 [R1+0x1b8], R214 ;  /* 0x0001b8d601007387 */ /* 0x0005e20000100a00 */
[C---:B---3--:R-:W-:Y:S08]  /*599f0*/  HMMA.1688.F32.TF32 R40, R216.reuse, R104, R40 ;  /* 0x00000068d828723c */ /* 0x048ff00000081028 */
[C---:B--2---:R-:W-:Y:S08]  /*59a00*/  HMMA.1688.F32.TF32 R212, R216.reuse, R88, R240 ;  /* 0x00000058d8d4723c */ /* 0x044ff000000810f0 */
[C---:B----4-:R-:W-:Y:S08]  /*59a10*/  HMMA.1688.F32.TF32 R244, R216.reuse, R84, R244 ;  /* 0x00000054d8f4723c */ /* 0x050ff000000810f4 */
[C---:B------:R-:W-:Y:S08]  /*59a20*/  HMMA.1688.F32.TF32 R248, R216.reuse, R80, R248 ;  /* 0x00000050d8f8723c */ /* 0x040ff000000810f8 */
[----:B------:R-:W-:Y:S11]  /*59a30*/  IMAD.MOV.U32 R3, RZ, RZ, R215 ;  /* 0x000000ffff037224 */ /* 0x000ff600078e00d7 */
[----:B------:R-:W-:Y:S04]  /*59a40*/  @!UPT UIADD3 URZ, URZ, URZ, URZ ;  /* 0x0000003f3f3ff290 */ /* 0x000fe8000fffe03f */
[----:B------:R-:W-:Y:S04]  /*59a50*/  STL.64 [R1+0x1a0], R248 ;  /* 0x0001a0f801007387 */ /* 0x000fe80000100a00 */
[----:B------:R-:W-:Y:S04]  /*59a60*/  STL.64 [R1+0x1a8], R250 ;  /* 0x0001a8fa01007387 */ /* 0x000fe80000100a00 */
[----:B------:R-:W-:Y:S04]  /*59a70*/  STL.64 [R1+0x180], R212 ;  /* 0x000180d401007387 */ /* 0x000fe80000100a00 */
[----:B------:R-:W-:Y:S04]  /*59a80*/  STL.64 [R1+0x190], R244 ;  /* 0x000190f401007387 */ /* 0x000fe80000100a00 */
[----:B------:R-:W-:Y:S04]  /*59a90*/  STL.64 [R1+0x198], R246 ;  /* 0x000198f601007387 */ /* 0x000fe80000100a00 */
[----:B------:R1:W-:Y:S02]  /*59aa0*/  STL [R1+0x188], R214 ;  /* 0x000188d601007387 */ /* 0x0003e40000100800 */
[C---:B-1----:R-:W-:Y:S11]  /*59ab0*/  HMMA.1688.F32.TF32 R212, R216.reuse, R92, R236 ;  /* 0x0000005cd8d4723c */ /* 0x042ff600000810ec */
[----:B------:R-:W-:Y:S11]  /*59ac0*/  @!UPT UIADD3 URZ, URZ, URZ, URZ ;  /* 0x0000003f3f3ff290 */ /* 0x000ff6000fffe03f */
[----:B------:R-:W-:Y:S02]  /*59ad0*/  @!UPT UIADD3 URZ, URZ, URZ, URZ ;  /* 0x0000003f3f3ff290 */ /* 0x000fe4000fffe03f */
[----:B------:R-:W-:Y:S02]  /*59ae0*/  IMAD.MOV.U32 R239, RZ, RZ, R212 ;  /* 0x000000ffffef7224 */ /* 0x000fe400078e00d4 */
[----:B------:R-:W-:Y:S02]  /*59af0*/  IMAD.MOV.U32 R238, RZ, RZ, R213 ;  /* 0x000000ffffee7224 */ /* 0x000fe400078e00d5 */
[----:B------:R-:W-:Y:S02]  /*59b00*/  IMAD.MOV.U32 R237, RZ, RZ, R214 ;  /* 0x000000ffffed7224 */ /* 0x000fe400078e00d6 */
[----:B------:R-:W-:Y:S02]  /*59b10*/  IMAD.MOV.U32 R236, RZ, RZ, R215 ;  /* 0x000000ffffec7224 */ /* 0x000fe400078e00d7 */
[C---:B------:R-:W-:Y:S01]  /*59b20*/  HMMA.1688.F32.TF32 R212, R216.reuse, R96, R228 ;  /* 0x00000060d8d4723c */ /* 0x040fe200000810e4 */
[----:B------:R-:W-:Y:S01]  /*59b30*/  IMAD.MOV.U32 R7, RZ, RZ, R43 ;  /* 0x000000ffff077224 */ /* 0x000fe200078e002b */
[----:B------:R-:W-:Y:S11]  /*59b40*/  STL [R1+0x16cc], R3 ;  /* 0x0016cc0301007387 */ /* 0x000ff60000100800 */
[----:B------:R-:W-:Y:S11]  /*59b50*/  @!UPT UIADD3 URZ, URZ, URZ, URZ ;  /* 0x0000003f3f3ff290 */ /* 0x000ff6000fffe03f */
[----:B------:R-:W-:Y:S01]  /*59b60*/  IMAD.MOV.U32 R231, RZ, RZ, R212 ;  /* 0x000000ffffe77224 */ /* 0x000fe200078e00d4 */
[----:B------:R-:W-:Y:S01]  /*59b70*/  MOV R228, R215 ;  /* 0x000000d700e47202 */ /* 0x000fe20000000f00 */
[----:B------:R-:W-:Y:S02]  /*59b80*/  IMAD.MOV.U32 R230, RZ, RZ, R213 ;  /* 0x000000ffffe67224 */ /* 0x000fe400078e00d5 */
[----:B------:R-:W-:Y:S02]  /*59b90*/  IMAD.MOV.U32 R229, RZ, RZ, R214 ;  /* 0x000000ffffe57224 */ /* 0x000fe400078e00d6 */
[----:B------:R-:W-:Y:S07]  /*59ba0*/  HMMA.1688.F32.TF32 R212, R216, R100, R232 ;  /* 0x00000064d8d4723c */ /* 0x000fee00000810e8 */
[----:B------:R-:W-:-:S02]  /*59bb0*/  IMAD.MOV.U32 R234, RZ, RZ, R40 ;  /* 0x000000ffffea7224 */ /* 0x000fc400078e0028 */
[----:B------:R-:W-:Y:S02]  /*59bc0*/  IMAD.MOV.U32 R233, RZ, RZ, R41 ;  /* 0x000000ffffe97224 */ /* 0x000fe400078e0029 */
[----:B------:R-:W-:Y:S02]  /*59bd0*/  IMAD.MOV.U32 R232, RZ, RZ, R42 ;  /* 0x000000ffffe87224 */ /* 0x000fe400078e002a */
[----:B------:R-:W-:Y:S01]  /*59be0*/  HMMA.1688.F32.TF32 R40, R216, R108, R44 ;  /* 0x0000006cd828723c */ /* 0x000fe2000008102c */
[----:B------:R-:W-:Y:S04]  /*59bf0*/  STL [R1+0x16d4], R238 ;  /* 0x0016d4ee01007387 */ /* 0x000fe80000100800 */
[----:B------:R-:W-:Y:S05]  /*59c00*/  STL [R1+0x16d0], R239 ;  /* 0x0016d0ef01007387 */ /* 0x000fea0000100800 */
[----:B------:R1:W-:Y:S04]  /*59c10*/  STL.64 [R1+0x16c0], R214 ;  /* 0x0016c0d601007387 */ /* 0x0003e80000100a00 */
[----:B------:R2:W-:Y:S10]  /*59c20*/  STL.64 [R1+0x16b8], R212 ;  /* 0x0016b8d401007387 */ /* 0x0005f40000100a00 */
[----:B-1----:R-:W-:-:S02]  /*59c30*/  IMAD.MOV.U32 R215, RZ, RZ, R40 ;  /* 0x000000ffffd77224 */ /* 0x002fc400078e0028 */
[----:B------:R-:W-:Y:S02]  /*59c40*/  IMAD.MOV.U32 R214, RZ, RZ, R41 ;  /* 0x000000ffffd67224 */ /* 0x000fe400078e0029 */
[----:B--2---:R-:W-:Y:S02]  /*59c50*/  IMAD.MOV.U32 R213, RZ, RZ, R42 ;  /* 0x000000ffffd57224 */ /* 0x004fe400078e002a */
        /* <DEDUP_REMOVED lines=22> */
[-C--:B------:R-:W-:Y:S08]  /*59dc0*/  HMMA.1688.F32.TF32 R40, R220, R92.reuse, R60 ;  /* 0x0000005cdc28723c */ /* 0x080ff0000008103c */
        /* <DEDUP_REMOVED lines=9> */
[----:B------:R-:W-:Y:S08]  /*59e60*/  HMMA.1688.F32.TF32 R40, R220, R96, R64 ;  /* 0x00000060dc28723c */ /* 0x000ff00000081040 */
[C---:B------:R-:W-:Y:S08]  /*59e70*/  HMMA.1688.F32.TF32 R248, R224.reuse, R84, R12 ;  /* 0x00000054e0f8723c */ /* 0x040ff0000008100c */
[C---:B------:R-:W-:Y:S08]  /*59e80*/  HMMA.1688.F32.TF32 R244, R224.reuse, R88, R16 ;  /* 0x00000058e0f4723c */ /* 0x040ff00000081010 */
[----:B------:R-:W-:Y:S01]  /*59e90*/  HMMA.1688.F32.TF32 R24, R224, R96, R24 ;  /* 0x00000060e018723c */ /* 0x000fe20000081018 */
[----:B------:R-:W-:-:S07]  /*59ea0*/  IMAD.MOV.U32 R67, RZ, RZ, R40 ;  /* 0x000000ffff437224 */ /* 0x000fce00078e0028 */
[-C--:B------:R-:W-:Y:S01]  /*59eb0*/  HMMA.1688.F32.TF32 R28, R224, R100.reuse, R28 ;  /* 0x00000064e01c723c */ /* 0x080fe2000008101c */
[----:B------:R-:W-:Y:S02]  /*59ec0*/  IMAD.MOV.U32 R66, RZ, RZ, R41 ;  /* 0x000000ffff427224 */ /* 0x000fe400078e0029 */
[----:B------:R-:W-:Y:S02]  /*59ed0*/  IMAD.MOV.U32 R65, RZ, RZ, R42 ;  /* 0x000000ffff417224 */ /* 0x000fe400078e002a */
[----:B------:R-:W-:Y:S01]  /*59ee0*/  IMAD.MOV.U32 R64, RZ, RZ, R43 ;  /* 0x000000ffff407224 */ /* 0x000fe200078e002b */
[----:B------:R-:W-:Y:S02]  /*59ef0*/  STL.64 [R1+0x1630], R250 ;  /* 0x001630fa01007387 */ /* 0x000fe40000100a00 */
[----:B------:R-:W-:Y:S02]  /*59f00*/  HMMA.1688.F32.TF32 R40, R220, R100, R68 ;  /* 0x00000064dc28723c */ /* 0x000fe40000081044 */
[----:B------:R-:W-:Y:S04]  /*59f10*/  STL.64 [R1+0x1628], R248 ;  /* 0x001628f801007387 */ /* 0x000fe80000100a00 */
[----:B------:R-:W-:Y:S02]  /*59f20*/  STL.64 [R1+0x1640], R246 ;  /* 0x001640f601007387 */ /* 0x000fe40000100a00 */
[C---:B------:R-:W-:Y:S02]  /*59f30*/  HMMA.1688.F32.TF32 R32, R224.reuse, R104, R32 ;  /* 0x00000068e020723c */ /* 0x040fe40000081020 */
[----:B------:R-:W-:Y:S04]  /*59f40*/  STL.64 [R1+0x1638], R244 ;  /* 0x001638f401007387 */ /* 0x000fe80000100a00 */
[----:B------:R-:W-:Y:S02]  /*59f50*/  STL.64 [R1+0x1650], R242 ;  /* 0x001650f201007387 */ /* 0x000fe40000100a00 */
[----:B------:R-:W-:Y:S02]  /*59f60*/  HMMA.1688.F32.TF32 R36, R224, R108, R36 ;  /* 0x0000006ce024723c */ /* 0x000fe40000081024 */
[----:B------:R-:W-:Y:S04]  /*59f70*/  STL.64 [R1+0x1648], R240 ;  /* 0x001648f001007387 */ /* 0x000fe80000100a00 */
[----:B------:R-:W-:Y:S04]  /*59f80*/  STL.64 [R1+0x1660], R26 ;  /* 0x0016601a01007387 */ /* 0x000fe80000100a00 */
[----:B------:R1:W-:Y:S01]  /*59f90*/  STL.64 [R1+0x1658], R24 ;  /* 0x0016581801007387 */ /* 0x0003e20000100a00 */
        /* <DEDUP_REMOVED lines=9> */
[----:B-1----:R-:W-:Y:S01]  /*5a030*/  HMMA.1688.F32.TF32 R24, R20, R82, R112 ;  /* 0x000000521418723c */ /* 0x002fe20000081070 */
[----:B------:R-:W-:Y:S02]  /*5a040*/  IMAD.MOV.U32 R68, RZ, RZ, R43 ;  /* 0x000000ffff447224 */ /* 0x000fe400078e002b */
[----:B------:R-:W-:Y:S01]  /*5a050*/  STL.64 [R1+0x1670], R30 ;  /* 0x0016701e01007387 */ /* 0x000fe20000100a00 */
[----:B------:R-:W-:Y:S02]  /*5a060*/  IMAD.MOV.U32 R44, RZ, RZ, R134 ;  /* 0x000000ffff2c7224 */ /* 0x000fe400078e0086 */
[----:B------:R-:W-:Y:S01]  /*5a070*/  IMAD.MOV.U32 R45, RZ, RZ, R135 ;  /* 0x000000ffff2d7224 */ /* 0x000fe200078e0087 */
[----:B------:R-:W-:Y:S01]  /*5a080*/  LDS R17, [R5+0xaf000] ;  /* 0x0af0000005117984 */ /* 0x000fe20000000800 */
[----:B------:R-:W-:Y:S03]  /*5a090*/  HMMA.1688.F32.TF32 R40, R220, R104, R72 ;  /* 0x00000068dc28723c */ /* 0x000fe60000081048 */
[----:B------:R1:W-:Y:S04]  /*5a0a0*/  STL.64 [R1+0x1668], R28 ;  /* 0x0016681c01007387 */ /* 0x0003e80000100a00 */
[----:B------:R-:W-:Y:S04]  /*5a0b0*/  STL.64 [R1+0x1680], R34 ;  /* 0x0016802201007387 */ /* 0x000fe80000100a00 */
[----:B------:R2:W-:Y:S04]  /*5a0c0*/  STL.64 [R1+0x1678], R32 ;  /* 0x0016782001007387 */ /* 0x0005e80000100a00 */
[----:B------:R-:W-:Y:S01]  /*5a0d0*/  STL.64 [R1+0x1690], R38 ;  /* 0x0016902601007387 */ /* 0x000fe20000100a00 */
[----:B-1----:R-:W-:Y:S03]  /*5a0e0*/  HMMA.1688.F32.TF32 R28, R20, R90, R120 ;  /* 0x0000005a141c723c */ /* 0x002fe60000081078 */
[----:B------:R-:W-:Y:S01]  /*5a0f0*/  STL.64 [R1+0x1688], R36 ;  /* 0x0016882401007387 */ /* 0x000fe20000100a00 */
[----:B------:R-:W-:-:S02]  /*5a100*/  IMAD.MOV.U32 R46, RZ, RZ, R128 ;  /* 0x000000ffff2e7224 */ /* 0x000fc400078e0080 */
[----:B------:R-:W-:Y:S01]  /*5a110*/  IMAD.MOV.U32 R47, RZ, RZ, R129 ;  /* 0x000000ffff2f7224 */ /* 0x000fe200078e0081 */
[----:B------:R-:W1:Y:S01]  /*5a120*/  LDS R19, [R5+0xaf800] ;  /* 0x0af8000005137984 */ /* 0x000e620000000800 */
[----:B--2---:R-:W-:Y:S03]  /*5a130*/  HMMA.1688.F32.TF32 R32, R20, R86, R116 ;  /* 0x000000561420723c */ /* 0x004fe60000081074 */
[----:B------:R-:W-:Y:S04]  /*5a140*/  STL.64 [R1+0x220], R24 ;  /* 0x0002201801007387 */ /* 0x000fe80000100a00 */
[----:B------:R2:W-:Y:S01]  /*5a150*/  STL.64 [R1+0x228], R26 ;  /* 0x0002281a01007387 */ /* 0x0005e20000100a00 */
[----:B------:R-:W-:-:S02]  /*5a160*/  IMAD.MOV.U32 R75, RZ, RZ, R40 ;  /* 0x000000ffff4b7224 */ /* 0x000fc400078e0028 */
[----:B------:R-:W-:Y:S01]  /*5a170*/  IMAD.MOV.U32 R74, RZ, RZ, R41 ;  /* 0x000000ffff4a7224 */ /* 0x000fe200078e0029 */
[----:B------:R-:W-:Y:S01]  /*5a180*/  LDS R12, [R4+0xaf080] ;  /* 0x0af08000040c7984 */ /* 0x000fe20000000800 */
[----:B------:R-:W-:Y:S02]  /*5a190*/  IMAD.MOV.U32 R73, RZ, RZ, R42 ;  /* 0x000000ffff497224 */ /* 0x000fe400078e002a */
[----:B------:R-:W-:Y:S01]  /*5a1a0*/  IMAD.MOV.U32 R72, RZ, RZ, R43 ;  /* 0x000000ffff487224 */ /* 0x000fe200078e002b */
[----:B------:R-:W-:Y:S01]  /*5a1b0*/  LDS R14, [R4+0xaf880] ;  /* 0x0af88000040e7984 */ /* 0x000fe20000000800 */
[----:B--2---:R-:W-:Y:S01]  /*5a1c0*/  HMMA.1688.F32.TF32 R24, R20, R94, R124 ;  /* 0x0000005e1418723c */ /* 0x004fe2000008107c */
[----:B------:R-:W-:Y:S02]  /*5a1d0*/  IMAD.MOV.U32 R248, RZ, RZ, R102 ;  /* 0x000000fffff87224 */ /* 0x000fe400078e0066 */
[----:B------:R-:W-:Y:S01]  /*5a1e0*/  LDS R13, [R5+0xaf080] ;  /* 0x0af08000050d7984 */ /* 0x000fe20000000800 */
[----:B------:R-:W-:-:S02]  /*5a1f0*/  IMAD.MOV.U32 R249, RZ, RZ, R98 ;  /* 0x000000fffff97224 */ /* 0x000fc400078e0062 */
[----:B------:R-:W-:Y:S01]  /*5a200*/  IMAD.MOV.U32 R250, RZ, RZ, R99 ;  /* 0x000000fffffa7224 */ /* 0x000fe200078e0063 */
[----:B------:R-:W2:Y:S01]  /*5a210*/  LDS R15, [R5+0xaf880] ;  /* 0x0af88000050f7984 */ /* 0x000ea20000000800 */
[----:B------:R-:W-:Y:S03]  /*5a220*/  HMMA.1688.F32.TF32 R40, R220, R108, R76 ;  /* 0x0000006cdc28723c */ /* 0x000fe6000008104c */
[----:B------:R-:W-:Y:S04]  /*5a230*/  STL.64 [R1+0x210], R32 ;  /* 0x0002102001007387 */ /* 0x000fe80000100a00 */
[----:B------:R-:W-:Y:S01]  /*5a240*/  STL.64 [R1+0x218], R34 ;  /* 0x0002182201007387 */ /* 0x000fe20000100a00 */
[----:B------:R-:W-:-:S03]  /*5a250*/  IMAD.MOV.U32 R220, RZ, RZ, R142 ;  /* 0x000000ffffdc7224 */ /* 0x000fc600078e008e */
[----:B------:R-:W-:Y:S01]  /*5a260*/  STL.64 [R1+0x200], R28 ;  /* 0x0002001c01007387 */ /* 0x000fe20000100a00 */
[----:B------:R-:W-:-:S03]  /*5a270*/  IMAD.MOV.U32 R221, RZ, RZ, R143 ;  /* 0x000000ffffdd7224 */ /* 0x000fc600078e008f */
[----:B------:R3:W-:Y:S01]  /*5a280*/  STL.64 [R1+0x208], R30 ;  /* 0x0002081e01007387 */ /* 0x0007e20000100a00 */
[----:B------:R-:W-:-:S03]  /*5a290*/  IMAD.MOV.U32 R222, RZ, RZ, R136 ;  /* 0x000000ffffde7224 */ /* 0x000fc600078e0088 */
[----:B------:R-:W4:Y:S01]  /*5a2a0*/  LDL.LU R142, [R1+0x1734] ;  /* 0x00173400018e7983 */ /* 0x000f220000300800 */
[----:B------:R-:W-:-:S03]  /*5a2b0*/  IMAD.MOV.U32 R223, RZ, RZ, R137 ;  /* 0x000000ffffdf7224 */ /* 0x000fc600078e0089 */
[----:B------:R-:W-:Y:S04]  /*5a2c0*/  STL.64 [R1+0x1f0], R24 ;  /* 0x0001f01801007387 */ /* 0x000fe80000100a00 */
[----:B------:R1:W-:Y:S04]  /*5a2d0*/  STL.64 [R1+0x1f8], R26 ;  /* 0x0001f81a01007387 */ /* 0x0003e80000100a00 */
        /* <DEDUP_REMOVED lines=14> */
[----:B------:R-:W-:Y:S01]  /*5a3c0*/  IMAD.MOV.U32 R41, RZ, RZ, R131 ;  /* 0x000000ffff297224 */ /* 0x000fe200078e0083 */
[----:B------:R-:W-:Y:S02]  /*5a3d0*/  MOV R76, R43 ;  /* 0x0000002b004c7202 */ /* 0x000fe40000000f00 */
[----:B------:R-:W4:Y:S01]  /*5a3e0*/  LDL.LU R129, [R1+0x1708] ;  /* 0x0017080001817983 */ /* 0x000f220000300800 */
[----:B------:R-:W-:Y:S01]  /*5a3f0*/  IMAD.MOV.U32 R42, RZ, RZ, R110 ;  /* 0x000000ffff2a7224 */ /* 0x000fe200078e006e */
[----:B------:R-:W-:Y:S02]  /*5a400*/  MOV R43, R111 ;  /* 0x0000006f002b7202 */ /* 0x000fe40000000f00 */
[----:B------:R-:W4:Y:S04]  /*5a410*/  LDL.LU R130, [R1+0x1704] ;  /* 0x0017040001827983 */ /* 0x000f280000300800 */
[----:B------:R-:W4:Y:S04]  /*5a420*/  LDL.LU R131, [R1+0x1700] ;  /* 0x0017000001837983 */ /* 0x000f280000300800 */
[----:B------:R-:W4:Y:S04]  /*5a430*/  LDL.LU R110, [R1+0x16fc] ;  /* 0x0016fc00016e7983 */ /* 0x000f280000300800 */
[----:B------:R-:W4:Y:S04]  /*5a440*/  LDL.LU R111, [R1+0x16f8] ;  /* 0x0016f800016f7983 */ /* 0x000f280000300800 */
[----:B------:R-:W4:Y:S04]  /*5a450*/  LDL.LU R244, [R1] ;  /* 0x0000000001f47983 */ /* 0x000f280000300800 */
[----:B------:R-:W4:Y:S04]  /*5a460*/  LDL.LU R245, [R1+0x4] ;  /* 0x0000040001f57983 */ /* 0x000f280000300800 */
[----:B------:R-:W4:Y:S04]  /*5a470*/  LDL.LU R246, [R1+0x8] ;  /* 0x0000080001f67983 */ /* 0x000f280000300800 */
[----:B------:R-:W4:Y:S01]  /*5a480*/  LDL.LU R247, [R1+0xc] ;  /* 0x00000c0001f77983 */ /* 0x000f220000300800 */
[----:B------:R-:W-:-:S03]  /*5a490*/  IMAD.MOV.U32 R251, RZ, RZ, R103 ;  /* 0x000000fffffb7224 */ /* 0x000fc600078e0067 */
        /* <DEDUP_REMOVED lines=9> */
[----:B------:R-:W4:Y:S04]  /*5a530*/  LDL.LU R107, [R1+0x16e0] ;  /* 0x0016e000016b7983 */ /* 0x000f280000300800 */
[----:B------:R-:W4:Y:S04]  /*5a540*/  LDL.LU R147, [R1+0x16dc] ;  /* 0x0016dc0001937983 */ /* 0x000f280000300800 */
[----:B------:R-:W4:Y:S01]  /*5a550*/  LDL.LU R155, [R1+0x16d8] ;  /* 0x0016d800019b7983 */ /* 0x000f220000300800 */
[----:B------:R-:W-:-:S02]  /*5a560*/  IMAD.MOV.U32 R36, RZ, RZ, R238 ;  /* 0x000000ffff247224 */ /* 0x000fc400078e00ee */
[----:B------:R-:W-:Y:S01]  /*5a570*/  IMAD.MOV.U32 R37, RZ, RZ, R239 ;  /* 0x000000ffff257224 */ /* 0x000fe200078e00ef */
[----:B------:R-:W-:Y:S01]  /*5a580*/  MOV R243, R68 ;  /* 0x0000004400f37202 */ /* 0x000fe20000000f00 */
[----:B------:R-:W-:Y:S01]  /*5a590*/  IMAD.MOV.U32 R38, RZ, RZ, R3 ;  /* 0x000000ffff267224 */ /* 0x000fe200078e0003 */
[----:B------:R-:W-:Y:S01]  /*5a5a0*/  HMMA.1688.F32.TF32 R8, R224, R80, R8 ;  /* 0x00000050e008723c */ /* 0x000fe20000081008 */
[----:B------:R-:W-:Y:S01]  /*5a5b0*/  IMAD.MOV.U32 R242, RZ, RZ, R69 ;  /* 0x000000fffff27224 */ /* 0x000fe200078e0045 */
[----:B------:R-:W-:Y:S01]  /*5a5c0*/  LDS R120, [R2+0xaf100] ;  /* 0x0af1000002787984 */ /* 0x000fe20000000800 */
[----:B------:R-:W-:Y:S02]  /*5a5d0*/  IMAD.MOV.U32 R241, RZ, RZ, R70 ;  /* 0x000000fffff17224 */ /* 0x000fe400078e0046 */
[----:B------:R-:W-:Y:S01]  /*5a5e0*/  IMAD.MOV.U32 R240, RZ, RZ, R71 ;  /* 0x000000fffff07224 */ /* 0x000fe200078e0047 */
[----:B------:R-:W-:Y:S01]  /*5a5f0*/  LDS R122, [R2+0xaf900] ;  /* 0x0af90000027a7984 */ /* 0x000fe20000000800 */
[----:B---3--:R-:W-:Y:S01]  /*5a600*/  IMAD.MOV.U32 R31, RZ, RZ, R60 ;  /* 0x000000ffff1f7224 */ /* 0x008fe200078e003c */
[----:B-1----:R-:W-:Y:S01]  /*5a610*/  HMMA.1688.F32.TF32 R148, R16, R86, R148 ;  /* 0x000000561094723c */ /* 0x002fe20000081094 */
[----:B------:R-:W-:Y:S01]  /*5a620*/  IMAD.MOV.U32 R30, RZ, RZ, R61 ;  /* 0x000000ffff1e7224 */ /* 0x000fe200078e003d */
[----:B------:R-:W-:Y:S01]  /*5a630*/  LDS R121, [R0+0xaf100] ;  /* 0x0af1000000797984 */ /* 0x000fe20000000800 */
[----:B------:R-:W-:-:S02]  /*5a640*/  IMAD.MOV.U32 R29, RZ, RZ, R62 ;  /* 0x000000ffff1d7224 */ /* 0x000fc400078e003e */
[----:B------:R-:W-:Y:S01]  /*5a650*/  IMAD.MOV.U32 R28, RZ, RZ, R63 ;  /* 0x000000ffff1c7224 */ /* 0x000fe200078e003f */
[----:B------:R-:W1:Y:S02]  /*5a660*/  LDS R123, [R0+0xaf900] ;  /* 0x0af90000007b7984 */ /* 0x000e640000000800 */
[----:B------:R-:W-:Y:S08]  /*5a670*/  HMMA.1688.F32.TF32 R156, R16, R94, R156 ;  /* 0x0000005e109c723c */ /* 0x000ff0000008109c */
[C---:B--2---:R-:W-:Y:S08]  /*5a680*/  HMMA.1688.F32.TF32 R208, R12.reuse, R82, R208 ;  /* 0x000000520cd0723c */ /* 0x044ff000000810d0 */
[----:B------:R-:W-:Y:S01]  /*5a690*/  HMMA.1688.F32.TF32 R40, R12, R94, R40 ;  /* 0x0000005e0c28723c */ /* 0x000fe20000081028 */
[----:B------:R-:W-:Y:S01]  /*5a6a0*/  IMAD.MOV.U32 R35, RZ, RZ, R56 ;  /* 0x000000ffff237224 */ /* 0x000fe200078e0038 */
[----:B------:R-:W-:Y:S01]  /*5a6b0*/  MOV R33, R58 ;  /* 0x0000003a00217202 */ /* 0x000fe20000000f00 */
[----:B------:R-:W-:-:S02]  /*5a6c0*/  IMAD.MOV.U32 R34, RZ, RZ, R57 ;  /* 0x000000ffff227224 */ /* 0x000fc400078e0039 */
[----:B------:R-:W-:Y:S02]  /*5a6d0*/  IMAD.MOV.U32 R32, RZ, RZ, R59 ;  /* 0x000000ffff207224 */ /* 0x000fe400078e003b */
[----:B------:R-:W-:Y:S02]  /*5a6e0*/  IMAD.MOV.U32 R27, RZ, RZ, R64 ;  /* 0x000000ffff1b7224 */ /* 0x000fe400078e0040 */
[----:B------:R-:W-:Y:S02]  /*5a6f0*/  IMAD.MOV.U32 R26, RZ, RZ, R65 ;  /* 0x000000ffff1a7224 */ /* 0x000fe400078e0041 */
[----:B------:R-:W-:Y:S02]  /*5a700*/  IMAD.MOV.U32 R25, RZ, RZ, R66 ;  /* 0x000000ffff197224 */ /* 0x000fe400078e0042 */
[----:B------:R-:W-:Y:S01]  /*5a710*/  IMAD.MOV.U32 R24, RZ, RZ, R67 ;  /* 0x000000ffff187224 */ /* 0x000fe200078e0043 */
[C---:B----4-:R-:W-:Y:S08]  /*5a720*/  HMMA.1688.F32.TF32 R128, R20.reuse, R98, R128 ;  /* 0x000000621480723c */ /* 0x050ff00000081080 */
[----:B------:R-:W-:Y:S11]  /*5a730*/  HMMA.1688.F32.TF32 R132, R20, R102, R132 ;  /* 0x000000661484723c */ /* 0x000ff60000081084 */
[----:B------:R-:W-:Y:S04]  /*5a740*/  @!UPT UIADD3 URZ, URZ, URZ, URZ ;  /* 0x0000003f3f3ff290 */ /* 0x000fe8000fffe03f */
[----:B------:R-:W-:Y:S04]  /*5a750*/  STL.64 [R1+0x16a0], R130 ;  /* 0x0016a08201007387 */ /* 0x000fe80000100a00 */
[----:B------:R-:W-:Y:S04]  /*5a760*/  STL.64 [R1+0x1698], R128 ;  /* 0x0016988001007387 */ /* 0x000fe80000100a00 */
[----:B------:R2:W-:Y:S04]  /*5a770*/  STL.64 [R1+0x16b0], R134 ;  /* 0x0016b08601007387 */ /* 0x0005e80000100a00 */
[----:B------:R3:W-:Y:S04]  /*5a780*/  STL.64 [R1+0x16a8], R132 ;  /* 0x0016a88401007387 */ /* 0x0007e80000100a00 */
[----:B------:R-:W4:Y:S04]  /*5a790*/  LDL.LU R238, [R1+0x16d4] ;  /* 0x0016d40001ee7983 */ /* 0x000f280000300800 */
[----:B------:R-:W4:Y:S04]  /*5a7a0*/  LDL.LU R239, [R1+0x16d0] ;  /* 0x0016d00001ef7983 */ /* 0x000f280000300800 */
[----:B------:R-:W4:Y:S04]  /*5a7b0*/  LDL.LU R3, [R1+0x16cc] ;  /* 0x0016cc0001037983 */ /* 0x000f280000300800 */
[----:B------:R-:W4:Y:S04]  /*5a7c0*/  LDL.LU R124, [R1+0x190] ;  /* 0x00019000017c7983 */ /* 0x000f280000300800 */
[----:B------:R-:W4:Y:S04]  /*5a7d0*/  LDL.LU R125, [R1+0x194] ;  /* 0x00019400017d7983 */ /* 0x000f280000300800 */
[----:B------:R-:W4:Y:S04]  /*5a7e0*/  LDL.LU R126, [R1+0x198] ;  /* 0x00019800017e7983 */ /* 0x000f280000300800 */
[----:B------:R-:W4:Y:S01]  /*5a7f0*/  LDL.LU R127, [R1+0x19c] ;  /* 0x00019c00017f7983 */ /* 0x000f220000300800 */
[----:B--2---:R-:W-:-:S03]  /*5a800*/  IMAD.MOV.U32 R135, RZ, RZ, R212 ;  /* 0x000000ffff877224 */ /* 0x004fc600078e00d4 */
[----:B------:R-:W2:Y:S01]  /*5a810*/  LDL.LU R68, [R1+0x1a0] ;  /* 0x0001a00001447983 */ /* 0x000ea20000300800 */
[----:B------:R-:W-:-:S03]  /*5a820*/  IMAD.MOV.U32 R134, RZ, RZ, R213 ;  /* 0x000000ffff867224 */ /* 0x000fc600078e00d5 */
[----:B------:R-:W2:Y:S01]  /*5a830*/  LDL.LU R69, [R1+0x1a4] ;  /* 0x0001a40001457983 */ /* 0x000ea20000300800 */
[----:B---3--:R-:W-:-:S03]  /*5a840*/  IMAD.MOV.U32 R133, RZ, RZ, R214 ;  /* 0x000000ffff857224 */ /* 0x008fc600078e00d6 */
[----:B------:R-:W2:Y:S01]  /*5a850*/  LDL.LU R70, [R1+0x1a8] ;  /* 0x0001a80001467983 */ /* 0x000ea20000300800 */
[----:B------:R-:W-:-:S03]  /*5a860*/  IMAD.MOV.U32 R132, RZ, RZ, R215 ;  /* 0x000000ffff847224 */ /* 0x000fc600078e00d7 */
[----:B------:R-:W2:Y:S04]  /*5a870*/  LDL.LU R71, [R1+0x1ac] ;  /* 0x0001ac0001477983 */ /* 0x000ea80000300800 */
[----:B------:R-:W3:Y:S04]  /*5a880*/  LDL.LU R212, [R1+0x1b0] ;  /* 0x0001b00001d47983 */ /* 0x000ee80000300800 */
[----:B------:R-:W3:Y:S04]  /*5a890*/  LDL.LU R213, [R1+0x1b4] ;  /* 0x0001b40001d57983 */ /* 0x000ee80000300800 */
[----:B------:R-:W3:Y:S04]  /*5a8a0*/  LDL.LU R214, [R1+0x1b8] ;  /* 0x0001b80001d67983 */ /* 0x000ee80000300800 */
[----:B------:R-:W3:Y:S04]  /*5a8b0*/  LDL.LU R215, [R1+0x1bc] ;  /* 0x0001bc0001d77983 */ /* 0x000ee80000300800 */
[----:B------:R-:W1:Y:S04]  /*5a8c0*/  LDL.LU R116, [R1+0x1e0] ;  /* 0x0001e00001747983 */ /* 0x000e680000300800 */
[----:B------:R-:W1:Y:S01]  /*5a8d0*/  LDL.LU R117, [R1+0x1e4] ;  /* 0x0001e40001757983 */ /* 0x000e620000300800 */
[C---:B------:R-:W-:Y:S03]  /*5a8e0*/  HMMA.1688.F32.TF32 R136, R20.reuse, R106, R136 ;  /* 0x0000006a1488723c */ /* 0x040fe60000081088 */
[----:B------:R-:W1:Y:S04]  /*5a8f0*/  LDL.LU R118, [R1+0x1e8] ;  /* 0x0001e80001767983 */ /* 0x000e680000300800 */
[----:B------:R-:W1:Y:S01]  /*5a900*/  LDL.LU R119, [R1+0x1ec] ;  /* 0x0001ec0001777983 */ /* 0x000e620000300800 */
[----:B------:R-:W-:Y:S03]  /*5a910*/  HMMA.1688.F32.TF32 R140, R20, R110, R140 ;  /* 0x0000006e148c723c */ /* 0x000fe6000008108c */
[----:B------:R-:W2:Y:S04]  /*5a920*/  LDL.LU R60, [R1+0x1c0] ;  /* 0x0001c000013c7983 */ /* 0x000ea80000300800 */
[----:B------:R-:W2:Y:S01]  /*5a930*/  LDL.LU R61, [R1+0x1c4] ;  /* 0x0001c400013d7983 */ /* 0x000ea20000300800 */
[C---:B------:R-:W-:Y:S03]  /*5a940*/  HMMA.1688.F32.TF32 R144, R16.reuse, R82, R144 ;  /* 0x000000521090723c */ /* 0x040fe60000081090 */
[----:B------:R-:W2:Y:S04]  /*5a950*/  LDL.LU R62, [R1+0x1c8] ;  /* 0x0001c800013e7983 */ /* 0x000ea80000300800 */
[----:B------:R-:W2:Y:S01]  /*5a960*/  LDL.LU R63, [R1+0x1cc] ;  /* 0x0001cc00013f7983 */ /* 0x000ea20000300800 */
        /* <DEDUP_REMOVED lines=10> */
[----:B------:R-:W-:-:S07]  /*5aa10*/  IMAD.MOV.U32 R248, RZ, RZ, R79 ;  /* 0x000000fffff87224 */ /* 0x000fce00078e004f */
[----:B------:R-:W-:Y:S01]  /*5aa20*/  HMMA.1688.F32.TF32 R12, R12, R110, R220 ;  /* 0x0000006e0c0c723c */ /* 0x000fe200000810dc */
[----:B------:R-:W3:Y:S04]  /*5aa30*/  LDL.LU R220, [R1+0x140] ;  /* 0x0001400001dc7983 */ /* 0x000ee80000300800 */
[----:B------:R-:W3:Y:S04]  /*5aa40*/  LDL.LU R221, [R1+0x144] ;  /* 0x0001440001dd7983 */ /* 0x000ee80000300800 */
[----:B------:R-:W3:Y:S04]  /*5aa50*/  LDL.LU R222, [R1+0x148] ;  /* 0x0001480001de7983 */ /* 0x000ee80000300800 */
        /* <DEDUP_REMOVED lines=9> */
[----:B------:R-:W-:Y:S02]  /*5aaf0*/  IMAD.MOV.U32 R251, RZ, RZ, R76 ;  /* 0x000000fffffb7224 */ /* 0x000fe400078e004c */
[----:B------:R-:W-:Y:S01]  /*5ab00*/  IMAD.MOV.U32 R77, RZ, RZ, R230 ;  /* 0x000000ffff4d7224 */ /* 0x000fe200078e00e6 */
[----:B------:R-:W3:Y:S01]  /*5ab10*/  LDL.LU R228, [R1+0xd0] ;  /* 0x0000d00001e47983 */ /* 0x000ee20000300800 */
[----:B------:R-:W-:-:S03]  /*5ab20*/  IMAD.MOV.U32 R76, RZ, RZ, R231 ;  /* 0x000000ffff4c7224 */ /* 0x000fc600078e00e7 */
        /* <DEDUP_REMOVED lines=13> */
[----:B------:R-:W3:Y:S01]  /*5ac00*/  LDL.LU R72, [R1+0x180] ;  /* 0x0001800001487983 */ /* 0x000ee20000300800 */
[----:B------:R-:W-:Y:S02]  /*5ac10*/  IMAD.MOV.U32 R244, RZ, RZ, R75 ;  /* 0x000000fffff47224 */ /* 0x000fe400078e004b */
[----:B------:R-:W-:Y:S01]  /*5ac20*/  IMAD.MOV.U32 R245, RZ, RZ, R74 ;  /* 0x000000fffff57224 */ /* 0x000fe200078e004a */
[----:B------:R-:W3:Y:S04]  /*5ac30*/  LDL.LU R73, [R1+0x184] ;  /* 0x0001840001497983 */ /* 0x000ee80000300800 */
[----:B------:R-:W3:Y:S01]  /*5ac40*/  LDL.LU R74, [R1+0x188] ;  /* 0x00018800014a7983 */ /* 0x000ee20000300800 */
[----:B----4-:R-:W-:-:S03]  /*5ac50*/  IMAD.MOV.U32 R75, RZ, RZ, R3 ;  /* 0x000000ffff4b7224 */ /* 0x010fc600078e0003 */
[----:B------:R-:W4:Y:S01]  /*5ac60*/  LDL.LU R3, [R1+0x16c8] ;  /* 0x0016c80001037983 */ /* 0x000f220000300800 */
[C---:B-1----:R-:W-:Y:S08]  /*5ac70*/  HMMA.1688.F32.TF32 R116, R120.reuse, R102, R116 ;  /* 0x000000667874723c */ /* 0x042ff00000081074 */
[C---:B--2---:R-:W-:Y:S08]  /*5ac80*/  HMMA.1688.F32.TF32 R60, R120.reuse, R98, R60 ;  /* 0x00000062783c723c */ /* 0x044ff0000008103c */
[C---:B---3--:R-:W-:Y:S08]  /*5ac90*/  HMMA.1688.F32.TF32 R220, R120.reuse, R94, R220 ;  /* 0x0000005e78dc723c */ /* 0x048ff000000810dc */
[C---:B------:R-:W-:Y:S08]  /*5aca0*/  HMMA.1688.F32.TF32 R224, R120.reuse, R86, R224 ;  /* 0x0000005678e0723c */ /* 0x040ff000000810e0 */
[C---:B------:R-:W-:Y:S08]  /*5acb0*/  HMMA.1688.F32.TF32 R228, R120.reuse, R82, R228 ;  /* 0x0000005278e4723c */ /* 0x040ff000000810e4 */
[C---:B------:R-:W-:Y:S08]  /*5acc0*/  HMMA.1688.F32.TF32 R56, R120.reuse, R90, R56 ;  /* 0x0000005a7838723c */ /* 0x040ff00000081038 */
[C---:B------:R-:W-:Y:S08]  /*5acd0*/  HMMA.1688.F32.TF32 R64, R120.reuse, R106, R64 ;  /* 0x0000006a7840723c */ /* 0x040ff00000081040 */
[----:B------:R-:W-:Y:S01]  /*5ace0*/  HMMA.1688.F32.TF32 R120, R120, R110, R212 ;  /* 0x0000006e7878723c */ /* 0x000fe200000810d4 */
[----:B------:R-:W2:Y:S04]  /*5acf0*/  LDL.LU.64 R214, [R1+0x16c0] ;  /* 0x0016c00001d67983 */ /* 0x000ea80000300a00 */
[----:B------:R-:W2:Y:S01]  /*5ad00*/  LDL.LU.64 R212, [R1+0x16b8] ;  /* 0x0016b80001d47983 */ /* 0x000ea20000300a00 */
[----:B------:R-:W-:-:S02]  /*5ad10*/  IMAD.MOV.U32 R39, RZ, RZ, R235 ;  /* 0x000000ffff277224 */ /* 0x000fc400078e00eb */
[----:B------:R-:W-:Y:S01]  /*5ad20*/  IMAD.MOV.U32 R112, RZ, RZ, R234 ;  /* 0x000000ffff707224 */ /* 0x000fe200078e00ea */
[----:B------:R-:W-:Y:S01]  /*5ad30*/  LDS R235, [R0+0xaf980] ;  /* 0x0af9800000eb7984 */ /* 0x000fe20000000800 */
[----:B------:R-:W-:Y:S02]  /*5ad40*/  IMAD.MOV.U32 R113, RZ, RZ, R233 ;  /* 0x000000ffff717224 */ /* 0x000fe400078e00e9 */
        /* <DEDUP_REMOVED lines=11> */
[----:B------:R-:W3:Y:S01]  /*5ae00*/  LDS R11, [R0+0xaf880] ;  /* 0x0af88000000b7984 */ /* 0x000ee20000000800 */
[----:B------:R-:W-:Y:S01]  /*5ae10*/  IMAD.MOV.U32 R128, RZ, RZ, R219 ;  /* 0x000000ffff807224 */ /* 0x000fe200078e00db */
[----:B------:R-:W-:Y:S01]  /*5ae20*/  MOV R131, R216 ;  /* 0x000000d800837202 */ /* 0x000fe20000000f00 */
[----:B------:R-:W-:Y:S01]  /*5ae30*/  IMAD.MOV.U32 R129, RZ, RZ, R218 ;  /* 0x000000ffff817224 */ /* 0x000fe200078e00da */
[----:B------:R-:W-:Y:S01]  /*5ae40*/  LDS R216, [R4+0xaf100] ;  /* 0x0af1000004d87984 */ /* 0x000fe20000000800 */
[----:B------:R-:W-:-:S03]  /*5ae50*/  IMAD.MOV.U32 R130, RZ, RZ, R217 ;  /* 0x000000ffff827224 */ /* 0x000fc600078e00d9 */
[----:B------:R-:W-:Y:S04]  /*5ae60*/  LDS R218, [R4+0xaf900] ;  /* 0x0af9000004da7984 */ /* 0x000fe80000000800 */
[----:B------:R-:W-:Y:S04]  /*5ae70*/  LDS R217, [R5+0xaf100] ;  /* 0x0af1000005d97984 */ /* 0x000fe80000000800 */
[----:B------:R-:W4:Y:S01]  /*5ae80*/  LDS R219, [R5+0xaf900] ;  /* 0x0af9000005db7984 */ /* 0x000f220000000800 */
[----:B-1----:R-:W-:Y:S01]  /*5ae90*/  HMMA.1688.F32.TF32 R128, R232, R82, R128 ;  /* 0x00000052e880723c */ /* 0x002fe20000081080 */
[----:B------:R-:W-:-:S07]  /*5aea0*/  IMAD.MOV.U32 R115, RZ, RZ, R7 ;  /* 0x000000ffff737224 */ /* 0x000fce00078e0007 */
[C---:B------:R-:W-:Y:S08]  /*5aeb0*/  HMMA.1688.F32.TF32 R36, R232.reuse, R86, R36 ;  /* 0x00000056e824723c */ /* 0x040ff00000081024 */
[----:B------:R-:W-:Y:S08]  /*5aec0*/  HMMA.1688.F32.TF32 R32, R232, R90, R32 ;  /* 0x0000005ae820723c */ /* 0x000ff00000081020 */
[C---:B---3--:R-:W-:Y:S08]  /*5aed0*/  HMMA.1688.F32.TF32 R176, R8.reuse, R82, R176 ;  /* 0x0000005208b0723c */ /* 0x048ff000000810b0 */
[C---:B------:R-:W-:Y:S08]  /*5aee0*/  HMMA.1688.F32.TF32 R180, R8.reuse, R86, R180 ;  /* 0x0000005608b4723c */ /* 0x040ff000000810b4 */
[C---:B------:R-:W-:Y:S08]  /*5aef0*/  HMMA.1688.F32.TF32 R184, R8.reuse, R90, R184 ;  /* 0x0000005a08b8723c */ /* 0x040ff000000810b8 */
[C---:B------:R-:W-:Y:S08]  /*5af00*/  HMMA.1688.F32.TF32 R188, R8.reuse, R94, R188 ;  /* 0x0000005e08bc723c */ /* 0x040ff000000810bc */
[C---:B------:R-:W-:Y:S08]  /*5af10*/  HMMA.1688.F32.TF32 R192, R8.reuse, R98, R192 ;  /* 0x0000006208c0723c */ /* 0x040ff000000810c0 */
[C---:B------:R-:W-:Y:S08]  /*5af20*/  HMMA.1688.F32.TF32 R196, R8.reuse, R102, R196 ;  /* 0x0000006608c4723c */ /* 0x040ff000000810c4 */
[C---:B------:R-:W-:Y:S08]  /*5af30*/  HMMA.1688.F32.TF32 R200, R8.reuse, R106, R200 ;  /* 0x0000006a08c8723c */ /* 0x040ff000000810c8 */
[----:B------:R-:W-:Y:S07]  /*5af40*/  HMMA.1688.F32.TF32 R8, R8, R110, R204 ;  /* 0x0000006e0808723c */ /* 0x000fee00000810cc */
[----:B------:R-:W-:Y:S01]  /*5af50*/  IMAD.MOV.U32 R204, RZ, RZ, R239 ;  /* 0x000000ffffcc7224 */ /* 0x000fe200078e00ef */
[----:B------:R-:W-:Y:S01]  /*5af60*/  MOV R205, R238 ;  /* 0x000000ee00cd7202 */ /* 0x000fe20000000f00 */
[----:B------:R-:W-:Y:S01]  /*5af70*/  IMAD.MOV.U32 R206, RZ, RZ, R237 ;  /* 0x000000ffffce7224 */ /* 0x000fe200078e00ed */
[C---:B------:R-:W-:Y:S01]  /*5af80*/  HMMA.1688.F32.TF32 R28, R232.reuse, R94, R28 ;  /* 0x0000005ee81c723c */ /* 0x040fe2000008101c */
[----:B------:R-:W-:Y:S01]  /*5af90*/  IMAD.MOV.U32 R207, RZ, RZ, R236 ;  /* 0x000000ffffcf7224 */ /* 0x000fe200078e00ec */
[----:B------:R-:W-:Y:S04]  /*5afa0*/  LDS R238, [R4+0xaf980] ;  /* 0x0af9800004ee7984 */ /* 0x000fe80000000800 */
[----:B------:R-:W-:Y:S02]  /*5afb0*/  LDS R236, [R4+0xaf180] ;  /* 0x0af1800004ec7984 */ /* 0x000fe40000000800 */
[----:B------:R-:W-:Y:S02]  /*5afc0*/  HMMA.1688.F32.TF32 R24, R232, R98, R24 ;  /* 0x00000062e818723c */ /* 0x000fe40000081018 */
[----:B------:R-:W-:Y:S04]  /*5afd0*/  LDS R239, [R5+0xaf980] ;  /* 0x0af9800005ef7984 */ /* 0x000fe80000000800 */
[----:B------:R-:W1:Y:S02]  /*5afe0*/  LDS R237, [R5+0xaf180] ;  /* 0x0af1800005ed7984 */ /* 0x000e640000000800 */
[C---:B----4-:R-:W-:Y:S08]  /*5aff0*/  HMMA.1688.F32.TF32 R68, R216.reuse, R82, R68 ;  /* 0x00000052d844723c */ /* 0x050ff00000081044 */
[C---:B------:R-:W-:Y:S08]  /*5b000*/  HMMA.1688.F32.TF32 R124, R216.reuse, R86, R124 ;  /* 0x00000056d87c723c */ /* 0x040ff0000008107c */
[C---:B------:R-:W-:Y:S08]  /*5b010*/  HMMA.1688.F32.TF32 R72, R216.reuse, R90, R72 ;  /* 0x0000005ad848723c */ /* 0x040ff00000081048 */
[C---:B------:R-:W-:Y:S08]  /*5b020*/  HMMA.1688.F32.TF32 R204, R216.reuse, R94, R204 ;  /* 0x0000005ed8cc723c */ /* 0x040ff000000810cc */
[C---:B------:R-:W-:Y:S08]  /*5b030*/  HMMA.1688.F32.TF32 R76, R216.reuse, R98, R76 ;  /* 0x00000062d84c723c */ /* 0x040ff0000008104c */
[----:B------:R-:W-:Y:S08]  /*5b040*/  HMMA.1688.F32.TF32 R112, R216, R106, R112 ;  /* 0x0000006ad870723c */ /* 0x000ff00000081070 */
[C---:B------:R-:W-:Y:S08]  /*5b050*/  HMMA.1688.F32.TF32 R240, R232.reuse, R102, R240 ;  /* 0x00000066e8f0723c */ /* 0x040ff000000810f0 */
[C---:B------:R-:W-:Y:S08]  /*5b060*/  HMMA.1688.F32.TF32 R244, R232.reuse, R106, R244 ;  /* 0x0000006ae8f4723c */ /* 0x040ff000000810f4 */
[----:B------:R-:W-:Y:S08]  /*5b070*/  HMMA.1688.F32.TF32 R232, R232, R110, R248 ;  /* 0x0000006ee8e8723c */ /* 0x000ff000000810f8 */
[C---:B--2---:R-:W-:Y:S08]  /*5b080*/  HMMA.1688.F32.TF32 R212, R216.reuse, R102, R212 ;  /* 0x00000066d8d4723c */ /* 0x044ff000000810d4 */
[----:B------:R-:W-:Y:S01]  /*5b090*/  HMMA.1688.F32.TF32 R216, R216, R110, R132 ;  /* 0x0000006ed8d8723c */ /* 0x000fe20000081084 */
[----:B------:R2:W5:Y:S04]  /*5b0a0*/  LDL.LU.64 R134, [R1+0x16b0] ;  /* 0x0016b00001867983 */ /* 0x0005680000300a00 */
[----:B------:R2:W5:Y:S04]  /*5b0b0*/  LDL.LU.64 R132, [R1+0x16a8] ;  /* 0x0016a80001847983 */ /* 0x0005680000300a00 */
[----:B------:R-:W-:Y:S04]  /*5b0c0*/  STL.64 [R1+0x20], R128 ;  /* 0x0000208001007387 */ /* 0x000fe80000100a00 */
[----:B------:R3:W-:Y:S04]  /*5b0d0*/  STL.64 [R1+0x28], R130 ;  /* 0x0000288201007387 */ /* 0x0007e80000100a00 */
[----:B---3--:R2:W5:Y:S04]  /*5b0e0*/  LDL.LU.64 R130, [R1+0x16a0] ;  /* 0x0016a00001827983 */ /* 0x0085680000300a00 */
[----:B------:R2:W5:Y:S04]  /*5b0f0*/  LDL.LU.64 R128, [R1+0x1698] ;  /* 0x0016980001807983 */ /* 0x0005680000300a00 */
[----:B------:R-:W3:Y:S04]  /*5b100*/  LDL.LU R7, [R1+0x398] ;  /* 0x0003980001077983 */ /* 0x000ee80000300800 */
[----:B------:R-:W-:Y:S04]  /*5b110*/  STL.64 [R1+0x140], R36 ;  /* 0x0001402401007387 */ /* 0x000fe80000100a00 */
[----:B------:R4:W-:Y:S04]  /*5b120*/  STL.64 [R1+0x148], R38 ;  /* 0x0001482601007387 */ /* 0x0009e80000100a00 */
[----:B----4-:R-:W2:Y:S04]  /*5b130*/  LDL.LU.64 R38, [R1+0x1690] ;  /* 0x0016900001267983 */ /* 0x010ea80000300a00 */
        /* <DEDUP_REMOVED lines=21> */
[----:B------:R-:W2:Y:S04]  /*5b290*/  LDL.LU.64 R250, [R1+0x1630] ;  /* 0x0016300001fa7983 */ /* 0x000ea80000300a00 */
[----:B------:R-:W2:Y:S04]  /*5b2a0*/  LDL.LU.64 R248, [R1+0x1628] ;  /* 0x0016280001f87983 */ /* 0x000ea80000300a00 */
[----:B------:R1:W-:Y:S04]  /*5b2b0*/  STL.64 [R1+0xe0], R232 ;  /* 0x0000e0e801007387 */ /* 0x0003e80000100a00 */
[----:B------:R1:W-:Y:S02]  /*5b2c0*/  STL.64 [R1+0xe8], R234 ;  /* 0x0000e8ea01007387 */ /* 0x0003e40000100a00 */
[----:B-1----:R-:W-:Y:S01]  /*5b2d0*/  IMAD.MOV.U32 R232, RZ, RZ, R252 ;  /* 0x000000ffffe87224 */ /* 0x002fe200078e00fc */
[----:B------:R-:W-:Y:S01]  /*5b2e0*/  MOV R233, R81 ;  /* 0x0000005100e97202 */ /* 0x000fe20000000f00 */
[----:B------:R-:W-:-:S02]  /*5b2f0*/  IMAD.MOV.U32 R234, RZ, RZ, R80 ;  /* 0x000000ffffea7224 */ /* 0x000fc400078e0050 */
[----:B------:R-:W-:-:S07]  /*5b300*/  IMAD.MOV.U32 R235, RZ, RZ, R6 ;  /* 0x000000ffffeb7224 */ /* 0x000fce00078e0006 */
[----:B------:R-:W-:Y:S11]  /*5b310*/  HMMA.1688.F32.TF32 R232, R236, R82, R232 ;  /* 0x00000052ece8723c */ /* 0x000ff600000810e8 */
[----:B------:R-:W-:Y:S11]  /*5b320*/  @!UPT UIADD3 URZ, URZ, URZ, URZ ;  /* 0x0000003f3f3ff290 */ /* 0x000ff6000fffe03f */
[----:B------:R-:W-:Y:S01]  /*5b330*/  @!UPT UIADD3 URZ, URZ, URZ, URZ ;  /* 0x0000003f3f3ff290 */ /* 0x000fe2000fffe03f */
[----:B------:R-:W-:Y:S04]  /*5b340*/  STL.64 [R1+0xc0], R232 ;  /* 0x0000c0e801007387 */ /* 0x000fe80000100a00 */
[----:B------:R-:W-:Y:S04]  /*5b350*/  STL.64 [R1+0xc8], R234 ;  /* 0x0000c8ea01007387 */ /* 0x000fe80000100a00 */
[----:B------:R-:W3:Y:S01]  /*5b360*/  LDL.LU R5, [R1+0xf94] ;  /* 0x000f940001057983 */ /* 0x000ee20000300800 */
[----:B------:R-:W-:-:S03]  /*5b370*/  UIADD3 UR5, UR5, 0x1, URZ ;  /* 0x0000000105057890 */ /* 0x000fc6000fffe03f */
[----:B------:R-:W-:Y:S01]  /*5b380*/  BAR.SYNC.DEFER_BLOCKING 0x0 ;  /* 0x0000000000007b1d */ /* 0x000fe20000010000 */
[C---:B--2---:R-:W-:Y:S11]  /*5b390*/  HMMA.1688.F32.TF32 R84, R236.reuse, R86, R248 ;  /* 0x00000056ec54723c */ /* 0x044ff600000810f8 */
[----:B------:R-:W-:Y:S11]  /*5b3a0*/  @!UPT UIADD3 URZ, URZ, URZ, URZ ;  /* 0x0000003f3f3ff290 */ /* 0x000ff6000fffe03f */
[----:B------:R-:W-:Y:S01]  /*5b3b0*/  @!UPT UIADD3 URZ, URZ, URZ, URZ ;  /* 0x0000003f3f3ff290 */ /* 0x000fe2000fffe03f */
[----:B------:R-:W-:Y:S04]  /*5b3c0*/  STL.64 [R1+0xb0], R84 ;  /* 0x0000b05401007387 */ /* 0x000fe80000100a00 */
[----:B------:R1:W-:Y:S04]  /*5b3d0*/  STL.64 [R1+0xb8], R86 ;  /* 0x0000b85601007387 */ /* 0x0003e80000100a00 */
[----:B------:R-:W2:Y:S01]  /*5b3e0*/  LDL.LU R4, [R1+0xf9c] ;  /* 0x000f9c0001047983 */ /* 0x000ea20000300800 */
[C---:B------:R-:W-:Y:S08]  /*5b3f0*/  HMMA.1688.F32.TF32 R80, R236.reuse, R90, R244 ;  /* 0x0000005aec50723c */ /* 0x040ff000000810f4 */
[C---:B-1----:R-:W-:Y:S08]  /*5b400*/  HMMA.1688.F32.TF32 R84, R236.reuse, R94, R240 ;  /* 0x0000005eec54723c */ /* 0x042ff000000810f0 */
[C---:B------:R-:W-:Y:S07]  /*5b410*/  HMMA.1688.F32.TF32 R28, R236.reuse, R102, R28 ;  /* 0x00000066ec1c723c */ /* 0x040fee000008101c */
[----:B------:R-:W-:Y:S04]  /*5b420*/  STL.64 [R1+0x80], R80 ;  /* 0x0000805001007387 */ /* 0x000fe80000100a00 */
[----:B------:R1:W-:Y:S02]  /*5b430*/  STL.64 [R1+0x88], R82 ;  /* 0x0000885201007387 */ /* 0x0003e40000100a00 */
[C---:B-1----:R-:W-:Y:S02]  /*5b440*/  HMMA.1688.F32.TF32 R80, R236.reuse, R98, R24 ;  /* 0x00000062ec50723c */ /* 0x042fe40000081018 */
[----:B------:R-:W-:Y:S04]  /*5b450*/  STL.64 [R1+0x70], R84 ;  /* 0x0000705401007387 */ /* 0x000fe80000100a00 */
[----:B------:R-:W-:Y:S04]  /*5b460*/  STL.64 [R1+0x78], R86 ;  /* 0x0000785601007387 */ /* 0x000fe80000100a00 */
[----:B------:R-:W2:Y:S11]  /*5b470*/  LDL.LU R26, [R1+0xf80] ;  /* 0x000f8000011a7983 */ /* 0x000eb60000300800 */
[----:B------:R-:W-:Y:S02]  /*5b480*/  @!UPT UIADD3 URZ, URZ, URZ, URZ ;  /* 0x0000003f3f3ff290 */ /* 0x000fe4000fffe03f */
[----:B------:R-:W-:Y:S04]  /*5b490*/  STL.64 [R1+0x40], R80 ;  /* 0x0000405001007387 */ /* 0x000fe80000100a00 */
[----:B------:R-:W-:Y:S04]  /*5b4a0*/  STL.64 [R1+0x48], R82 ;  /* 0x0000485201007387 */ /* 0x000fe80000100a00 */
[----:B------:R-:W-:Y:S04]  /*5b4b0*/  STL.64 [R1+0x30], R28 ;  /* 0x0000301c01007387 */ /* 0x000fe80000100a00 */
[----:B------:R1:W-:Y:S04]  /*5b4c0*/  STL.64 [R1+0x38], R30 ;  /* 0x0000381e01007387 */ /* 0x0003e80000100a00 */
[----:B------:R-:W2:Y:S01]  /*5b4d0*/  LDL.LU R27, [R1+0xf74] ;  /* 0x000f7400011b7983 */ /* 0x000ea20000300800 */
[----:B-1----:R-:W-:Y:S01]  /*5b4e0*/  HMMA.1688.F32.TF32 R28, R236, R106, R32 ;  /* 0x0000006aec1c723c */ /* 0x002fe20000081020 */
[----:B------:R-:W-:-:S05]  /*5b4f0*/  IMAD.MOV.U32 R6, RZ, RZ, 0x7f ;  /* 0x0000007fff067424 */ /* 0x000fca00078e00ff */
[----:B------:R-:W-:-:S04]  /*5b500*/  IADD3 R6, R6, c[0x0][0x180], RZ ;  /* 0x0000600006067a10 */ /* 0x000fc80007ffe0ff */
[----:B------:R-:W-:-:S04]  /*5b510*/  SHF.R.S32.HI R2, RZ, 0x1f, R6 ;  /* 0x0000001fff027819 */ /* 0x000fc80000011406 */
[----:B------:R-:W-:Y:S01]  /*5b520*/  LEA.HI R2, R2, R6, RZ, 0x7 ;  /* 0x0000000602027211 */ /* 0x000fe200078f38ff */
[----:B------:R-:W-:-:S08]  /*5b530*/  IMAD.MOV.U32 R6, RZ, RZ, c[0x0][0x188] ;  /* 0x00006200ff067624 */ /* 0x000fd000078e00ff */
[----:B------:R1:W-:Y:S04]  /*5b540*/  STL.64 [R1+0x10], R28 ;  /* 0x0000101c01007387 */ /* 0x0003e80000100a00 */
[----:B------:R1:W-:Y:S04]  /*5b550*/  STL.64 [R1+0x18], R30 ;  /* 0x0000181e01007387 */ /* 0x0003e80000100a00 */
[----:B------:R-:W2:Y:S04]  /*5b560*/  LDL.LU R25, [R1+0xf54] ;  /* 0x000f540001197983 */ /* 0x000ea80000300800 */
[----:B------:R-:W2:Y:S01]  /*5b570*/  LDL.LU R24, [R1+0xf60] ;  /* 0x000f600001187983 */ /* 0x000ea20000300800 */
[----:B------:R-:W-:-:S04]  /*5b580*/  IMAD.SHL.U32 R80, R6, 0x80, RZ ;  /* 0x0000008006507824 */ /* 0x000fc800078e00ff */
[----:B------:R-:W-:-:S05]  /*5b590*/  IMAD.SHL.U32 R80, R80, 0x4, RZ ;  /* 0x0000000450507824 */ /* 0x000fca00078e00ff */
[----:B--2---:R-:W-:-:S04]  /*5b5a0*/  IADD3 R4, P2, R4, R80, RZ ;  /* 0x0000005004047210 */ /* 0x004fc80007f5e0ff */
[----:B---3--:R-:W-:Y:S01]  /*5b5b0*/  IADD3.X R5, R5, R3, RZ, P2, !PT ;  /* 0x0000000305057210 */ /* 0x008fe200017fe4ff */
[----:B------:R2:W-:Y:S04]  /*5b5c0*/  STL [R1+0xf9c], R4 ;  /* 0x000f9c0401007387 */ /* 0x0005e80000100800 */
[----:B------:R3:W-:Y:S04]  /*5b5d0*/  STL [R1+0xf94], R5 ;  /* 0x000f940501007387 */ /* 0x0007e80000100800 */
[----:B-1----:R-:W4:Y:S04]  /*5b5e0*/  LDL.LU R29, [R1+0xf34] ;  /* 0x000f3400011d7983 */ /* 0x002f280000300800 */
[----:B------:R-:W4:Y:S01]  /*5b5f0*/  LDL.LU R28, [R1+0xf40] ;  /* 0x000f4000011c7983 */ /* 0x000f220000300800 */
[----:B------:R-:W-:-:S03]  /*5b600*/  IMAD.MOV.U32 R81, RZ, RZ, c[0x0][0x180] ;  /* 0x00006000ff517624 */ /* 0x000fc600078e00ff */
[----:B------:R-:W1:Y:S02]  /*5b610*/  S2R R252, SR_TID.X ;  /* 0x0000000000fc7919 */ /* 0x000e640000002100 */
[----:B------:R-:W-:Y:S02]  /*5b620*/  IADD3 R0, R81, -0x280, RZ ;  /* 0xfffffd8051007810 */ /* 0x000fe40007ffe0ff */
[----:B------:R-:W-:-:S03]  /*5b630*/  SHF.R.S32.HI R2, RZ, 0x7, R2 ;  /* 0x00000007ff027819 */ /* 0x000fc60000011402 */
[----:B------:R-:W-:Y:S01]  /*5b640*/  IMAD R0, R7, -0x80, R0 ;  /* 0xffffff8007007824 */ /* 0x000fe200078e0200 */
[----:B------:R-:W-:Y:S01]  /*5b650*/  IADD3 R2, R2, -0x5, RZ ;  /* 0xfffffffb02027810 */ /* 0x000fe20007ffe0ff */
[----:B------:R-:W-:-:S03]  /*5b660*/  UISETP.GT.AND UP0, UPT, UR5, 0x4, UPT ;  /* 0x000000040500788c */ /* 0x000fc6000bf04270 */
[----:B------:R-:W-:Y:S02]  /*5b670*/  ISETP.GT.AND P1, PT, R0, RZ, PT ;  /* 0x000000ff0000720c */ /* 0x000fe40003f24270 */
[----:B------:R-:W-:Y:S02]  /*5b680*/  ISETP.GE.AND P0, PT, R7, R2, PT ;  /* 0x000000020700720c */ /* 0x000fe40003f06270 */
[----:B------:R-:W-:Y:S01]  /*5b690*/  SEL R2, RZ, 0x4, !P1 ;  /* 0x00000004ff027807 */ /* 0x000fe20004800000 */
[----:B------:R-:W-:-:S03]  /*5b6a0*/  USEL UR5, UR5, URZ, !UP0 ;  /* 0x0000003f05057287 */ /* 0x000fc6000c000000 */
[----:B------:R-:W-:Y:S02]  /*5b6b0*/  SEL R2, R2, RZ, !P0 ;  /* 0x000000ff02027207 */ /* 0x000fe40004000000 */
[----:B-1----:R-:W-:Y:S02]  /*5b6c0*/  LOP3.LUT R252, R252, 0x7f, RZ, 0xc0, !PT ;  /* 0x0000007ffcfc7812 */ /* 0x002fe400078ec0ff */
[----:B------:R-:W-:Y:S01]  /*5b6d0*/  ISETP.NE.U32.AND P1, PT, R2, RZ, PT ;  /* 0x000000ff0200720c */ /* 0x000fe20003f25070 */
[----:B------:R-:W-:Y:S01]  /*5b6e0*/  IMAD.U32 R2, RZ, RZ, UR5 ;  /* 0x00000005ff027e24 */ /* 0x000fe2000f8e00ff */
[----:B--2---:R-:W-:Y:S01]  /*5b6f0*/  IADD3 R26, P2, R26, R80, RZ ;  /* 0x000000501a1a7210 */ /* 0x004fe20007f5e0ff */
[----:B------:R-:W-:-:S04]  /*5b700*/  IMAD.SHL.U32 R252, R252, 0x4, RZ ;  /* 0x00000004fcfc7824 */ /* 0x000fc800078e00ff */
[----:B------:R-:W-:Y:S01]  /*5b710*/  IMAD R2, R2, 0x10000, R252 ;  /* 0x0001000002027824 */ /* 0x000fe200078e02fc */
[----:B------:R-:W-:Y:S04]  /*5b720*/  STL [R1+0xf80], R26 ;  /* 0x000f801a01007387 */ /* 0x000fe80000100800 */
[----:B------:R-:W-:-:S05]  /*5b730*/  IADD3 R6, R2, 0x100000, RZ ;  /* 0x0010000002067810 */ /* 0x000fca0007ffe0ff */
[----:B------:R-:W-:Y:S01]  /*5b740*/  @!PT LDS RZ, [RZ] ;  /* 0x00000000fffff984 */ /* 0x000fe20000000800 */
[----:B------:R-:W-:Y:S01]  /*5b750*/  @!PT LDS RZ, [RZ] ;  /* 0x00000000fffff984 */ /* 0x000fe20000000800 */
[----:B------:R-:W-:Y:S01]  /*5b760*/  @!PT LDS RZ, [RZ] ;  /* 0x00000000fffff984 */ /* 0x000fe20000000800 */
[----:B------:R1:W-:Y:S01]  /*5b770*/  LDGSTS.E [R6+-0x60000], [R4.64], P1 ;  /* 0xa000000004067fae */ /* 0x0003e20008921848 */
[----:B------:R-:W-:Y:S01]  /*5b780*/  ISETP.GT.AND P1, PT, R0, 0x4, PT ;  /* 0x000000040000780c */ /* 0x000fe20003f24270 */
[----:B------:R-:W-:-:S05]  /*5b790*/  IMAD.X R27, R27, 0x1, R3, P2 ;  /* 0x000000011b1b7824 */ /* 0x000fca00010e0603 */
[----:B------:R2:W-:Y:S04]  /*5b7a0*/  STL [R1+0xf74], R27 ;  /* 0x000f741b01007387 */ /* 0x0005e80000100800 */
[----:B------:R-:W4:Y:S04]  /*5b7b0*/  LDL.LU R31, [R1+0xf14] ;  /* 0x000f1400011f7983 */ /* 0x000f280000300800 */
[----:B------:R-:W4:Y:S01]  /*5b7c0*/  LDL.LU R30, [R1+0xf20] ;  /* 0x000f2000011e7983 */ /* 0x000f220000300800 */
[----:B-1----:R-:W-:-:S04]  /*5b7d0*/  SEL R4, RZ, 0x4, !P1 ;  /* 0x00000004ff047807 */ /* 0x002fc80004800000 */
[----:B------:R-:W-:Y:S01]  /*5b7e0*/  SEL R4, R4, RZ, !P0 ;  /* 0x000000ff04047207 */ /* 0x000fe20004000000 */
[----:B---3--:R-:W-:Y:S02]  /*5b7f0*/  IMAD.MOV.U32 R5, RZ, RZ, R27 ;  /* 0x000000ffff057224 */ /* 0x008fe400078e001b */
[----:B--2---:R-:W3:Y:S01]  /*5b800*/  LDL.LU R27, [R1+0xef4] ;  /* 0x000ef400011b7983 */ /* 0x004ee20000300800 */
[----:B------:R-:W-:Y:S01]  /*5b810*/  ISETP.NE.U32.AND P1, PT, R4, RZ, PT ;  /* 0x000000ff0400720c */ /* 0x000fe20003f25070 */
[----:B------:R-:W-:Y:S02]  /*5b820*/  IMAD.MOV.U32 R4, RZ, RZ, R26 ;  /* 0x000000ffff047224 */ /* 0x000fe400078e001a */
[----:B------:R-:W3:Y:S10]  /*5b830*/  LDL.LU R26, [R1+0xf00] ;  /* 0x000f0000011a7983 */ /* 0x000ef40000300800 */
[----:B------:R1:W-:Y:S01]  /*5b840*/  LDGSTS.E [R6+-0x5f800], [R4.64], P1 ;  /* 0xa080000004067fae */ /* 0x0003e20008921848 */
[----:B------:R-:W-:-:S02]  /*5b850*/  ISETP.GT.AND P1, PT, R0, 0x8, PT ;  /* 0x000000080000780c */ /* 0x000fc40003f24270 */
[----:B------:R-:W-:Y:S02]  /*5b860*/  IADD3 R24, P2, R24, R80, RZ ;  /* 0x0000005018187210 */ /* 0x000fe40007f5e0ff */
[----:B-1----:R-:W-:-:S03]  /*5b870*/  SEL R4, RZ, 0x4, !P1 ;  /* 0x00000004ff047807 */ /* 0x002fc60004800000 */
[----:B------:R-:W-:Y:S01]  /*5b880*/  IMAD.X R25, R25, 0x1, R3, P2 ;  /* 0x0000000119197824 */ /* 0x000fe200010e0603 */
[----:B------:R-:W-:Y:S01]  /*5b890*/  SEL R4, R4, RZ, !P0 ;  /* 0x000000ff04047207 */ /* 0x000fe20004000000 */
[----:B------:R-:W-:Y:S02]  /*5b8a0*/  STL [R1+0xf60], R24 ;  /* 0x000f601801007387 */ /* 0x000fe40000100800 */
[----:B------:R-:W-:Y:S01]  /*5b8b0*/  IMAD.MOV.U32 R5, RZ, RZ, R25 ;  /* 0x000000ffff057224 */ /* 0x000fe200078e0019 */
[----:B------:R-:W-:Y:S01]  /*5b8c0*/  ISETP.NE.U32.AND P1, PT, R4, RZ, PT ;  /* 0x000000ff0400720c */ /* 0x000fe20003f25070 */
[----:B------:R1:W-:Y:S01]  /*5b8d0*/  STL [R1+0xf54], R25 ;  /* 0x000f541901007387 */ /* 0x0003e20000100800 */
[----:B------:R-:W-:-:S03]  /*5b8e0*/  IMAD.MOV.U32 R4, RZ, RZ, R24 ;  /* 0x000000ffff047224 */ /* 0x000fc600078e0018 */
[----:B-1----:R-:W3:Y:S04]  /*5b8f0*/  LDL.LU R25, [R1+0xed4] ;  /* 0x000ed40001197983 */ /* 0x002ee80000300800 */
[----:B------:R-:W3:Y:S04]  /*5b900*/  LDL.LU R24, [R1+0xee0] ;  /* 0x000ee00001187983 */ /* 0x000ee80000300800 */
[----:B------:R1:W-:Y:S01]  /*5b910*/  LDGSTS.E [R6+-0x5f000], [R4.64], P1 ;  /* 0xa100000004067fae */ /* 0x0003e20008921848 */
[----:B------:R-:W-:-:S04]  /*5b920*/  ISETP.GT.AND P1, PT, R0, 0xc, PT ;  /* 0x0000000c0000780c */ /* 0x000fc80003f24270 */
[----:B-1----:R-:W-:-:S04]  /*5b930*/  SEL R4, RZ, 0x4, !P1 ;  /* 0x00000004ff047807 */ /* 0x002fc80004800000 */
[----:B------:R-:W-:-:S04]  /*5b940*/  SEL R4, R4, RZ, !P0 ;  /* 0x000000ff04047207 */ /* 0x000fc80004000000 */
[----:B------:R-:W-:Y:S02]  /*5b950*/  ISETP.NE.U32.AND P1, PT, R4, RZ, PT ;  /* 0x000000ff0400720c */ /* 0x000fe40003f25070 */
[----:B----4-:R-:W-:-:S05]  /*5b960*/  IADD3 R28, P2, R28, R80, RZ ;  /* 0x000000501c1c7210 */ /* 0x010fca0007f5e0ff */
[----:B------:R-:W-:Y:S01]  /*5b970*/  IMAD.X R29, R29, 0x1, R3, P2 ;  /* 0x000000011d1d7824 */ /* 0x000fe200010e0603 */
[----:B------:R-:W-:Y:S01]  /*5b980*/  STL [R1+0xf40], R28 ;  /* 0x000f401c01007387 */ /* 0x000fe20000100800 */
[----:B------:R-:W-:Y:S02]  /*5b990*/  IMAD.MOV.U32 R4, RZ, RZ, R28 ;  /* 0x000000ffff047224 */ /* 0x000fe400078e001c */
[----:B------:R-:W-:Y:S01]  /*5b9a0*/  IMAD.MOV.U32 R5, RZ, RZ, R29 ;  /* 0x000000ffff057224 */ /* 0x000fe200078e001d */
[----:B------:R1:W-:Y:S04]  /*5b9b0*/  STL [R1+0xf34], R29 ;  /* 0x000f341d01007387 */ /* 0x0003e80000100800 */
[----:B------:R4:W-:Y:S04]  /*5b9c0*/  LDGSTS.E [R6+-0x5e800], [R4.64], P1 ;  /* 0xa180000004067fae */ /* 0x0009e80008921848 */
[----:B-1----:R-:W2:Y:S04]  /*5b9d0*/  LDL.LU R29, [R1+0xeb4] ;  /* 0x000eb400011d7983 */ /* 0x002ea80000300800 */
[----:B------:R-:W2:Y:S01]  /*5b9e0*/  LDL.LU R28, [R1+0xec0] ;  /* 0x000ec000011c7983 */ /* 0x000ea20000300800 */
[----:B------:R-:W-:-:S04]  /*5b9f0*/  ISETP.GT.AND P1, PT, R0, 0x10, PT ;  /* 0x000000100000780c */ /* 0x000fc80003f24270 */
[----:B----4-:R-:W-:-:S04]  /*5ba00*/  SEL R4, RZ, 0x4, !P1 ;  /* 0x00000004ff047807 */ /* 0x010fc80004800000 */
[----:B------:R-:W-:-:S04]  /*5ba10*/  SEL R4, R4, RZ, !P0 ;  /* 0x000000ff04047207 */ /* 0x000fc80004000000 */
[----:B------:R-:W-:Y:S02]  /*5ba20*/  ISETP.NE.U32.AND P1, PT, R4, RZ, PT ;  /* 0x000000ff0400720c */ /* 0x000fe40003f25070 */
[----:B------:R-:W-:-:S04]  /*5ba30*/  IADD3 R30, P2, R30, R80, RZ ;  /* 0x000000501e1e7210 */ /* 0x000fc80007f5e0ff */
[----:B------:R-:W-:Y:S01]  /*5ba40*/  IADD3.X R31, R31, R3, RZ, P2, !PT ;  /* 0x000000031f1f7210 */ /* 0x000fe200017fe4ff */
[----:B------:R-:W-:-:S04]  /*5ba50*/  IMAD.MOV.U32 R4, RZ, RZ, R30 ;  /* 0x000000ffff047224 */ /* 0x000fc800078e001e */
[----:B------:R-:W-:-:S05]  /*5ba60*/  IMAD.MOV.U32 R5, RZ, RZ, R31 ;  /* 0x000000ffff057224 */ /* 0x000fca00078e001f */
[----:B------:R1:W-:Y:S01]  /*5ba70*/  LDGSTS.E [R6+-0x5e000], [R4.64], P1 ;  /* 0xa200000004067fae */ /* 0x0003e20008921848 */
[----:B------:R-:W-:Y:S02]  /*5ba80*/  ISETP.GT.AND P1, PT, R0, 0x14, PT ;  /* 0x000000140000780c */ /* 0x000fe40003f24270 */
[----:B---3--:R-:W-:Y:S01]  /*5ba90*/  IADD3 R26, P2, R26, R80, RZ ;  /* 0x000000501a1a7210 */ /* 0x008fe20007f5e0ff */
[----:B------:R-:W-:Y:S04]  /*5baa0*/  STL [R1+0xf20], R30 ;  /* 0x000f201e01007387 */ /* 0x000fe80000100800 */
[----:B------:R-:W-:Y:S01]  /*5bab0*/  IMAD.X R27, R27, 0x1, R3, P2 ;  /* 0x000000011b1b7824 */ /* 0x000fe200010e0603 */
[----:B-1----:R-:W-:Y:S01]  /*5bac0*/  SEL R4, RZ, 0x4, !P1 ;  /* 0x00000004ff047807 */ /* 0x002fe20004800000 */
[----:B------:R-:W-:Y:S03]  /*5bad0*/  STL [R1+0xf14], R31 ;  /* 0x000f141f01007387 */ /* 0x000fe60000100800 */
[----:B------:R-:W-:Y:S01]  /*5bae0*/  SEL R4, R4, RZ, !P0 ;  /* 0x000000ff04047207 */ /* 0x000fe20004000000 */
[----:B------:R-:W-:Y:S01]  /*5baf0*/  STL [R1+0xf00], R26 ;  /* 0x000f001a01007387 */ /* 0x000fe20000100800 */
[----:B------:R-:W-:-:S02]  /*5bb00*/  IMAD.MOV.U32 R5, RZ, RZ, R27 ;  /* 0x000000ffff057224 */ /* 0x000fc400078e001b */
[----:B------:R-:W-:Y:S01]  /*5bb10*/  ISETP.NE.U32.AND P1, PT, R4, RZ, PT ;  /* 0x000000ff0400720c */ /* 0x000fe20003f25070 */
[----:B------:R1:W-:Y:S01]  /*5bb20*/  STL [R1+0xef4], R27 ;  /* 0x000ef41b01007387 */ /* 0x0003e20000100800 */
[----:B------:R-:W-:-:S03]  /*5bb30*/  IMAD.MOV.U32 R4, RZ, RZ, R26 ;  /* 0x000000ffff047224 */ /* 0x000fc600078e001a */
[----:B-1----:R-:W3:Y:S04]  /*5bb40*/  LDL.LU R27, [R1+0xe94] ;  /* 0x000e9400011b7983 */ /* 0x002ee80000300800 */
[----:B------:R-:W4:Y:S04]  /*5bb50*/  LDL.LU R26, [R1+0xea0] ;  /* 0x000ea000011a7983 */ /* 0x000f280000300800 */
[----:B------:R1:W-:Y:S01]  /*5bb60*/  LDGSTS.E [R6+-0x5d800], [R4.64], P1 ;  /* 0xa280000004067fae */ /* 0x0003e20008921848 */
[----:B------:R-:W-:Y:S02]  /*5bb70*/  ISETP.GT.AND P1, PT, R0, 0x18, PT ;  /* 0x000000180000780c */ /* 0x000fe40003f24270 */
[----:B------:R-:W-:-:S05]  /*5bb80*/  IADD3 R24, P2, R24, R80, RZ ;  /* 0x0000005018187210 */ /* 0x000fca0007f5e0ff */
[----:B------:R-:W-:Y:S01]  /*5bb90*/  IMAD.X R25, R25, 0x1, R3, P2 ;  /* 0x0000000119197824 */ /* 0x000fe200010e0603 */
[----:B-1----:R-:W-:Y:S01]  /*5bba0*/  SEL R4, RZ, 0x4, !P1 ;  /* 0x00000004ff047807 */ /* 0x002fe20004800000 */
[----:B------:R-:W-:Y:S03]  /*5bbb0*/  STL [R1+0xee0], R24 ;  /* 0x000ee01801007387 */ /* 0x000fe60000100800 */
[----:B------:R-:W-:Y:S01]  /*5bbc0*/  SEL R4, R4, RZ, !P0 ;  /* 0x000000ff04047207 */ /* 0x000fe20004000000 */
[----:B------:R1:W-:Y:S01]  /*5bbd0*/  STL [R1+0xed4], R25 ;  /* 0x000ed41901007387 */ /* 0x0003e20000100800 */
[----:B------:R-:W-:Y:S02]  /*5bbe0*/  IMAD.MOV.U32 R5, RZ, RZ, R25 ;  /* 0x000000ffff057224 */ /* 0x000fe400078e0019 */
[----:B------:R-:W-:Y:S01]  /*5bbf0*/  ISETP.NE.U32.AND P1, PT, R4, RZ, PT ;  /* 0x000000ff0400720c */ /* 0x000fe20003f25070 */
[----:B------:R-:W-:Y:S01]  /*5bc00*/  IMAD.MOV.U32 R4, RZ, RZ, R24 ;  /* 0x000000ffff047224 */ /* 0x000fe200078e0018 */
[----:B-1----:R-:W3:Y:S04]  /*5bc10*/  LDL.LU R25, [R1+0xe74] ;  /* 0x000e740001197983 */ /* 0x002ee80000300800 */
[----:B------:R-:W3:Y:S07]  /*5bc20*/  LDL.LU R24, [R1+0xe80] ;  /* 0x000e800001187983 */ /* 0x000eee0000300800 */
[----:B------:R1:W-:Y:S01]  /*5bc30*/  LDGSTS.E [R6+-0x5d000], [R4.64], P1 ;  /* 0xa300000004067fae */ /* 0x0003e20008921848 */
[----:B------:R-:W-:-:S04]  /*5bc40*/  ISETP.GT.AND P1, PT, R0, 0x1c, PT ;  /* 0x0000001c0000780c */ /* 0x000fc80003f24270 */
[----:B-1----:R-:W-:-:S04]  /*5bc50*/  SEL R4, RZ, 0x4, !P1 ;  /* 0x00000004ff047807 */ /* 0x002fc80004800000 */
[----:B------:R-:W-:-:S04]  /*5bc60*/  SEL R4, R4, RZ, !P0 ;  /* 0x000000ff04047207 */ /* 0x000fc80004000000 */
[----:B------:R-:W-:Y:S02]  /*5bc70*/  ISETP.NE.U32.AND P1, PT, R4, RZ, PT ;  /* 0x000000ff0400720c */ /* 0x000fe40003f25070 */
[----:B--2---:R-:W-:-:S05]  /*5bc80*/  IADD3 R28, P2, R28, R80, RZ ;  /* 0x000000501c1c7210 */ /* 0x004fca0007f5e0ff */
[----:B------:R-:W-:Y:S01]  /*5bc90*/  IMAD.X R29, R29, 0x1, R3, P2 ;  /* 0x000000011d1d7824 */ /* 0x000fe200010e0603 */
[----:B------:R-:W-:Y:S04]  /*5bca0*/  STL [R1+0xec0], R28 ;  /* 0x000ec01c01007387 */ /* 0x000fe80000100800 */
[----:B------:R1:W-:Y:S04]  /*5bcb0*/  STL [R1+0xeb4], R29 ;  /* 0x000eb41d01007387 */ /* 0x0003e80000100800 */
[----:B------:R-:W2:Y:S04]  /*5bcc0*/  LDL.LU R31, [R1+0xe54] ;  /* 0x000e5400011f7983 */ /* 0x000ea80000300800 */
[----:B------:R-:W2:Y:S01]  /*5bcd0*/  LDL.LU R30, [R1+0xe60] ;  /* 0x000e6000011e7983 */ /* 0x000ea20000300800 */
[----:B------:R-:W-:Y:S01]  /*5bce0*/  IMAD.MOV.U32 R5, RZ, RZ, R29 ;  /* 0x000000ffff057224 */ /* 0x000fe200078e001d */
[----:B------:R-:W-:-:S02]  /*5bcf0*/  MOV R4, R28 ;  /* 0x0000001c00047202 */ /* 0x000fc40000000f00 */
[----:B-1----:R-:W2:Y:S04]  /*5bd00*/  LDL.LU R29, [R1+0xe34] ;  /* 0x000e3400011d7983 */ /* 0x002ea80000300800 */
[----:B------:R-:W2:Y:S04]  /*5bd10*/  LDL.LU R28, [R1+0xe40] ;  /* 0x000e4000011c7983 */ /* 0x000ea80000300800 */
[----:B------:R1:W-:Y:S01]  /*5bd20*/  LDGSTS.E [R6+-0x5c800], [R4.64], P1 ;  /* 0xa380000004067fae */ /* 0x0003e20008921848 */
[----:B------:R-:W-:-:S04]  /*5bd30*/  ISETP.GT.AND P1, PT, R0, 0x20, PT ;  /* 0x000000200000780c */ /* 0x000fc80003f24270 */
[----:B-1----:R-:W-:-:S04]  /*5bd40*/  SEL R4, RZ, 0x4, !P1 ;  /* 0x00000004ff047807 */ /* 0x002fc80004800000 */
[----:B------:R-:W-:-:S04]  /*5bd50*/  SEL R4, R4, RZ, !P0 ;  /* 0x000000ff04047207 */ /* 0x000fc80004000000 */
[----:B------:R-:W-:Y:S02]  /*5bd60*/  ISETP.NE.U32.AND P1, PT, R4, RZ, PT ;  /* 0x000000ff0400720c */ /* 0x000fe40003f25070 */
[----:B----4-:R-:W-:-:S05]  /*5bd70*/  IADD3 R26, P2, R26, R80, RZ ;  /* 0x000000501a1a7210 */ /* 0x010fca0007f5e0ff */
[----:B---3--:R-:W-:Y:S01]  /*5bd80*/  IMAD.X R27, R27, 0x1, R3, P2 ;  /* 0x000000011b1b7824 */ /* 0x008fe200010e0603 */
[----:B------:R-:W-:Y:S01]  /*5bd90*/  STL [R1+0xea0], R26 ;  /* 0x000ea01a01007387 */ /* 0x000fe20000100800 */
[----:B------:R-:W-:Y:S02]  /*5bda0*/  IMAD.MOV.U32 R4, RZ, RZ, R26 ;  /* 0x000000ffff047224 */ /* 0x000fe400078e001a */
[----:B------:R-:W-:Y:S01]  /*5bdb0*/  IMAD.MOV.U32 R5, RZ, RZ, R27 ;  /* 0x000000ffff057224 */ /* 0x000fe200078e001b */
[----:B------:R1:W-:Y:S04]  /*5bdc0*/  STL [R1+0xe94], R27 ;  /* 0x000e941b01007387 */ /* 0x0003e80000100800 */
[----:B------:R3:W-:Y:S04]  /*5bdd0*/  LDGSTS.E [R6+-0x5c000], [R4.64], P1 ;  /* 0xa400000004067fae */ /* 0x0007e80008921848 */
[----:B-1----:R-:W4:Y:S04]  /*5bde0*/  LDL.LU R27, [R1+0xe14] ;  /* 0x000e1400011b7983 */ /* 0x002f280000300800 */
[----:B------:R-:W4:Y:S01]  /*5bdf0*/  LDL.LU R26, [R1+0xe20] ;  /* 0x000e2000011a7983 */ /* 0x000f220000300800 */
[----:B------:R-:W-:-:S04]  /*5be00*/  ISETP.GT.AND P1, PT, R0, 0x24, PT ;  /* 0x000000240000780c */ /* 0x000fc80003f24270 */
[----:B---3--:R-:W-:-:S04]  /*5be10*/  SEL R4, RZ, 0x4, !P1 ;  /* 0x00000004ff047807 */ /* 0x008fc80004800000 */
[----:B------:R-:W-:Y:S02]  /*5be20*/  SEL R4, R4, RZ, !P0 ;  /* 0x000000ff04047207 */ /* 0x000fe40004000000 */
[----:B------:R-:W-:Y:S02]  /*5be30*/  IADD3 R24, P2, R24, R80, RZ ;  /* 0x0000005018187210 */ /* 0x000fe40007f5e0ff */
[----:B------:R-:W-:-:S03]  /*5be40*/  ISETP.NE.U32.AND P1, PT, R4, RZ, PT ;  /* 0x000000ff0400720c */ /* 0x000fc60003f25070 */
[----:B------:R-:W-:Y:S01]  /*5be50*/  IMAD.X R25, R25, 0x1, R3, P2 ;  /* 0x0000000119197824 */ /* 0x000fe200010e0603 */
[----:B------:R-:W-:Y:S01]  /*5be60*/  STL [R1+0xe80], R24 ;  /* 0x000e801801007387 */ /* 0x000fe20000100800 */
[----:B------:R-:W-:Y:S02]  /*5be70*/  IMAD.MOV.U32 R4, RZ, RZ, R24 ;  /* 0x000000ffff047224 */ /* 0x000fe400078e0018 */
[----:B------:R-:W-:Y:S01]  /*5be80*/  IMAD.MOV.U32 R5, RZ, RZ, R25 ;  /* 0x000000ffff057224 */ /* 0x000fe200078e0019 */
[----:B------:R1:W-:Y:S05]  /*5be90*/  STL [R1+0xe74], R25 ;  /* 0x000e741901007387 */ /* 0x0003ea0000100800 */
[----:B------:R3:W-:Y:S04]  /*5bea0*/  LDGSTS.E [R6+-0x5b800], [R4.64], P1 ;  /* 0xa480000004067fae */ /* 0x0007e80008921848 */
[----:B-1----:R-:W4:Y:S04]  /*5beb0*/  LDL.LU R25, [R1+0xdf4] ;  /* 0x000df40001197983 */ /* 0x002f280000300800 */
[----:B------:R-:W4:Y:S01]  /*5bec0*/  LDL.LU R24, [R1+0xe00] ;  /* 0x000e000001187983 */ /* 0x000f220000300800 */
[----:B------:R-:W-:-:S04]  /*5bed0*/  ISETP.GT.AND P1, PT, R0, 0x28, PT ;  /* 0x000000280000780c */ /* 0x000fc80003f24270 */
[----:B---3--:R-:W-:-:S04]  /*5bee0*/  SEL R4, RZ, 0x4, !P1 ;  /* 0x00000004ff047807 */ /* 0x008fc80004800000 */
[----:B------:R-:W-:-:S04]  /*5bef0*/  SEL R4, R4, RZ, !P0 ;  /* 0x000000ff04047207 */ /* 0x000fc80004000000 */
[----:B------:R-:W-:Y:S02]  /*5bf00*/  ISETP.NE.U32.AND P1, PT, R4, RZ, PT ;  /* 0x000000ff0400720c */ /* 0x000fe40003f25070 */
[----:B--2---:R-:W-:-:S05]  /*5bf10*/  IADD3 R30, P2, R30, R80, RZ ;  /* 0x000000501e1e7210 */ /* 0x004fca0007f5e0ff */
[----:B------:R-:W-:Y:S02]  /*5bf20*/  IMAD.X R31, R31, 0x1, R3, P2 ;  /* 0x000000011f1f7824 */ /* 0x000fe400010e0603 */
[----:B------:R-:W-:-:S03]  /*5bf30*/  IMAD.MOV.U32 R4, RZ, RZ, R30 ;  /* 0x000000ffff047224 */ /* 0x000fc600078e001e */
[----:B------:R-:W-:Y:S02]  /*5bf40*/  MOV R5, R31 ;  /* 0x0000001f00057202 */ /* 0x000fe40000000f00 */
[----:B------:R-:W-:-:S03]  /*5bf50*/  IADD3 R28, P2, R28, R80, RZ ;  /* 0x000000501c1c7210 */ /* 0x000fc60007f5e0ff */
[----:B------:R1:W-:Y:S01]  /*5bf60*/  LDGSTS.E [R6+-0x5b000], [R4.64], P1 ;  /* 0xa500000004067fae */ /* 0x0003e20008921848 */
[----:B------:R-:W-:Y:S01]  /*5bf70*/  ISETP.GT.AND P1, PT, R0, 0x2c, PT ;  /* 0x0000002c0000780c */ /* 0x000fe20003f24270 */
[----:B------:R-:W-:Y:S02]  /*5bf80*/  IMAD.X R29, R29, 0x1, R3, P2 ;  /* 0x000000011d1d7824 */ /* 0x000fe400010e0603 */
[----:B------:R-:W-:Y:S01]  /*5bf90*/  STL [R1+0xe60], R30 ;  /* 0x000e601e01007387 */ /* 0x000fe20000100800 */
[----:B-1----:R-:W-:-:S03]  /*5bfa0*/  SEL R4, RZ, 0x4, !P1 ;  /* 0x00000004ff047807 */ /* 0x002fc60004800000 */
[----:B------:R-:W-:Y:S01]  /*5bfb0*/  STL [R1+0xe54], R31 ;  /* 0x000e541f01007387 */ /* 0x000fe20000100800 */
[----:B------:R-:W-:-:S03]  /*5bfc0*/  SEL R4, R4, RZ, !P0 ;  /* 0x000000ff04047207 */ /* 0x000fc60004000000 */
[----:B------:R-:W-:Y:S01]  /*5bfd0*/  STL [R1+0xe40], R28 ;  /* 0x000e401c01007387 */ /* 0x000fe20000100800 */
[----:B------:R-:W-:Y:S01]  /*5bfe0*/  IMAD.MOV.U32 R5, RZ, RZ, R29 ;  /* 0x000000ffff057224 */ /* 0x000fe200078e001d */
[----:B------:R-:W-:Y:S02]  /*5bff0*/  ISETP.NE.U32.AND P1, PT, R4, RZ, PT ;  /* 0x000000ff0400720c */ /* 0x000fe40003f25070 */
[----:B------:R1:W-:Y:S01]  /*5c000*/  STL [R1+0xe34], R29 ;  /* 0x000e341d01007387 */ /* 0x0003e20000100800 */
[----:B------:R-:W-:-:S03]  /*5c010*/  IMAD.MOV.U32 R4, RZ, RZ, R28 ;  /* 0x000000ffff047224 */ /* 0x000fc600078e001c */
[----:B-1----:R-:W2:Y:S04]  /*5c020*/  LDL.LU R29, [R1+0xdd4] ;  /* 0x000dd400011d7983 */ /* 0x002ea80000300800 */
        /* <DEDUP_REMOVED lines=15> */
[----:B------:R-:W-:-:S05]  /*5c120*/  IADD3 R24, P2, R24, R80, RZ ;  /* 0x0000005018187210 */ /* 0x000fca0007f5e0ff */
[----:B------:R-:W-:Y:S01]  /*5c130*/  IMAD.X R25, R25, 0x1, R3, P2 ;  /* 0x0000000119197824 */ /* 0x000fe200010e0603 */
[----:B------:R-:W-:Y:S04]  /*5c140*/  STL [R1+0xe00], R24 ;  /* 0x000e001801007387 */ /* 0x000fe80000100800 */
[----:B------:R1:W-:Y:S04]  /*5c150*/  STL [R1+0xdf4], R25 ;  /* 0x000df41901007387 */ /* 0x0003e80000100800 */
[----:B------:R-:W2:Y:S01]  /*5c160*/  LDL.LU R31, [R1+0xd94] ;  /* 0x000d9400011f7983 */ /* 0x000ea20000300800 */
[----:B------:R-:W-:-:S03]  /*5c170*/  ISETP.GT.AND P1, PT, R0, 0x34, PT ;  /* 0x000000340000780c */ /* 0x000fc60003f24270 */
[----:B------:R-:W2:Y:S01]  /*5c180*/  LDL.LU R30, [R1+0xda0] ;  /* 0x000da000011e7983 */ /* 0x000ea20000300800 */
[----:B----4-:R-:W-:-:S04]  /*5c190*/  SEL R4, RZ, 0x4, !P1 ;  /* 0x00000004ff047807 */ /* 0x010fc80004800000 */
[----:B------:R-:W-:Y:S01]  /*5c1a0*/  SEL R4, R4, RZ, !P0 ;  /* 0x000000ff04047207 */ /* 0x000fe20004000000 */
[----:B------:R-:W-:Y:S02]  /*5c1b0*/  IMAD.MOV.U32 R5, RZ, RZ, R25 ;  /* 0x000000ffff057224 */ /* 0x000fe400078e0019 */
[----:B-1----:R-:W4:Y:S01]  /*5c1c0*/  LDL.LU R25, [R1+0xd74] ;  /* 0x000d740001197983 */ /* 0x002f220000300800 */
[----:B------:R-:W-:Y:S01]  /*5c1d0*/  ISETP.NE.U32.AND P1, PT, R4, RZ, PT ;  /* 0x000000ff0400720c */ /* 0x000fe20003f25070 */
[----:B------:R-:W-:Y:S02]  /*5c1e0*/  IMAD.MOV.U32 R4, RZ, RZ, R24 ;  /* 0x000000ffff047224 */ /* 0x000fe400078e0018 */
[----:B------:R-:W4:Y:S10]  /*5c1f0*/  LDL.LU R24, [R1+0xd80] ;  /* 0x000d800001187983 */ /* 0x000f340000300800 */
[----:B------:R1:W-:Y:S01]  /*5c200*/  LDGSTS.E [R6+-0x59800], [R4.64], P1 ;  /* 0xa680000004067fae */ /* 0x0003e20008921848 */
[----:B------:R-:W-:-:S04]  /*5c210*/  ISETP.GT.AND P1, PT, R0, 0x38, PT ;  /* 0x000000380000780c */ /* 0x000fc80003f24270 */
[----:B-1----:R-:W-:-:S04]  /*5c220*/  SEL R4, RZ, 0x4, !P1 ;  /* 0x00000004ff047807 */ /* 0x002fc80004800000 */
[----:B------:R-:W-:-:S04]  /*5c230*/  SEL R4, R4, RZ, !P0 ;  /* 0x000000ff04047207 */ /* 0x000fc80004000000 */
[----:B------:R-:W-:Y:S02]  /*5c240*/  ISETP.NE.U32.AND P1, PT, R4, RZ, PT ;  /* 0x000000ff0400720c */ /* 0x000fe40003f25070 */
[----:B---3--:R-:W-:-:S04]  /*5c250*/  IADD3 R28, P2, R28, R80, RZ ;  /* 0x000000501c1c7210 */ /* 0x008fc80007f5e0ff */
[----:B--2---:R-:W-:Y:S01]  /*5c260*/  IADD3.X R29, R29, R3, RZ, P2, !PT ;  /* 0x000000031d1d7210 */ /* 0x004fe200017fe4ff */
[----:B------:R-:W-:Y:S01]  /*5c270*/  STL [R1+0xde0], R28 ;  /* 0x000de01c01007387 */ /* 0x000fe20000100800 */
[----:B------:R-:W-:-:S03]  /*5c280*/  IMAD.MOV.U32 R4, RZ, RZ, R28 ;  /* 0x000000ffff047224 */ /* 0x000fc600078e001c */
[----:B------:R1:W-:Y:S01]  /*5c290*/  STL [R1+0xdd4], R29 ;  /* 0x000dd41d01007387 */ /* 0x0003e20000100800 */
[----:B------:R-:W-:-:S05]  /*5c2a0*/  IMAD.MOV.U32 R5, RZ, RZ, R29 ;  /* 0x000000ffff057224 */ /* 0x000fca00078e001d */
[----:B------:R2:W-:Y:S04]  /*5c2b0*/  LDGSTS.E [R6+-0x59000], [R4.64], P1 ;  /* 0xa700000004067fae */ /* 0x0005e80008921848 */
[----:B-1----:R-:W3:Y:S04]  /*5c2c0*/  LDL.LU R29, [R1+0xd54] ;  /* 0x000d5400011d7983 */ /* 0x002ee80000300800 */
[----:B------:R-:W3:Y:S01]  /*5c2d0*/  LDL.LU R28, [R1+0xd60] ;  /* 0x000d6000011c7983 */ /* 0x000ee20000300800 */
[----:B------:R-:W-:-:S04]  /*5c2e0*/  ISETP.GT.AND P1, PT, R0, 0x3c, PT ;  /* 0x0000003c0000780c */ /* 0x000fc80003f24270 */
[----:B--2---:R-:W-:-:S04]  /*5c2f0*/  SEL R4, RZ, 0x4, !P1 ;  /* 0x00000004ff047807 */ /* 0x004fc80004800000 */
[----:B------:R-:W-:-:S04]  /*5c300*/  SEL R4, R4, RZ, !P0 ;  /* 0x000000ff04047207 */ /* 0x000fc80004000000 */
[----:B------:R-:W-:Y:S02]  /*5c310*/  ISETP.NE.U32.AND P1, PT, R4, RZ, PT ;  /* 0x000000ff0400720c */ /* 0x000fe40003f25070 */
[----:B------:R-:W-:-:S05]  /*5c320*/  IADD3 R26, P2, R26, R80, RZ ;  /* 0x000000501a1a7210 */ /* 0x000fca0007f5e0ff */
[----:B------:R-:W-:Y:S01]  /*5c330*/  IMAD.X R27, R27, 0x1, R3, P2 ;  /* 0x000000011b1b7824 */ /* 0x000fe200010e0603 */
[----:B------:R-:W-:Y:S01]  /*5c340*/  STL [R1+0xdc0], R26 ;  /* 0x000dc01a01007387 */ /* 0x000fe20000100800 */
[----:B------:R-:W-:Y:S02]  /*5c350*/  IMAD.MOV.U32 R4, RZ, RZ, R26 ;  /* 0x000000ffff047224 */ /* 0x000fe400078e001a */
[----:B------:R-:W-:Y:S01]  /*5c360*/  IMAD.MOV.U32 R5, RZ, RZ, R27 ;  /* 0x000000ffff057224 */ /* 0x000fe200078e001b */
[----:B------:R1:W-:Y:S04]  /*5c370*/  STL [R1+0xdb4], R27 ;  /* 0x000db41b01007387 */ /* 0x0003e80000100800 */
[----:B------:R2:W-:Y:S04]  /*5c380*/  LDGSTS.E [R6+-0x58800], [R4.64], P1 ;  /* 0xa780000004067fae */ /* 0x0005e80008921848 */
[----:B-1----:R-:W3:Y:S04]  /*5c390*/  LDL.LU R27, [R1+0xd38] ;  /* 0x000d3800011b7983 */ /* 0x002ee80000300800 */
[----:B------:R-:W3:Y:S01]  /*5c3a0*/  LDL.LU R26, [R1+0xd3c] ;  /* 0x000d3c00011a7983 */ /* 0x000ee20000300800 */
[----:B------:R-:W-:-:S04]  /*5c3b0*/  ISETP.GT.AND P1, PT, R0, 0x40, PT ;  /* 0x000000400000780c */ /* 0x000fc80003f24270 */
[----:B--2---:R-:W-:-:S04]  /*5c3c0*/  SEL R4, RZ, 0x4, !P1 ;  /* 0x00000004ff047807 */ /* 0x004fc80004800000 */
[----:B------:R-:W-:Y:S02]  /*5c3d0*/  SEL R4, R4, RZ, !P0 ;  /* 0x000000ff04047207 */ /* 0x000fe40004000000 */
[----:B------:R-:W-:Y:S02]  /*5c3e0*/  IADD3 R30, P2, R30, R80, RZ ;  /* 0x000000501e1e7210 */ /* 0x000fe40007f5e0ff */
[----:B------:R-:W-:-:S03]  /*5c3f0*/  ISETP.NE.U32.AND P1, PT, R4, RZ, PT ;  /* 0x000000ff0400720c */ /* 0x000fc60003f25070 */
[----:B------:R-:W-:Y:S02]  /*5c400*/  IMAD.X R31, R31, 0x1, R3, P2 ;  /* 0x000000011f1f7824 */ /* 0x000fe400010e0603 */
[----:B------:R-:W-:Y:S02]  /*5c410*/  IMAD.MOV.U32 R4, RZ, RZ, R30 ;  /* 0x000000ffff047224 */ /* 0x000fe400078e001e */
[----:B------:R-:W-:-:S06]  /*5c420*/  IMAD.MOV.U32 R5, RZ, RZ, R31 ;  /* 0x000000ffff057224 */ /* 0x000fcc00078e001f */
[----:B------:R1:W-:Y:S01]  /*5c430*/  LDGSTS.E [R6+-0x58000], [R4.64], P1 ;  /* 0xa800000004067fae */ /* 0x0003e20008921848 */
[----:B------:R-:W-:Y:S02]  /*5c440*/  ISETP.GT.AND P1, PT, R0, 0x44, PT ;  /* 0x000000440000780c */ /* 0x000fe40003f24270 */
[----:B----4-:R-:W-:Y:S01]  /*5c450*/  IADD3 R24, P2, R24, R80, RZ ;  /* 0x0000005018187210 */ /* 0x010fe20007f5e0ff */
[----:B------:R-:W-:Y:S01]  /*5c460*/  STL [R1+0xda0], R30 ;  /* 0x000da01e01007387 */ /* 0x000fe20000100800 */
[----:B-1----:R-:W-:-:S03]  /*5c470*/  SEL R4, RZ, 0x4, !P1 ;  /* 0x00000004ff047807 */ /* 0x002fc60004800000 */
[----:B------:R-:W-:Y:S01]  /*5c480*/  IMAD.X R25, R25, 0x1, R3, P2 ;  /* 0x0000000119197824 */ /* 0x000fe200010e0603 */
[----:B------:R-:W-:Y:S01]  /*5c490*/  SEL R4, R4, RZ, !P0 ;  /* 0x000000ff04047207 */ /* 0x000fe20004000000 */
[----:B------:R-:W-:Y:S03]  /*5c4a0*/  STL [R1+0xd94], R31 ;  /* 0x000d941f01007387 */ /* 0x000fe60000100800 */
[----:B------:R-:W-:Y:S01]  /*5c4b0*/  ISETP.NE.U32.AND P1, PT, R4, RZ, PT ;  /* 0x000000ff0400720c */ /* 0x000fe20003f25070 */
[----:B------:R-:W-:Y:S01]  /*5c4c0*/  STL [R1+0xd80], R24 ;  /* 0x000d801801007387 */ /* 0x000fe20000100800 */
[----:B------:R-:W-:Y:S01]  /*5c4d0*/  IMAD.MOV.U32 R5, RZ, RZ, R25 ;  /* 0x000000ffff057224 */ /* 0x000fe200078e0019 */
[----:B------:R-:W-:Y:S02]  /*5c4e0*/  MOV R4, R24 ;  /* 0x0000001800047202 */ /* 0x000fe40000000f00 */
[----:B------:R1:W-:Y:S08]  /*5c4f0*/  STL [R1+0xd74], R25 ;  /* 0x000d741901007387 */ /* 0x0003f00000100800 */
[----:B------:R2:W-:Y:S04]  /*5c500*/  LDGSTS.E [R6+-0x57800], [R4.64], P1 ;  /* 0xa880000004067fae */ /* 0x0005e80008921848 */
[----:B-1----:R-:W4:Y:S04]  /*5c510*/  LDL.LU R25, [R1+0xd18] ;  /* 0x000d180001197983 */ /* 0x002f280000300800 */
[----:B------:R-:W4:Y:S01]  /*5c520*/  LDL.LU R24, [R1+0xd1c] ;  /* 0x000d1c0001187983 */ /* 0x000f220000300800 */
[----:B------:R-:W-:-:S04]  /*5c530*/  ISETP.GT.AND P1, PT, R0, 0x48, PT ;  /* 0x000000480000780c */ /* 0x000fc80003f24270 */
[----:B--2---:R-:W-:-:S04]  /*5c540*/  SEL R4, RZ, 0x4, !P1 ;  /* 0x00000004ff047807 */ /* 0x004fc80004800000 */
[----:B------:R-:W-:-:S04]  /*5c550*/  SEL R4, R4, RZ, !P0 ;  /* 0x000000ff04047207 */ /* 0x000fc80004000000 */
[----:B------:R-:W-:Y:S02]  /*5c560*/  ISETP.NE.U32.AND P1, PT, R4, RZ, PT ;  /* 0x000000ff0400720c */ /* 0x000fe40003f25070 */
[----:B---3--:R-:W-:-:S05]  /*5c570*/  IADD3 R28, P2, R28, R80, RZ ;  /* 0x000000501c1c7210 */ /* 0x008fca0007f5e0ff */
        /* <DEDUP_REMOVED lines=14> */
[----:B------:R-:W-:Y:S04]  /*5c660*/  STL [R1+0xd3c], R26 ;  /* 0x000d3c1a01007387 */ /* 0x000fe80000100800 */
[----:B------:R1:W-:Y:S04]  /*5c670*/  STL [R1+0xd38], R27 ;  /* 0x000d381b01007387 */ /* 0x0003e80000100800 */
[----:B------:R-:W2:Y:S04]  /*5c680*/  LDL.LU R31, [R1+0xcd8] ;  /* 0x000cd800011f7983 */ /* 0x000ea80000300800 */
[----:B------:R-:W2:Y:S01]  /*5c690*/  LDL.LU R30, [R1+0xcdc] ;  /* 0x000cdc00011e7983 */ /* 0x000ea20000300800 */
[----:B------:R-:W-:-:S02]  /*5c6a0*/  IMAD.MOV.U32 R5, RZ, RZ, R27 ;  /* 0x000000ffff057224 */ /* 0x000fc400078e001b */
[----:B------:R-:W-:Y:S01]  /*5c6b0*/  IMAD.MOV.U32 R4, RZ, RZ, R26 ;  /* 0x000000ffff047224 */ /* 0x000fe200078e001a */
        /* <DEDUP_REMOVED lines=10> */
[----:B------:R-:W-:-:S03]  /*5c760*/  IMAD.MOV.U32 R4, RZ, RZ, R24 ;  /* 0x000000ffff047224 */ /* 0x000fc600078e0018 */
[----:B------:R1:W-:Y:S01]  /*5c770*/  STL [R1+0xd18], R25 ;  /* 0x000d181901007387 */ /* 0x0003e20000100800 */
[----:B------:R-:W-:-:S05]  /*5c780*/  MOV R5, R25 ;  /* 0x0000001900057202 */ /* 0x000fca0000000f00 */
[----:B------:R4:W-:Y:S04]  /*5c790*/  LDGSTS.E [R6+-0x56000], [R4.64], P1 ;  /* 0xaa00000004067fae */ /* 0x0009e80008921848 */
[----:B-1----:R-:W2:Y:S04]  /*5c7a0*/  LDL.LU R25, [R1+0xc90] ;  /* 0x000c900001197983 */ /* 0x002ea80000300800 */
[----:B------:R-:W2:Y:S01]  /*5c7b0*/  LDL.LU R24, [R1+0xc94] ;  /* 0x000c940001187983 */ /* 0x000ea20000300800 */
[----:B------:R-:W-:-:S04]  /*5c7c0*/  ISETP.GT.AND P1, PT, R0, 0x54, PT ;  /* 0x000000540000780c */ /* 0x000fc80003f24270 */
[----:B----4-:R-:W-:-:S04]  /*5c7d0*/  SEL R4, RZ, 0x4, !P1 ;  /* 0x00000004ff047807 */ /* 0x010fc80004800000 */
        /* <DEDUP_REMOVED lines=17> */
[----:B------:R-:W-:Y:S02]  /*5c8f0*/  IMAD.MOV.U32 R4, RZ, RZ, R30 ;  /* 0x000000ffff047224 */ /* 0x000fe400078e001e */
[----:B------:R-:W-:Y:S01]  /*5c900*/  IMAD.MOV.U32 R5, RZ, RZ, R31 ;  /* 0x000000ffff057224 */ /* 0x000fe200078e001f */
[----:B------:R-:W-:-:S04]  /*5c910*/  IADD3 R26, P2, R26, R80, RZ ;  /* 0x000000501a1a7210 */ /* 0x000fc80007f5e0ff */
        /* <DEDUP_REMOVED lines=16> */
[----:B-1----:R-:W-:Y:S02]  /*5ca20*/  SEL R4, RZ, 0x4, !P1 ;  /* 0x00000004ff047807 */ /* 0x002fe40004800000 */
[----:B------:R-:W-:Y:S02]  /*5ca30*/  IADD3 R24, P2, R24, R80, RZ ;  /* 0x0000005018187210 */ /* 0x000fe40007f5e0ff */
[----:B------:R-:W-:Y:S02]  /*5ca40*/  SEL R4, R4, RZ, !P0 ;  /* 0x000000ff04047207 */ /* 0x000fe40004000000 */
[----:B------:R-:W-:Y:S01]  /*5ca50*/  IADD3.X R25, R25, R3, RZ, P2, !PT ;  /* 0x0000000319197210 */ /* 0x000fe200017fe4ff */
[----:B------:R-:W-:Y:S01]  /*5ca60*/  STL [R1+0xc94], R24 ;  /* 0x000c941801007387 */ /* 0x000fe20000100800 */
[----:B------:R-:W-:Y:S01]  /*5ca70*/  ISETP.NE.U32.AND P1, PT, R4, RZ, PT ;  /* 0x000000ff0400720c */ /* 0x000fe20003f25070 */
[----:B------:R-:W-:Y:S02]  /*5ca80*/  IMAD.MOV.U32 R4, RZ, RZ, R24 ;  /* 0x000000ffff047224 */ /* 0x000fe400078e0018 */
[----:B------:R1:W-:Y:S01]  /*5ca90*/  STL [R1+0xc90], R25 ;  /* 0x000c901901007387 */ /* 0x0003e20000100800 */
[----:B------:R-:W-:-:S03]  /*5caa0*/  IMAD.MOV.U32 R5, RZ, RZ, R25 ;  /* 0x000000ffff057224 */ /* 0x000fc600078e0019 */
        /* <DEDUP_REMOVED lines=9> */
[----:B------:R-:W-:Y:S04]  /*5cb40*/  STL [R1+0xc6c], R28 ;  /* 0x000c6c1c01007387 */ /* 0x000fe80000100800 */
[----:B------:R1:W-:Y:S04]  /*5cb50*/  STL [R1+0xc68], R29 ;  /* 0x000c681d01007387 */ /* 0x0003e80000100800 */
[----:B------:R-:W4:Y:S04]  /*5cb60*/  LDL.LU R31, [R1+0xc08] ;  /* 0x000c0800011f7983 */ /* 0x000f280000300800 */
[----:B------:R-:W4:Y:S01]  /*5cb70*/  LDL.LU R30, [R1+0xc0c] ;  /* 0x000c0c00011e7983 */ /* 0x000f220000300800 */
[----:B------:R-:W-:-:S02]  /*5cb80*/  IMAD.MOV.U32 R5, RZ, RZ, R29 ;  /* 0x000000ffff057224 */ /* 0x000fc400078e001d */
[----:B------:R-:W-:Y:S01]  /*5cb90*/  IMAD.MOV.U32 R4, RZ, RZ, R28 ;  /* 0x000000ffff047224 */ /* 0x000fe200078e001c */
[----:B-1----:R-:W4:Y:S04]  /*5cba0*/  LDL.LU R29, [R1+0xbe8] ;  /* 0x000be800011d7983 */ /* 0x002f280000300800 */
[----:B------:R-:W4:Y:S04]  /*5cbb0*/  LDL.LU R28, [R1+0xbec] ;  /* 0x000bec00011c7983 */ /* 0x000f280000300800 */
[----:B------:R1:W-:Y:S01]  /*5cbc0*/  LDGSTS.E [R6+-0x53800], [R4.64], P1 ;  /* 0xac80000004067fae */ /* 0x0003e20008921848 */
[----:B------:R-:W-:-:S04]  /*5cbd0*/  ISETP.GT.AND P1, PT, R0, 0x68, PT ;  /* 0x000000680000780c */ /* 0x000fc80003f24270 */
[----:B-1----:R-:W-:-:S04]  /*5cbe0*/  SEL R4, RZ, 0x4, !P1 ;  /* 0x00000004ff047807 */ /* 0x002fc80004800000 */
[----:B------:R-:W-:-:S04]  /*5cbf0*/  SEL R4, R4, RZ, !P0 ;  /* 0x000000ff04047207 */ /* 0x000fc80004000000 */
[----:B------:R-:W-:Y:S02]  /*5cc00*/  ISETP.NE.U32.AND P1, PT, R4, RZ, PT ;  /* 0x000000ff0400720c */ /* 0x000fe40003f25070 */
[----:B---3--:R-:W-:-:S05]  /*5cc10*/  IADD3 R26, P2, R26, R80, RZ ;  /* 0x000000501a1a7210 */ /* 0x008fca0007f5e0ff */
[----:B--2---:R-:W-:Y:S01]  /*5cc20*/  IMAD.X R27, R27, 0x1, R3, P2 ;  /* 0x000000011b1b7824 */ /* 0x004fe200010e0603 */
        /* <DEDUP_REMOVED lines=8> */
[----:B--2---:R-:W-:-:S04]  /*5ccb0*/  SEL R4, RZ, 0x4, !P1 ;  /* 0x00000004ff047807 */ /* 0x004fc80004800000 */
[----:B------:R-:W-:-:S04]  /*5ccc0*/  SEL R4, R4, RZ, !P0 ;  /* 0x000000ff04047207 */ /* 0x000fc80004000000 */
[----:B------:R-:W-:Y:S02]  /*5ccd0*/  ISETP.NE.U32.AND P1, PT, R4, RZ, PT ;  /* 0x000000ff0400720c */ /* 0x000fe40003f25070 */
[----:B------:R-:W-:-:S05]  /*5cce0*/  IADD3 R24, P2, R24, R80, RZ ;  /* 0x0000005018187210 */ /* 0x000fca0007f5e0ff */
[----:B------:R-:W-:Y:S01]  /*5ccf0*/  IMAD.X R25, R25, 0x1, R3, P2 ;  /* 0x0000000119197824 */ /* 0x000fe200010e0603 */
[----:B------:R-:W-:-:S03]  /*5cd00*/  MOV R4, R24 ;  /* 0x0000001800047202 */ /* 0x000fc60000000f00 */
[----:B------:R-:W-:Y:S01]  /*5cd10*/  IMAD.MOV.U32 R5, RZ, RZ, R25 ;  /* 0x000000ffff057224 */ /* 0x000fe200078e0019 */
[----:B------:R-:W-:Y:S04]  /*5cd20*/  STL [R1+0xc2c], R24 ;  /* 0x000c2c1801007387 */ /* 0x000fe80000100800 */
[----:B------:R1:W-:Y:S04]  /*5cd30*/  STL [R1+0xc28], R25 ;  /* 0x000c281901007387 */ /* 0x0003e80000100800 */
[----:B------:R2:W-:Y:S01]  /*5cd40*/  LDGSTS.E [R6+-0x52800], [R4.64], P1 ;  /* 0xad80000004067fae */ /* 0x0005e20008921848 */
[----:B------:R-:W-:-:S03]  /*5cd50*/  ISETP.GT.AND P1, PT, R0, 0x70, PT ;  /* 0x000000700000780c */ /* 0x000fc60003f24270 */
[----:B-1----:R-:W4:Y:S04]  /*5cd60*/  LDL.LU R25, [R1+0xba8] ;  /* 0x000ba80001197983 */ /* 0x002f280000300800 */
[----:B------:R-:W4:Y:S01]  /*5cd70*/  LDL.LU R24, [R1+0xbac] ;  /* 0x000bac0001187983 */ /* 0x000f220000300800 */
[----:B--2---:R-:W-:-:S04]  /*5cd80*/  SEL R4, RZ, 0x4, !P1 ;  /* 0x00000004ff047807 */ /* 0x004fc80004800000 */
[----:B------:R-:W-:-:S04]  /*5cd90*/  SEL R4, R4, RZ, !P0 ;  /* 0x000000ff04047207 */ /* 0x000fc80004000000 */
[----:B------:R-:W-:Y:S02]  /*5cda0*/  ISETP.NE.U32.AND P1, PT, R4, RZ, PT ;  /* 0x000000ff0400720c */ /* 0x000fe40003f25070 */
[----:B----4-:R-:W-:-:S05]  /*5cdb0*/  IADD3 R30, P2, R30, R80, RZ ;  /* 0x000000501e1e7210 */ /* 0x010fca0007f5e0ff */
[----:B------:R-:W-:Y:S01]  /*5cdc0*/  IMAD.X R31, R31, 0x1, R3, P2 ;  /* 0x000000011f1f7824 */ /* 0x000fe200010e0603 */
[----:B------:R-:W-:Y:S01]  /*5cdd0*/  IADD3 R28, P2, R28, R80, RZ ;  /* 0x000000501c1c7210 */ /* 0x000fe20007f5e0ff */
[----:B------:R-:W-:Y:S02]  /*5cde0*/  IMAD.MOV.U32 R4, RZ, RZ, R30 ;  /* 0x000000ffff047224 */ /* 0x000fe400078e001e */
[----:B------:R-:W-:Y:S02]  /*5cdf0*/  IMAD.MOV.U32 R5, RZ, RZ, R31 ;  /* 0x000000ffff057224 */ /* 0x000fe400078e001f */
[----:B------:R-:W-:Y:S01]  /*5ce00*/  IMAD.X R29, R29, 0x1, R3, P2 ;  /* 0x000000011d1d7824 */ /* 0x000fe200010e0603 */
[----:B------:R1:W-:Y:S04]  /*5ce10*/  STL [R1+0xc0c], R30 ;  /* 0x000c0c1e01007387 */ /* 0x0003e80000100800 */
[----:B------:R-:W-:Y:S04]  /*5ce20*/  STL [R1+0xc08], R31 ;  /* 0x000c081f01007387 */ /* 0x000fe80000100800 */
[----:B------:R-:W-:Y:S04]  /*5ce30*/  STL [R1+0xbec], R28 ;  /* 0x000bec1c01007387 */ /* 0x000fe80000100800 */
[----:B------:R2:W-:Y:S04]  /*5ce40*/  LDGSTS.E [R6+-0x52000], [R4.64], P1 ;  /* 0xae00000004067fae */ /* 0x0005e80008921848 */
[----:B------:R4:W-:Y:S04]  /*5ce50*/  STL [R1+0xbe8], R29 ;  /* 0x000be81d01007387 */ /* 0x0009e80000100800 */
[----:B-1----:R-:W3:Y:S01]  /*5ce60*/  LDL.LU R30, [R1+0xf8c] ;  /* 0x000f8c00011e7983 */ /* 0x002ee20000300800 */
[----:B--2---:R-:W-:-:S03]  /*5ce70*/  IMAD.MOV.U32 R5, RZ, RZ, R29 ;  /* 0x000000ffff057224 */ /* 0x004fc600078e001d */
[----:B----4-:R-:W2:Y:S01]  /*5ce80*/  LDL.LU R29, [R1+0xf98] ;  /* 0x000f9800011d7983 */ /* 0x010ea20000300800 */
[----:B------:R-:W-:-:S04]  /*5ce90*/  ISETP.GT.AND P1, PT, R0, 0x74, PT ;  /* 0x000000740000780c */ /* 0x000fc80003f24270 */
[----:B------:R-:W-:-:S04]  /*5cea0*/  SEL R4, RZ, 0x4, !P1 ;  /* 0x00000004ff047807 */ /* 0x000fc80004800000 */
[----:B------:R-:W-:-:S04]  /*5ceb0*/  SEL R4, R4, RZ, !P0 ;  /* 0x000000ff04047207 */ /* 0x000fc80004000000 */
[----:B------:R-:W-:Y:S01]  /*5cec0*/  ISETP.NE.U32.AND P1, PT, R4, RZ, PT ;  /* 0x000000ff0400720c */ /* 0x000fe20003f25070 */
[----:B------:R-:W-:Y:S11]  /*5ced0*/  IMAD.MOV.U32 R4, RZ, RZ, R28 ;  /* 0x000000ffff047224 */ /* 0x000ff600078e001c */
[----:B------:R-:W-:Y:S01]  /*5cee0*/  @!UPT UIADD3 URZ, URZ, URZ, URZ ;  /* 0x0000003f3f3ff290 */ /* 0x000fe2000fffe03f */
[----:B------:R1:W-:Y:S01]  /*5cef0*/  LDGSTS.E [R6+-0x51800], [R4.64], P1 ;  /* 0xae80000004067fae */ /* 0x0003e20008921848 */
[----:B------:R-:W-:Y:S02]  /*5cf00*/  ISETP.GT.AND P1, PT, R0, 0x78, PT ;  /* 0x000000780000780c */ /* 0x000fe40003f24270 */
[----:B------:R-:W-:-:S05]  /*5cf10*/  IADD3 R26, P2, R26, R80, RZ ;  /* 0x000000501a1a7210 */ /* 0x000fca0007f5e0ff */
[----:B------:R-:W-:Y:S01]  /*5cf20*/  IMAD.X R27, R27, 0x1, R3, P2 ;  /* 0x000000011b1b7824 */ /* 0x000fe200010e0603 */
[----:B------:R-:W-:Y:S04]  /*5cf30*/  STL [R1+0xbcc], R26 ;  /* 0x000bcc1a01007387 */ /* 0x000fe80000100800 */
[----:B------:R4:W-:Y:S01]  /*5cf40*/  STL [R1+0xbc8], R27 ;  /* 0x000bc81b01007387 */ /* 0x0009e20000100800 */
[----:B-1----:R-:W-:-:S03]  /*5cf50*/  MOV R5, R27 ;  /* 0x0000001b00057202 */ /* 0x002fc60000000f00 */
[----:B------:R-:W3:Y:S04]  /*5cf60*/  LDL.LU R28, [R1+0xf6c] ;  /* 0x000f6c00011c7983 */ /* 0x000ee80000300800 */
[----:B----4-:R-:W4:Y:S01]  /*5cf70*/  LDL.LU R27, [R1+0xf78] ;  /* 0x000f7800011b7983 */ /* 0x010f220000300800 */
[----:B------:R-:W-:-:S04]  /*5cf80*/  SEL R4, RZ, 0x4, !P1 ;  /* 0x00000004ff047807 */ /* 0x000fc80004800000 */
[----:B------:R-:W-:-:S04]  /*5cf90*/  SEL R4, R4, RZ, !P0 ;  /* 0x000000ff04047207 */ /* 0x000fc80004000000 */
[----:B------:R-:W-:Y:S01]  /*5cfa0*/  ISETP.NE.U32.AND P1, PT, R4, RZ, PT ;  /* 0x000000ff0400720c */ /* 0x000fe20003f25070 */
[----:B------:R-:W-:Y:S11]  /*5cfb0*/  IMAD.MOV.U32 R4, RZ, RZ, R26 ;  /* 0x000000ffff047224 */ /* 0x000ff600078e001a */
[----:B------:R-:W-:Y:S01]  /*5cfc0*/  @!UPT UIADD3 URZ, URZ, URZ, URZ ;  /* 0x0000003f3f3ff290 */ /* 0x000fe2000fffe03f */
[----:B------:R1:W-:Y:S01]  /*5cfd0*/  LDGSTS.E [R6+-0x51000], [R4.64], P1 ;  /* 0xaf00000004067fae */ /* 0x0003e20008921848 */
[----:B------:R-:W-:Y:S02]  /*5cfe0*/  ISETP.GT.AND P1, PT, R0, 0x7c, PT ;  /* 0x0000007c0000780c */ /* 0x000fe40003f24270 */
        /* <DEDUP_REMOVED lines=9> */
[----:B-1----:R-:W4:Y:S04]  /*5d080*/  LDL.LU R25, [R1+0xf4c] ;  /* 0x000f4c0001197983 */ /* 0x002f280000300800 */
[----:B------:R-:W4:Y:S01]  /*5d090*/  LDL.LU R24, [R1+0xf58] ;  /* 0x000f580001187983 */ /* 0x000f220000300800 */
[----:B------:R-:W-:-:S05]  /*5d0a0*/  IADD3 R2, R2, 0x100000, RZ ;  /* 0x0010000002027810 */ /* 0x000fca0007ffe0ff */
[----:B------:R1:W-:Y:S01]  /*5d0b0*/  LDGSTS.E [R2+-0x50800], [R4.64], P1 ;  /* 0xaf80000004027fae */ /* 0x0003e20008921848 */
[----:B--2---:R-:W-:-:S05]  /*5d0c0*/  IADD3 R29, P2, R29, R80, RZ ;  /* 0x000000501d1d7210 */ /* 0x004fca0007f5e0ff */
[----:B---3--:R-:W-:Y:S01]  /*5d0d0*/  IMAD.X R30, R30, 0x1, R3, P2 ;  /* 0x000000011e1e7824 */ /* 0x008fe200010e0603 */
[----:B------:R-:W-:Y:S01]  /*5d0e0*/  STL [R1+0xf98], R29 ;  /* 0x000f981d01007387 */ /* 0x000fe20000100800 */
[----:B-1----:R-:W-:Y:S02]  /*5d0f0*/  IMAD.MOV.U32 R4, RZ, RZ, R29 ;  /* 0x000000ffff047224 */ /* 0x002fe400078e001d */
[----:B------:R-:W-:Y:S01]  /*5d100*/  IMAD.MOV.U32 R5, RZ, RZ, R30 ;  /* 0x000000ffff057224 */ /* 0x000fe200078e001e */
[----:B------:R1:W-:Y:S04]  /*5d110*/  STL [R1+0xf8c], R30 ;  /* 0x000f8c1e01007387 */ /* 0x0003e80000100800 */
[----:B-1----:R-:W2:Y:S04]  /*5d120*/  LDL.LU R30, [R1+0xf2c] ;  /* 0x000f2c00011e7983 */ /* 0x002ea80000300800 */
[----:B------:R-:W3:Y:S01]  /*5d130*/  LDL.LU R29, [R1+0xf38] ;  /* 0x000f3800011d7983 */ /* 0x000ee20000300800 */
[----:B------:R-:W-:-:S04]  /*5d140*/  ISETP.GT.AND P1, PT, R0, 0x1, PT ;  /* 0x000000010000780c */ /* 0x000fc80003f24270 */
[----:B------:R-:W-:-:S04]  /*5d150*/  SEL R2, RZ, 0x4, !P1 ;  /* 0x00000004ff027807 */ /* 0x000fc80004800000 */
[----:B------:R-:W-:Y:S02]  /*5d160*/  SEL R2, R2, RZ, !P0 ;  /* 0x000000ff02027207 */ /* 0x000fe40004000000 */
[----:B------:R-:W-:Y:S02]  /*5d170*/  LOP3.LUT R26, R252, 0x20, RZ, 0x3c, !PT ;  /* 0x00000020fc1a7812 */ /* 0x000fe400078e3cff */
[----:B------:R-:W-:Y:S01]  /*5d180*/  ISETP.NE.U32.AND P1, PT, R2, RZ, PT ;  /* 0x000000ff0200720c */ /* 0x000fe20003f25070 */
[----:B------:R-:W-:-:S04]  /*5d190*/  IMAD.U32 R2, RZ, RZ, UR5 ;  /* 0x00000005ff027e24 */ /* 0x000fc8000f8e00ff */
[----:B------:R-:W-:-:S05]  /*5d1a0*/  IMAD R2, R2, 0x10000, R26 ;  /* 0x0001000002027824 */ /* 0x000fca00078e021a */
[----:B------:R-:W-:-:S05]  /*5d1b0*/  IADD3 R6, R2, 0x100000, RZ ;  /* 0x0010000002067810 */ /* 0x000fca0007ffe0ff */
[----:B------:R1:W-:Y:S01]  /*5d1c0*/  LDGSTS.E [R6+-0x5fe00], [R4.64], P1 ;  /* 0xa020000004067fae */ /* 0x0003e20008921848 */
[----:B------:R-:W-:-:S04]  /*5d1d0*/  ISETP.GT.AND P1, PT, R0, 0x5, PT ;  /* 0x000000050000780c */ /* 0x000fc80003f24270 */
[----:B-1----:R-:W-:Y:S02]  /*5d1e0*/  SEL R4, RZ, 0x4, !P1 ;  /* 0x00000004ff047807 */ /* 0x002fe40004800000 */
[----:B----4-:R-:W-:-:S05]  /*5d1f0*/  IADD3 R27, P2, R27, R80, RZ ;  /* 0x000000501b1b7210 */ /* 0x010fca0007f5e0ff */
[----:B------:R-:W-:Y:S01]  /*5d200*/  IMAD.X R28, R28, 0x1, R3, P2 ;  /* 0x000000011c1c7824 */ /* 0x000fe200010e0603 */
[----:B------:R-:W-:Y:S04]  /*5d210*/  STL [R1+0xf78], R27 ;  /* 0x000f781b01007387 */ /* 0x000fe80000100800 */
[----:B------:R1:W-:Y:S04]  /*5d220*/  STL [R1+0xf6c], R28 ;  /* 0x000f6c1c01007387 */ /* 0x0003e80000100800 */
[----:B------:R-:W4:Y:S04]  /*5d230*/  LDL.LU R32, [R1+0xf0c] ;  /* 0x000f0c0001207983 */ /* 0x000f280000300800 */
[----:B------:R-:W4:Y:S01]  /*5d240*/  LDL.LU R31, [R1+0xf18] ;  /* 0x000f1800011f7983 */ /* 0x000f220000300800 */
[----:B------:R-:W-:Y:S01]  /*5d250*/  SEL R4, R4, RZ, !P0 ;  /* 0x000000ff04047207 */ /* 0x000fe20004000000 */
[----:B------:R-:W-:-:S02]  /*5d260*/  IMAD.MOV.U32 R5, RZ, RZ, R28 ;  /* 0x000000ffff057224 */ /* 0x000fc400078e001c */
[----:B-1----:R-:W4:Y:S01]  /*5d270*/  LDL.LU R28, [R1+0xeec] ;  /* 0x000eec00011c7983 */ /* 0x002f220000300800 */
[----:B------:R-:W-:Y:S02]  /*5d280*/  ISETP.NE.U32.AND P1, PT, R4, RZ, PT ;  /* 0x000000ff0400720c */ /* 0x000fe40003f25070 */
[----:B------:R-:W-:Y:S02]  /*5d290*/  MOV R4, R27 ;  /* 0x0000001b00047202 */ /* 0x000fe40000000f00 */
[----:B------:R-:W4:Y:S09]  /*5d2a0*/  LDL.LU R27, [R1+0xef8] ;  /* 0x000ef800011b7983 */ /* 0x000f320000300800 */
[----:B------:R1:W-:Y:S01]  /*5d2b0*/  LDGSTS.E [R6+-0x5f600], [R4.64], P1 ;  /* 0xa0a0000004067fae */ /* 0x0003e20008921848 */
[----:B------:R-:W-:-:S04]  /*5d2c0*/  ISETP.GT.AND P1, PT, R0, 0x9, PT ;  /* 0x000000090000780c */ /* 0x000fc80003f24270 */
[----:B-1----:R-:W-:Y:S02]  /*5d2d0*/  SEL R4, RZ, 0x4, !P1 ;  /* 0x00000004ff047807 */ /* 0x002fe40004800000 */
[----:B------:R-:W-:Y:S02]  /*5d2e0*/  IADD3 R24, P2, R24, R80, RZ ;  /* 0x0000005018187210 */ /* 0x000fe40007f5e0ff */
[----:B------:R-:W-:-:S03]  /*5d2f0*/  SEL R4, R4, RZ, !P0 ;  /* 0x000000ff04047207 */ /* 0x000fc60004000000 */
[----:B------:R-:W-:Y:S01]  /*5d300*/  IMAD.X R25, R25, 0x1, R3, P2 ;  /* 0x0000000119197824 */ /* 0x000fe200010e0603 */
[----:B------:R-:W-:Y:S01]  /*5d310*/  STL [R1+0xf58], R24 ;  /* 0x000f581801007387 */ /* 0x000fe20000100800 */
[----:B------:R-:W-:Y:S01]  /*5d320*/  ISETP.NE.U32.AND P1, PT, R4, RZ, PT ;  /* 0x000000ff0400720c */ /* 0x000fe20003f25070 */
[----:B------:R-:W-:Y:S02]  /*5d330*/  IMAD.MOV.U32 R4, RZ, RZ, R24 ;  /* 0x000000ffff047224 */ /* 0x000fe400078e0018 */
[----:B------:R1:W-:Y:S01]  /*5d340*/  STL [R1+0xf4c], R25 ;  /* 0x000f4c1901007387 */ /* 0x0003e20000100800 */
[----:B------:R-:W-:-:S03]  /*5d350*/  IMAD.MOV.U32 R5, RZ, RZ, R25 ;  /* 0x000000ffff057224 */ /* 0x000fc600078e0019 */
        /* <DEDUP_REMOVED lines=20> */
[----:B----4-:R-:W-:-:S05]  /*5d4a0*/  IADD3 R31, P2, R31, R80, RZ ;  /* 0x000000501f1f7210 */ /* 0x010fca0007f5e0ff */
        /* <DEDUP_REMOVED lines=17> */
[----:B------:R-:W4:Y:S04]  /*5d5c0*/  LDL.LU R27, [R1+0xe98] ;  /* 0x000e9800011b7983 */ /* 0x000f280000300800 */
[----:B------:R1:W-:Y:S01]  /*5d5d0*/  LDGSTS.E [R6+-0x5d600], [R4.64], P1 ;  /* 0xa2a0000004067fae */ /* 0x0003e20008921848 */
[----:B------:R-:W-:Y:S02]  /*5d5e0*/  ISETP.GT.AND P1, PT, R0, 0x19, PT ;  /* 0x000000190000780c */ /* 0x000fe40003f24270 */
[----:B------:R-:W-:-:S02]  /*5d5f0*/  IADD3 R24, P2, R24, R80, RZ ;  /* 0x0000005018187210 */ /* 0x000fc40007f5e0ff */
        /* <DEDUP_REMOVED lines=15> */
[----:B---3--:R-:W-:-:S05]  /*5d6f0*/  IADD3 R29, P2, R29, R80, RZ ;  /* 0x000000501d1d7210 */ /* 0x008fca0007f5e0ff */
[----:B------:R-:W-:Y:S01]  /*5d700*/  IMAD.X R30, R30, 0x1, R3, P2 ;  /* 0x000000011e1e7824 */ /* 0x000fe200010e0603 */
[----:B------:R-:W-:Y:S04]  /*5d710*/  STL [R1+0xeb8], R29 ;  /* 0x000eb81d01007387 */ /* 0x000fe80000100800 */
[----:B------:R1:W-:Y:S04]  /*5d720*/  STL [R1+0xeac], R30 ;  /* 0x000eac1e01007387 */ /* 0x0003e80000100800 */
[----:B------:R-:W3:Y:S04]  /*5d730*/  LDL.LU R32, [R1+0xe4c] ;  /* 0x000e4c0001207983 */ /* 0x000ee80000300800 */
[----:B------:R-:W3:Y:S01]  /*5d740*/  LDL.LU R31, [R1+0xe58] ;  /* 0x000e5800011f7983 */ /* 0x000ee20000300800 */
[----:B------:R-:W-:-:S02]  /*5d750*/  IMAD.MOV.U32 R5, RZ, RZ, R30 ;  /* 0x000000ffff057224 */ /* 0x000fc400078e001e */
[----:B------:R-:W-:Y:S01]  /*5d760*/  IMAD.MOV.U32 R4, RZ, RZ, R29 ;  /* 0x000000ffff047224 */ /* 0x000fe200078e001d */
[----:B-1----:R-:W3:Y:S04]  /*5d770*/  LDL.LU R30, [R1+0xe2c] ;  /* 0x000e2c00011e7983 */ /* 0x002ee80000300800 */
[----:B------:R-:W3:Y:S04]  /*5d780*/  LDL.LU R29, [R1+0xe38] ;  /* 0x000e3800011d7983 */ /* 0x000ee80000300800 */
[----:B------:R1:W-:Y:S01]  /*5d790*/  LDGSTS.E [R6+-0x5c600], [R4.64], P1 ;  /* 0xa3a0000004067fae */ /* 0x0003e20008921848 */
[----:B------:R-:W-:-:S04]  /*5d7a0*/  ISETP.GT.AND P1, PT, R0, 0x21, PT ;  /* 0x000000210000780c */ /* 0x000fc80003f24270 */
[----:B-1----:R-:W-:-:S04]  /*5d7b0*/  SEL R4, RZ, 0x4, !P1 ;  /* 0x00000004ff047807 */ /* 0x002fc80004800000 */
[----:B------:R-:W-:-:S04]  /*5d7c0*/  SEL R4, R4, RZ, !P0 ;  /* 0x000000ff04047207 */ /* 0x000fc80004000000 */
[----:B------:R-:W-:Y:S02]  /*5d7d0*/  ISETP.NE.U32.AND P1, PT, R4, RZ, PT ;  /* 0x000000ff0400720c */ /* 0x000fe40003f25070 */
[----:B----4-:R-:W-:-:S04]  /*5d7e0*/  IADD3 R27, P2, R27, R80, RZ ;  /* 0x000000501b1b7210 */ /* 0x010fc80007f5e0ff */
[----:B--2---:R-:W-:Y:S01]  /*5d7f0*/  IADD3.X R28, R28, R3, RZ, P2, !PT ;  /* 0x000000031c1c7210 */ /* 0x004fe200017fe4ff */
[----:B------:R-:W-:Y:S01]  /*5d800*/  STL [R1+0xe98], R27 ;  /* 0x000e981b01007387 */ /* 0x000fe20000100800 */
[----:B------:R-:W-:-:S03]  /*5d810*/  IMAD.MOV.U32 R4, RZ, RZ, R27 ;  /* 0x000000ffff047224 */ /* 0x000fc600078e001b */
[----:B------:R1:W-:Y:S01]  /*5d820*/  STL [R1+0xe8c], R28 ;  /* 0x000e8c1c01007387 */ /* 0x0003e20000100800 */
[----:B------:R-:W-:-:S05]  /*5d830*/  IMAD.MOV.U32 R5, RZ, RZ, R28 ;  /* 0x000000ffff057224 */ /* 0x000fca00078e001c */
        /* <DEDUP_REMOVED lines=20> */
[----:B---3--:R-:W-:-:S05]  /*5d980*/  IADD3 R31, P2, R31, R80, RZ ;  /* 0x000000501f1f7210 */ /* 0x008fca0007f5e0ff */
        /* <DEDUP_REMOVED lines=15> */
[----:B------:R-:W-:-:S03]  /*5da80*/  MOV R4, R29 ;  /* 0x0000001d00047202 */ /* 0x000fc60000000f00 */
        /* <DEDUP_REMOVED lines=20> */
[----:B------:R-:W2:Y:S04]  /*5dbd0*/  LDL.LU R32, [R1+0xd8c] ;  /* 0x000d8c0001207983 */ /* 0x000ea80000300800 */
[----:B------:R-:W2:Y:S01]  /*5dbe0*/  LDL.LU R31, [R1+0xd98] ;  /* 0x000d9800011f7983 */ /* 0x000ea20000300800 */
[----:B------:R-:W-:-:S04]  /*5dbf0*/  ISETP.GT.AND P1, PT, R0, 0x35, PT ;  /* 0x000000350000780c */ /* 0x000fc80003f24270 */
        /* <DEDUP_REMOVED lines=15> */
[----:B------:R-:W-:-:S03]  /*5dcf0*/  IMAD.MOV.U32 R4, RZ, RZ, R29 ;  /* 0x000000ffff047224 */ /* 0x000fc600078e001d */
[----:B------:R1:W-:Y:S01]  /*5dd00*/  STL [R1+0xdcc], R30 ;  /* 0x000dcc1e01007387 */ /* 0x0003e20000100800 */
[----:B------:R-:W-:-:S05]  /*5dd10*/  MOV R5, R30 ;  /* 0x0000001e00057202 */ /* 0x000fca0000000f00 */
        /* <DEDUP_REMOVED lines=44> */
[----:B---3--:R-:W-:-:S04]  /*5dfe0*/  IADD3 R29, P2, R29, R80, RZ ;  /* 0x000000501d1d7210 */ /* 0x008fc80007f5e0ff */
[----:B------:R-:W-:Y:S01]  /*5dff0*/  IADD3.X R30, R30, R3, RZ, P2, !PT ;  /* 0x000000031e1e7210 */ /* 0x000fe200017fe4ff */
[----:B------:R-:W-:Y:S01]  /*5e000*/  STL [R1+0xd58], R29 ;  /* 0x000d581d01007387 */ /* 0x000fe20000100800 */
[----:B------:R-:W-:-:S03]  /*5e010*/  IMAD.MOV.U32 R4, RZ, RZ, R29 ;  /* 0x000000ffff047224 */ /* 0x000fc600078e001d */
[----:B------:R1:W-:Y:S01]  /*5e020*/  STL [R1+0xd4c], R30 ;  /* 0x000d4c1e01007387 */ /* 0x0003e20000100800 */
[----:B------:R-:W-:-:S05]  /*5e030*/  IMAD.MOV.U32 R5, RZ, RZ, R30 ;  /* 0x000000ffff057224 */ /* 0x000fca00078e001e */
[----:B------:R3:W-:Y:S04]  /*5e040*/  LDGSTS.E [R6+-0x56e00], [R4.64], P1 ;  /* 0xa920000004067fae */ /* 0x0007e80008921848 */
[----:B-1----:R-:W2:Y:S04]  /*5e050*/  LDL.LU R30, [R1+0xcec] ;  /* 0x000cec00011e7983 */ /* 0x002ea80000300800 */
[----:B------:R-:W2:Y:S01]  /*5e060*/  LDL.LU R29, [R1+0xd00] ;  /* 0x000d0000011d7983 */ /* 0x000ea20000300800 */
[----:B------:R-:W-:-:S04]  /*5e070*/  ISETP.GT.AND P1, PT, R0, 0x4d, PT ;  /* 0x0000004d0000780c */ /* 0x000fc80003f24270 */
[----:B---3--:R-:W-:-:S04]  /*5e080*/  SEL R4, RZ, 0x4, !P1 ;  /* 0x00000004ff047807 */ /* 0x008fc80004800000 */
[----:B------:R-:W-:-:S04]  /*5e090*/  SEL R4, R4, RZ, !P0 ;  /* 0x000000ff04047207 */ /* 0x000fc80004000000 */
[----:B------:R-:W-:Y:S02]  /*5e0a0*/  ISETP.NE.U32.AND P1, PT, R4, RZ, PT ;  /* 0x000000ff0400720c */ /* 0x000fe40003f25070 */
[----:B------:R-:W-:-:S05]  /*5e0b0*/  IADD3 R27, P2, R27, R80, RZ ;  /* 0x000000501b1b7210 */ /* 0x000fca0007f5e0ff */
        /* <DEDUP_REMOVED lines=24> */
[----:B----4-:R-:W-:-:S04]  /*5e240*/  SEL R4, RZ, 0x4, !P1 ;  /* 0x00000004ff047807 */ /* 0x010fc80004800000 */
[----:B------:R-:W-:-:S04]  /*5e250*/  SEL R4, R4, RZ, !P0 ;  /* 0x000000ff04047207 */ /* 0x000fc80004000000 */
[----:B------:R-:W-:Y:S02]  /*5e260*/  ISETP.NE.U32.AND P1, PT, R4, RZ, PT ;  /* 0x000000ff0400720c */ /* 0x000fe40003f25070 */
[----:B--2---:R-:W-:-:S05]  /*5e270*/  IADD3 R29, P2, R29, R80, RZ ;  /* 0x000000501d1d7210 */ /* 0x004fca0007f5e0ff */
[----:B------:R-:W-:Y:S01]  /*5e280*/  IMAD.X R30, R30, 0x1, R3, P2 ;  /* 0x000000011e1e7824 */ /* 0x000fe200010e0603 */
[----:B------:R-:W-:Y:S01]  /*5e290*/  STL [R1+0xd00], R29 ;  /* 0x000d001d01007387 */ /* 0x000fe20000100800 */
[----:B------:R-:W-:Y:S02]  /*5e2a0*/  MOV R4, R29 ;  /* 0x0000001d00047202 */ /* 0x000fe40000000f00 */
        /* <DEDUP_REMOVED lines=38> */
[----:B------:R-:W-:-:S03]  /*5e510*/  MOV R5, R25 ;  /* 0x0000001900057202 */ /* 0x000fc60000000f00 */
        /* <DEDUP_REMOVED lines=11> */
[----:B------:R-:W4:Y:S01]  /*5e5d0*/  LDL.LU R32, [R1+0xc10] ;  /* 0x000c100001207983 */ /* 0x000f220000300800 */
[----:B------:R-:W-:-:S03]  /*5e5e0*/  IMAD.MOV.U32 R5, RZ, RZ, R30 ;  /* 0x000000ffff057224 */ /* 0x000fc600078e001e */
[----:B------:R-:W4:Y:S01]  /*5e5f0*/  LDL.LU R31, [R1+0xc14] ;  /* 0x000c1400011f7983 */ /* 0x000f220000300800 */
        /* <DEDUP_REMOVED lines=22> */
[----:B------:R-:W-:Y:S02]  /*5e760*/  IMAD.X R25, R25, 0x1, R3, P2 ;  /* 0x0000000119197824 */ /* 0x000fe400010e0603 */
[----:B------:R-:W-:Y:S02]  /*5e770*/  IMAD.MOV.U32 R4, RZ, RZ, R24 ;  /* 0x000000ffff047224 */ /* 0x000fe400078e0018 */
[----:B------:R-:W-:Y:S01]  /*5e780*/  IMAD.MOV.U32 R5, RZ, RZ, R25 ;  /* 0x000000ffff057224 */ /* 0x000fe200078e0019 */
[----:B------:R-:W-:Y:S04]  /*5e790*/  STL [R1+0xc34], R24 ;  /* 0x000c341801007387 */ /* 0x000fe80000100800 */
[----:B------:R1:W-:Y:S01]  /*5e7a0*/  LDGSTS.E [R6+-0x52600], [R4.64], P1 ;  /* 0xada0000004067fae */ /* 0x0003e20008921848 */
[----:B------:R-:W-:-:S03]  /*5e7b0*/  ISETP.GT.AND P1, PT, R0, 0x71, PT ;  /* 0x000000710000780c */ /* 0x000fc60003f24270 */
[----:B------:R2:W-:Y:S04]  /*5e7c0*/  STL [R1+0xc30], R25 ;  /* 0x000c301901007387 */ /* 0x0005e80000100800 */
[----:B--2---:R-:W3:Y:S01]  /*5e7d0*/  LDL.LU R25, [R1+0xbb0] ;  /* 0x000bb00001197983 */ /* 0x004ee20000300800 */
[----:B-1----:R-:W-:-:S03]  /*5e7e0*/  SEL R4, RZ, 0x4, !P1 ;  /* 0x00000004ff047807 */ /* 0x002fc60004800000 */
[----:B------:R-:W3:Y:S01]  /*5e7f0*/  LDL.LU R24, [R1+0xbb4] ;  /* 0x000bb40001187983 */ /* 0x000ee20000300800 */
[----:B------:R-:W-:-:S04]  /*5e800*/  SEL R4, R4, RZ, !P0 ;  /* 0x000000ff04047207 */ /* 0x000fc80004000000 */
[----:B------:R-:W-:Y:S02]  /*5e810*/  ISETP.NE.U32.AND P1, PT, R4, RZ, PT ;  /* 0x000000ff0400720c */ /* 0x000fe40003f25070 */
[----:B----4-:R-:W-:-:S04]  /*5e820*/  IADD3 R31, P2, R31, R80, RZ ;  /* 0x000000501f1f7210 */ /* 0x010fc80007f5e0ff */
[----:B------:R-:W-:Y:S02]  /*5e830*/  IADD3.X R32, R32, R3, RZ, P2, !PT ;  /* 0x0000000320207210 */ /* 0x000fe400017fe4ff */
        /* <DEDUP_REMOVED lines=9> */
[----:B-1----:R-:W2:Y:S01]  /*5e8d0*/  LDL.LU R31, [R1+0xf84] ;  /* 0x000f8400011f7983 */ /* 0x002ea20000300800 */
[----:B----4-:R-:W-:-:S03]  /*5e8e0*/  IMAD.MOV.U32 R5, RZ, RZ, R30 ;  /* 0x000000ffff057224 */ /* 0x010fc600078e001e */
[----:B------:R-:W4:Y:S01]  /*5e8f0*/  LDL.LU R30, [R1+0xf90] ;  /* 0x000f9000011e7983 */ /* 0x000f220000300800 */
[----:B------:R-:W-:-:S04]  /*5e900*/  ISETP.GT.AND P1, PT, R0, 0x75, PT ;  /* 0x000000750000780c */ /* 0x000fc80003f24270 */
[----:B------:R-:W-:-:S04]  /*5e910*/  SEL R4, RZ, 0x4, !P1 ;  /* 0x00000004ff047807 */ /* 0x000fc80004800000 */
[----:B------:R-:W-:-:S04]  /*5e920*/  SEL R4, R4, RZ, !P0 ;  /* 0x000000ff04047207 */ /* 0x000fc80004000000 */
[----:B------:R-:W-:Y:S01]  /*5e930*/  ISETP.NE.U32.AND P1, PT, R4, RZ, PT ;  /* 0x000000ff0400720c */ /* 0x000fe20003f25070 */
[----:B------:R-:W-:Y:S11]  /*5e940*/  IMAD.MOV.U32 R4, RZ, RZ, R29 ;  /* 0x000000ffff047224 */ /* 0x000ff600078e001d */
[----:B------:R-:W-:Y:S01]  /*5e950*/  @!UPT UIADD3 URZ, URZ, URZ, URZ ;  /* 0x0000003f3f3ff290 */ /* 0x000fe2000fffe03f */
[----:B------:R1:W-:Y:S01]  /*5e960*/  LDGSTS.E [R6+-0x51600], [R4.64], P1 ;  /* 0xaea0000004067fae */ /* 0x0003e20008921848 */
[----:B------:R-:W-:-:S04]  /*5e970*/  ISETP.GT.AND P1, PT, R0, 0x79, PT ;  /* 0x000000790000780c */ /* 0x000fc80003f24270 */
[----:B-1----:R-:W-:-:S04]  /*5e980*/  SEL R4, RZ, 0x4, !P1 ;  /* 0x00000004ff047807 */ /* 0x002fc80004800000 */
        /* <DEDUP_REMOVED lines=12> */
[----:B---3--:R-:W-:-:S04]  /*5ea50*/  SEL R4, RZ, 0x4, !P1 ;  /* 0x00000004ff047807 */ /* 0x008fc80004800000 */
[----:B------:R-:W-:Y:S02]  /*5ea60*/  SEL R4, R4, RZ, !P0 ;  /* 0x000000ff04047207 */ /* 0x000fe40004000000 */
[----:B------:R-:W-:-:S05]  /*5ea70*/  IADD3 R24, P2, R24, R80, RZ ;  /* 0x0000005018187210 */ /* 0x000fca0007f5e0ff */
[----:B------:R-:W-:Y:S01]  /*5ea80*/  IMAD.X R25, R25, 0x1, R3, P2 ;  /* 0x0000000119197824 */ /* 0x000fe200010e0603 */
[----:B------:R-:W-:Y:S03]  /*5ea90*/  STL [R1+0xbb4], R24 ;  /* 0x000bb41801007387 */ /* 0x000fe60000100800 */
[----:B------:R-:W-:Y:S01]  /*5eaa0*/  IMAD.MOV.U32 R5, RZ, RZ, R25 ;  /* 0x000000ffff057224 */ /* 0x000fe200078e0019 */
[----:B------:R1:W-:Y:S04]  /*5eab0*/  STL [R1+0xbb0], R25 ;  /* 0x000bb01901007387 */ /* 0x0003e80000100800 */
[----:B------:R-:W3:Y:S04]  /*5eac0*/  LDL.LU R29, [R1+0xf44] ;  /* 0x000f4400011d7983 */ /* 0x000ee80000300800 */
[----:B-1----:R-:W3:Y:S01]  /*5ead0*/  LDL.LU R25, [R1+0xf50] ;  /* 0x000f500001197983 */ /* 0x002ee20000300800 */
[----:B------:R-:W-:-:S02]  /*5eae0*/  ISETP.NE.U32.AND P1, PT, R4, RZ, PT ;  /* 0x000000ff0400720c */ /* 0x000fc40003f25070 */
[----:B------:R-:W-:Y:S02]  /*5eaf0*/  IADD3 R2, R2, 0x100000, RZ ;  /* 0x0010000002027810 */ /* 0x000fe40007ffe0ff */
[----:B------:R-:W-:-:S09]  /*5eb00*/  MOV R4, R24 ;  /* 0x0000001800047202 */ /* 0x000fd20000000f00 */
[----:B------:R1:W-:Y:S01]  /*5eb10*/  LDGSTS.E [R2+-0x50600], [R4.64], P1 ;  /* 0xafa0000004027fae */ /* 0x0003e20008921848 */
[----:B----4-:R-:W-:-:S05]  /*5eb20*/  IADD3 R30, P2, R30, R80, RZ ;  /* 0x000000501e1e7210 */ /* 0x010fca0007f5e0ff */
[----:B--2---:R-:W-:Y:S01]  /*5eb30*/  IMAD.X R31, R31, 0x1, R3, P2 ;  /* 0x000000011f1f7824 */ /* 0x004fe200010e0603 */
[----:B------:R-:W-:Y:S01]  /*5eb40*/  STL [R1+0xf90], R30 ;  /* 0x000f901e01007387 */ /* 0x000fe20000100800 */
[----:B-1----:R-:W-:Y:S02]  /*5eb50*/  IMAD.MOV.U32 R4, RZ, RZ, R30 ;  /* 0x000000ffff047224 */ /* 0x002fe400078e001e */
[----:B------:R-:W-:Y:S01]  /*5eb60*/  IMAD.MOV.U32 R5, RZ, RZ, R31 ;  /* 0x000000ffff057224 */ /* 0x000fe200078e001f */
[----:B------:R1:W-:Y:S04]  /*5eb70*/  STL [R1+0xf84], R31 ;  /* 0x000f841f01007387 */ /* 0x0003e80000100800 */
[----:B-1----:R-:W2:Y:S04]  /*5eb80*/  LDL.LU R31, [R1+0xf24] ;  /* 0x000f2400011f7983 */ /* 0x002ea80000300800 */
[----:B------:R-:W4:Y:S01]  /*5eb90*/  LDL.LU R30, [R1+0xf30] ;  /* 0x000f3000011e7983 */ /* 0x000f220000300800 */
        /* <DEDUP_REMOVED lines=10> */
[----:B-1----:R-:W-:-:S04]  /*5ec40*/  SEL R4, RZ, 0x4, !P1 ;  /* 0x00000004ff047807 */ /* 0x002fc80004800000 */
[----:B------:R-:W-:Y:S02]  /*5ec50*/  SEL R4, R4, RZ, !P0 ;  /* 0x000000ff04047207 */ /* 0x000fe40004000000 */
[----:B------:R-:W-:-:S05]  /*5ec60*/  IADD3 R27, P2, R27, R80, RZ ;  /* 0x000000501b1b7210 */ /* 0x000fca0007f5e0ff */
[----:B------:R-:W-:Y:S01]  /*5ec70*/  IMAD.X R28, R28, 0x1, R3, P2 ;  /* 0x000000011c1c7824 */ /* 0x000fe200010e0603 */
[----:B------:R-:W-:Y:S04]  /*5ec80*/  STL [R1+0xf70], R27 ;  /* 0x000f701b01007387 */ /* 0x000fe80000100800 */
[----:B------:R1:W-:Y:S04]  /*5ec90*/  STL [R1+0xf64], R28 ;  /* 0x000f641c01007387 */ /* 0x0003e80000100800 */
[----:B------:R-:W2:Y:S04]  /*5eca0*/  LDL.LU R33, [R1+0xf04] ;  /* 0x000f040001217983 */ /* 0x000ea80000300800 */
[----:B------:R-:W2:Y:S01]  /*5ecb0*/  LDL.LU R32, [R1+0xf10] ;  /* 0x000f100001207983 */ /* 0x000ea20000300800 */
[----:B------:R-:W-:Y:S01]  /*5ecc0*/  ISETP.NE.U32.AND P1, PT, R4, RZ, PT ;  /* 0x000000ff0400720c */ /* 0x000fe20003f25070 */
[----:B------:R-:W-:-:S02]  /*5ecd0*/  IMAD.MOV.U32 R5, RZ, RZ, R28 ;  /* 0x000000ffff057224 */ /* 0x000fc400078e001c */
[----:B------:R-:W-:Y:S01]  /*5ece0*/  IMAD.MOV.U32 R4, RZ, RZ, R27 ;  /* 0x000000ffff047224 */ /* 0x000fe200078e001b */
[----:B-1----:R-:W2:Y:S04]  /*5ecf0*/  LDL.LU R28, [R1+0xee4] ;  /* 0x000ee400011c7983 */ /* 0x002ea80000300800 */
[----:B------:R-:W2:Y:S05]  /*5ed00*/  LDL.LU R27, [R1+0xef0] ;  /* 0x000ef000011b7983 */ /* 0x000eaa0000300800 */
[----:B------:R1:W-:Y:S01]  /*5ed10*/  LDGSTS.E [R6+-0x5f400], [R4.64], P1 ;  /* 0xa0c0000004067fae */ /* 0x0003e20008921848 */
[----:B------:R-:W-:-:S04]  /*5ed20*/  ISETP.GT.AND P1, PT, R0, 0xa, PT ;  /* 0x0000000a0000780c */ /* 0x000fc80003f24270 */
[----:B-1----:R-:W-:Y:S02]  /*5ed30*/  SEL R4, RZ, 0x4, !P1 ;  /* 0x00000004ff047807 */ /* 0x002fe40004800000 */
[----:B---3--:R-:W-:Y:S02]  /*5ed40*/  IADD3 R25, P2, R25, R80, RZ ;  /* 0x0000005019197210 */ /* 0x008fe40007f5e0ff */
[----:B------:R-:W-:Y:S02]  /*5ed50*/  SEL R4, R4, RZ, !P0 ;  /* 0x000000ff04047207 */ /* 0x000fe40004000000 */
[----:B------:R-:W-:Y:S01]  /*5ed60*/  IADD3.X R29, R29, R3, RZ, P2, !PT ;  /* 0x000000031d1d7210 */ /* 0x000fe200017fe4ff */
[----:B------:R-:W-:Y:S01]  /*5ed70*/  STL [R1+0xf50], R25 ;  /* 0x000f501901007387 */ /* 0x000fe20000100800 */
[----:B------:R-:W-:Y:S01]  /*5ed80*/  ISETP.NE.U32.AND P1, PT, R4, RZ, PT ;  /* 0x000000ff0400720c */ /* 0x000fe20003f25070 */
[----:B------:R-:W-:Y:S02]  /*5ed90*/  IMAD.MOV.U32 R4, RZ, RZ, R25 ;  /* 0x000000ffff047224 */ /* 0x000fe400078e0019 */
        /* <DEDUP_REMOVED lines=40> */
[----:B------:R-:W2:Y:S04]  /*5f020*/  LDL.LU R27, [R1+0xe90] ;  /* 0x000e9000011b7983 */ /* 0x000ea80000300800 */
[----:B------:R1:W-:Y:S01]  /*5f030*/  LDGSTS.E [R6+-0x5d400], [R4.64], P1 ;  /* 0xa2c0000004067fae */ /* 0x0003e20008921848 */
[----:B------:R-:W-:Y:S02]  /*5f040*/  ISETP.GT.AND P1, PT, R0, 0x1a, PT ;  /* 0x0000001a0000780c */ /* 0x000fe40003f24270 */
[----:B---3--:R-:W-:-:S05]  /*5f050*/  IADD3 R25, P2, R25, R80, RZ ;  /* 0x0000005019197210 */ /* 0x008fca0007f5e0ff */
        /* <DEDUP_REMOVED lines=30> */
[----:B--2---:R-:W-:-:S05]  /*5f240*/  IADD3 R27, P2, R27, R80, RZ ;  /* 0x000000501b1b7210 */ /* 0x004fca0007f5e0ff */
[----:B------:R-:W-:Y:S01]  /*5f250*/  IMAD.X R28, R28, 0x1, R3, P2 ;  /* 0x000000011c1c7824 */ /* 0x000fe200010e0603 */
[----:B------:R-:W-:Y:S01]  /*5f260*/  STL [R1+0xe90], R27 ;  /* 0x000e901b01007387 */ /* 0x000fe20000100800 */
[----:B------:R-:W-:-:S03]  /*5f270*/  IMAD.MOV.U32 R4, RZ, RZ, R27 ;  /* 0x000000ffff047224 */ /* 0x000fc600078e001b */
[----:B------:R-:W-:Y:S01]  /*5f280*/  MOV R5, R28 ;  /* 0x0000001c00057202 */ /* 0x000fe20000000f00 */
[----:B------:R1:W-:Y:S04]  /*5f290*/  STL [R1+0xe84], R28 ;  /* 0x000e841c01007387 */ /* 0x0003e80000100800 */
[----:B------:R2:W-:Y:S01]  /*5f2a0*/  LDGSTS.E [R6+-0x5bc00], [R4.64], P1 ;  /* 0xa440000004067fae */ /* 0x0005e20008921848 */
[----:B------:R-:W-:-:S03]  /*5f2b0*/  ISETP.GT.AND P1, PT, R0, 0x26, PT ;  /* 0x000000260000780c */ /* 0x000fc60003f24270 */
[----:B-1----:R-:W4:Y:S04]  /*5f2c0*/  LDL.LU R28, [R1+0xe04] ;  /* 0x000e0400011c7983 */ /* 0x002f280000300800 */
[----:B------:R-:W4:Y:S01]  /*5f2d0*/  LDL.LU R27, [R1+0xe10] ;  /* 0x000e1000011b7983 */ /* 0x000f220000300800 */
[----:B--2---:R-:W-:-:S04]  /*5f2e0*/  SEL R4, RZ, 0x4, !P1 ;  /* 0x00000004ff047807 */ /* 0x004fc80004800000 */
[----:B------:R-:W-:Y:S02]  /*5f2f0*/  SEL R4, R4, RZ, !P0 ;  /* 0x000000ff04047207 */ /* 0x000fe40004000000 */
[----:B---3--:R-:W-:Y:S02]  /*5f300*/  IADD3 R25, P2, R25, R80, RZ ;  /* 0x0000005019197210 */ /* 0x008fe40007f5e0ff */
[----:B------:R-:W-:-:S03]  /*5f310*/  ISETP.NE.U32.AND P1, PT, R4, RZ, PT ;  /* 0x000000ff0400720c */ /* 0x000fc60003f25070 */
[----:B------:R-:W-:Y:S01]  /*5f320*/  IMAD.X R29, R29, 0x1, R3, P2 ;  /* 0x000000011d1d7824 */ /* 0x000fe200010e0603 */
[----:B------:R-:W-:Y:S01]  /*5f330*/  STL [R1+0xe70], R25 ;  /* 0x000e701901007387 */ /* 0x000fe20000100800 */
[----:B------:R-:W-:Y:S02]  /*5f340*/  IMAD.MOV.U32 R4, RZ, RZ, R25 ;  /* 0x000000ffff047224 */ /* 0x000fe400078e0019 */
[----:B------:R-:W-:Y:S01]  /*5f350*/  IMAD.MOV.U32 R5, RZ, RZ, R29 ;  /* 0x000000ffff057224 */ /* 0x000fe200078e001d */
[----:B------:R1:W-:Y:S05]  /*5f360*/  STL [R1+0xe64], R29 ;  /* 0x000e641d01007387 */ /* 0x0003ea0000100800 */
[----:B------:R2:W-:Y:S01]  /*5f370*/  LDGSTS.E [R6+-0x5b400], [R4.64], P1 ;  /* 0xa4c0000004067fae */ /* 0x0005e20008921848 */
[----:B------:R-:W-:-:S03]  /*5f380*/  ISETP.GT.AND P1, PT, R0, 0x2a, PT ;  /* 0x0000002a0000780c */ /* 0x000fc60003f24270 */
[----:B-1----:R-:W3:Y:S04]  /*5f390*/  LDL.LU R29, [R1+0xde4] ;  /* 0x000de400011d7983 */ /* 0x002ee80000300800 */
[----:B------:R-:W3:Y:S01]  /*5f3a0*/  LDL.LU R25, [R1+0xdf0] ;  /* 0x000df00001197983 */ /* 0x000ee20000300800 */
[----:B--2---:R-:W-:-:S04]  /*5f3b0*/  SEL R4, RZ, 0x4, !P1 ;  /* 0x00000004ff047807 */ /* 0x004fc80004800000 */
[----:B------:R-:W-:-:S04]  /*5f3c0*/  SEL R4, R4, RZ, !P0 ;  /* 0x000000ff04047207 */ /* 0x000fc80004000000 */
[----:B------:R-:W-:Y:S02]  /*5f3d0*/  ISETP.NE.U32.AND P1, PT, R4, RZ, PT ;  /* 0x000000ff0400720c */ /* 0x000fe40003f25070 */
[----:B----4-:R-:W-:-:S05]  /*5f3e0*/  IADD3 R32, P2, R32, R80, RZ ;  /* 0x0000005020207210 */ /* 0x010fca0007f5e0ff */
        /* <DEDUP_REMOVED lines=19> */
[----:B------:R-:W-:-:S04]  /*5f520*/  ISETP.GT.AND P1, PT, R0, 0x32, PT ;  /* 0x000000320000780c */ /* 0x000fc80003f24270 */
[----:B-1----:R-:W-:-:S04]  /*5f530*/  SEL R4, RZ, 0x4, !P1 ;  /* 0x00000004ff047807 */ /* 0x002fc80004800000 */
[----:B------:R-:W-:-:S04]  /*5f540*/  SEL R4, R4, RZ, !P0 ;  /* 0x000000ff04047207 */ /* 0x000fc80004000000 */
[----:B------:R-:W-:Y:S02]  /*5f550*/  ISETP.NE.U32.AND P1, PT, R4, RZ, PT ;  /* 0x000000ff0400720c */ /* 0x000fe40003f25070 */
[----:B------:R-:W-:-:S04]  /*5f560*/  IADD3 R27, P2, R27, R80, RZ ;  /* 0x000000501b1b7210 */ /* 0x000fc80007f5e0ff */
        /* <DEDUP_REMOVED lines=8> */
[----:B---3--:R-:W-:-:S05]  /*5f5f0*/  IADD3 R25, P2, R25, R80, RZ ;  /* 0x0000005019197210 */ /* 0x008fca0007f5e0ff */
[----:B------:R-:W-:Y:S01]  /*5f600*/  IMAD.X R29, R29, 0x1, R3, P2 ;  /* 0x000000011d1d7824 */ /* 0x000fe200010e0603 */
[----:B------:R-:W-:Y:S04]  /*5f610*/  STL [R1+0xdf0], R25 ;  /* 0x000df01901007387 */ /* 0x000fe80000100800 */
[----:B------:R1:W-:Y:S04]  /*5f620*/  STL [R1+0xde4], R29 ;  /* 0x000de41d01007387 */ /* 0x0003e80000100800 */
[----:B------:R-:W3:Y:S01]  /*5f630*/  LDL.LU R33, [R1+0xd84] ;  /* 0x000d840001217983 */ /* 0x000ee20000300800 */
[----:B------:R-:W-:-:S03]  /*5f640*/  ISETP.GT.AND P1, PT, R0, 0x36, PT ;  /* 0x000000360000780c */ /* 0x000fc60003f24270 */
[----:B------:R-:W3:Y:S01]  /*5f650*/  LDL.LU R32, [R1+0xd90] ;  /* 0x000d900001207983 */ /* 0x000ee20000300800 */
[----:B------:R-:W-:-:S04]  /*5f660*/  SEL R4, RZ, 0x4, !P1 ;  /* 0x00000004ff047807 */ /* 0x000fc80004800000 */
[----:B------:R-:W-:Y:S01]  /*5f670*/  SEL R4, R4, RZ, !P0 ;  /* 0x000000ff04047207 */ /* 0x000fe20004000000 */
[----:B------:R-:W-:Y:S02]  /*5f680*/  IMAD.MOV.U32 R5, RZ, RZ, R29 ;  /* 0x000000ffff057224 */ /* 0x000fe400078e001d */
[----:B-1----:R-:W3:Y:S01]  /*5f690*/  LDL.LU R29, [R1+0xd64] ;  /* 0x000d6400011d7983 */ /* 0x002ee20000300800 */
[----:B------:R-:W-:Y:S01]  /*5f6a0*/  ISETP.NE.U32.AND P1, PT, R4, RZ, PT ;  /* 0x000000ff0400720c */ /* 0x000fe20003f25070 */
[----:B------:R-:W-:Y:S02]  /*5f6b0*/  IMAD.MOV.U32 R4, RZ, RZ, R25 ;  /* 0x000000ffff047224 */ /* 0x000fe400078e0019 */
[----:B------:R-:W3:Y:S10]  /*5f6c0*/  LDL.LU R25, [R1+0xd70] ;  /* 0x000d700001197983 */ /* 0x000ef40000300800 */
        /* <DEDUP_REMOVED lines=20> */
[----:B------:R-:W-:Y:S01]  /*5f810*/  MOV R4, R27 ;  /* 0x0000001b00047202 */ /* 0x000fe20000000f00 */
[----:B------:R-:W-:Y:S02]  /*5f820*/  STL [R1+0xdb0], R27 ;  /* 0x000db01b01007387 */ /* 0x000fe40000100800 */
[----:B------:R-:W-:Y:S02]  /*5f830*/  IMAD.MOV.U32 R5, RZ, RZ, R28 ;  /* 0x000000ffff057224 */ /* 0x000fe400078e001c */
        /* <DEDUP_REMOVED lines=9> */
[----:B------:R-:W-:Y:S02]  /*5f8d0*/  IMAD.X R33, R33, 0x1, R3, P2 ;  /* 0x0000000121217824 */ /* 0x000fe400010e0603 */
[----:B------:R-:W-:Y:S02]  /*5f8e0*/  IMAD.MOV.U32 R4, RZ, RZ, R32 ;  /* 0x000000ffff047224 */ /* 0x000fe400078e0020 */
[----:B------:R-:W-:Y:S01]  /*5f8f0*/  IMAD.MOV.U32 R5, RZ, RZ, R33 ;  /* 0x000000ffff057224 */ /* 0x000fe200078e0021 */
[----:B------:R-:W-:-:S05]  /*5f900*/  IADD3 R25, P2, R25, R80, RZ ;  /* 0x0000005019197210 */ /* 0x000fca0007f5e0ff */
        /* <DEDUP_REMOVED lines=32> */
[----:B------:R-:W-:-:S05]  /*5fb10*/  IADD3 R27, P2, R27, R80, RZ ;  /* 0x000000501b1b7210 */ /* 0x000fca0007f5e0ff */
        /* <DEDUP_REMOVED lines=12> */
[----:B------:R-:W-:Y:S02]  /*5fbe0*/  SEL R4, R4, RZ, !P0 ;  /* 0x000000ff04047207 */ /* 0x000fe40004000000 */
[----:B---3--:R-:W-:-:S05]  /*5fbf0*/  IADD3 R25, P2, R25, R80, RZ ;  /* 0x0000005019197210 */ /* 0x008fca0007f5e0ff */
[----:B------:R-:W-:Y:S01]  /*5fc00*/  IMAD.X R29, R29, 0x1, R3, P2 ;  /* 0x000000011d1d7824 */ /* 0x000fe200010e0603 */
[----:B------:R-:W-:Y:S01]  /*5fc10*/  ISETP.NE.U32.AND P1, PT, R4, RZ, PT ;  /* 0x000000ff0400720c */ /* 0x000fe20003f25070 */
[----:B------:R-:W-:Y:S01]  /*5fc20*/  STL [R1+0xd10], R25 ;  /* 0x000d101901007387 */ /* 0x000fe20000100800 */
[----:B------:R-:W-:Y:S02]  /*5fc30*/  IMAD.MOV.U32 R4, RZ, RZ, R25 ;  /* 0x000000ffff047224 */ /* 0x000fe400078e0019 */
[----:B------:R-:W-:Y:S01]  /*5fc40*/  IMAD.MOV.U32 R5, RZ, RZ, R29 ;  /* 0x000000ffff057224 */ /* 0x000fe200078e001d */
[----:B------:R1:W-:Y:S08]  /*5fc50*/  STL [R1+0xd04], R29 ;  /* 0x000d041d01007387 */ /* 0x0003f00000100800 */
        /* <DEDUP_REMOVED lines=20> */
[----:B----4-:R-:W-:-:S04]  /*5fda0*/  IADD3 R32, P2, R32, R80, RZ ;  /* 0x0000005020207210 */ /* 0x010fc80007f5e0ff */
[----:B------:R-:W-:Y:S01]  /*5fdb0*/  IADD3.X R33, R33, R3, RZ, P2, !PT ;  /* 0x0000000321217210 */ /* 0x000fe200017fe4ff */
[----:B------:R-:W-:-:S04]  /*5fdc0*/  IMAD.MOV.U32 R4, RZ, RZ, R32 ;  /* 0x000000ffff047224 */ /* 0x000fc800078e0020 */
        /* <DEDUP_REMOVED lines=40> */
[----:B------:R-:W-:Y:S01]  /*60050*/  IMAD.MOV.U32 R5, RZ, RZ, R31 ;  /* 0x000000ffff057224 */ /* 0x000fe200078e001f */
[----:B------:R-:W-:-:S02]  /*60060*/  MOV R4, R30 ;  /* 0x0000001e00047202 */ /* 0x000fc40000000f00 */
        /* <DEDUP_REMOVED lines=8> */
[----:B--2---:R-:W-:Y:S02]  /*600f0*/  IMAD.X R28, R28, 0x1, R3, P2 ;  /* 0x000000011c1c7824 */ /* 0x004fe400010e0603 */
[----:B------:R-:W-:Y:S02]  /*60100*/  IMAD.MOV.U32 R4, RZ, RZ, R27 ;  /* 0x000000ffff047224 */ /* 0x000fe400078e001b */
[----:B------:R-:W-:-:S05]  /*60110*/  IMAD.MOV.U32 R5, RZ, RZ, R28 ;  /* 0x000000ffff057224 */ /* 0x000fca00078e001c */
[----:B------:R1:W-:Y:S01]  /*60120*/  LDGSTS.E [R6+-0x52c00], [R4.64], P1 ;  /* 0xad40000004067fae */ /* 0x0003e20008921848 */
[----:B------:R-:W-:-:S03]  /*60130*/  ISETP.GT.AND P1, PT, R0, 0x6e, PT ;  /* 0x0000006e0000780c */ /* 0x000fc60003f24270 */
[----:B------:R-:W-:Y:S01]  /*60140*/  STL [R1+0xc5c], R27 ;  /* 0x000c5c1b01007387 */ /* 0x000fe20000100800 */
[----:B-1----:R-:W-:-:S04]  /*60150*/  SEL R4, RZ, 0x4, !P1 ;  /* 0x00000004ff047807 */ /* 0x002fc80004800000 */
[----:B------:R-:W-:Y:S01]  /*60160*/  SEL R4, R4, RZ, !P0 ;  /* 0x000000ff04047207 */ /* 0x000fe20004000000 */
[----:B------:R1:W-:Y:S03]  /*60170*/  STL [R1+0xc58], R28 ;  /* 0x000c581c01007387 */ /* 0x0003e60000100800 */
[----:B------:R-:W-:Y:S01]  /*60180*/  ISETP.NE.U32.AND P1, PT, R4, RZ, PT ;  /* 0x000000ff0400720c */ /* 0x000fe20003f25070 */
[----:B-1----:R-:W2:Y:S01]  /*60190*/  LDL.LU R28, [R1+0xbd8] ;  /* 0x000bd800011c7983 */ /* 0x002ea20000300800 */
[----:B------:R-:W-:-:S03]  /*601a0*/  IADD3 R25, P2, R25, R80, RZ ;  /* 0x0000005019197210 */ /* 0x000fc60007f5e0ff */
[----:B------:R-:W4:Y:S02]  /*601b0*/  LDL.LU R27, [R1+0xbdc] ;  /* 0x000bdc00011b7983 */ /* 0x000f240000300800 */
[----:B------:R-:W-:Y:S02]  /*601c0*/  IMAD.X R29, R29, 0x1, R3, P2 ;  /* 0x000000011d1d7824 */ /* 0x000fe400010e0603 */
[----:B------:R-:W-:Y:S02]  /*601d0*/  IMAD.MOV.U32 R4, RZ, RZ, R25 ;  /* 0x000000ffff047224 */ /* 0x000fe400078e0019 */
[----:B------:R-:W-:-:S05]  /*601e0*/  IMAD.MOV.U32 R5, RZ, RZ, R29 ;  /* 0x000000ffff057224 */ /* 0x000fca00078e001d */
[----:B------:R1:W-:Y:S01]  /*601f0*/  LDGSTS.E [R6+-0x52400], [R4.64], P1 ;  /* 0xadc0000004067fae */ /* 0x0003e20008921848 */
[----:B------:R-:W-:-:S04]  /*60200*/  ISETP.GT.AND P1, PT, R0, 0x72, PT ;  /* 0x000000720000780c */ /* 0x000fc80003f24270 */
[----:B-1----:R-:W-:-:S04]  /*60210*/  SEL R4, RZ, 0x4, !P1 ;  /* 0x00000004ff047807 */ /* 0x002fc80004800000 */
[----:B------:R-:W-:-:S04]  /*60220*/  SEL R4, R4, RZ, !P0 ;  /* 0x000000ff04047207 */ /* 0x000fc80004000000 */
[----:B------:R-:W-:Y:S01]  /*60230*/  ISETP.NE.U32.AND P1, PT, R4, RZ, PT ;  /* 0x000000ff0400720c */ /* 0x000fe20003f25070 */
[----:B------:R-:W-:Y:S04]  /*60240*/  STL [R1+0xc3c], R25 ;  /* 0x000c3c1901007387 */ /* 0x000fe80000100800 */
[----:B------:R1:W-:Y:S04]  /*60250*/  STL [R1+0xc38], R29 ;  /* 0x000c381d01007387 */ /* 0x0003e80000100800 */
[----:B-1----:R-:W2:Y:S04]  /*60260*/  LDL.LU R29, [R1+0xbb8] ;  /* 0x000bb800011d7983 */ /* 0x002ea80000300800 */
[----:B------:R-:W2:Y:S01]  /*60270*/  LDL.LU R25, [R1+0xbbc] ;  /* 0x000bbc0001197983 */ /* 0x000ea20000300800 */
[----:B---3--:R-:W-:-:S05]  /*60280*/  IADD3 R32, P2, R32, R80, RZ ;  /* 0x0000005020207210 */ /* 0x008fca0007f5e0ff */
[----:B------:R-:W-:Y:S02]  /*60290*/  IMAD.X R33, R33, 0x1, R3, P2 ;  /* 0x0000000121217824 */ /* 0x000fe400010e0603 */
[----:B------:R-:W-:-:S03]  /*602a0*/  IMAD.MOV.U32 R4, RZ, RZ, R32 ;  /* 0x000000ffff047224 */ /* 0x000fc600078e0020 */
[----:B------:R-:W-:Y:S02]  /*602b0*/  MOV R5, R33 ;  /* 0x0000002100057202 */ /* 0x000fe40000000f00 */
[----:B------:R-:W-:-:S03]  /*602c0*/  IADD3 R30, P2, R30, R80, RZ ;  /* 0x000000501e1e7210 */ /* 0x000fc60007f5e0ff */
[----:B------:R1:W-:Y:S01]  /*602d0*/  LDGSTS.E [R6+-0x51c00], [R4.64], P1 ;  /* 0xae40000004067fae */ /* 0x0003e20008921848 */
[----:B------:R-:W-:Y:S01]  /*602e0*/  ISETP.GT.AND P1, PT, R0, 0x76, PT ;  /* 0x000000760000780c */ /* 0x000fe20003f24270 */
[----:B------:R-:W-:Y:S02]  /*602f0*/  IMAD.X R31, R31, 0x1, R3, P2 ;  /* 0x000000011f1f7824 */ /* 0x000fe400010e0603 */
[----:B------:R3:W-:Y:S01]  /*60300*/  STL [R1+0xc1c], R32 ;  /* 0x000c1c2001007387 */ /* 0x0007e20000100800 */
[----:B-1----:R-:W-:-:S03]  /*60310*/  SEL R4, RZ, 0x4, !P1 ;  /* 0x00000004ff047807 */ /* 0x002fc60004800000 */
[----:B------:R-:W-:Y:S01]  /*60320*/  STL [R1+0xc18], R33 ;  /* 0x000c182101007387 */ /* 0x000fe20000100800 */
[----:B------:R-:W-:-:S03]  /*60330*/  SEL R4, R4, RZ, !P0 ;  /* 0x000000ff04047207 */ /* 0x000fc60004000000 */
[----:B------:R1:W-:Y:S01]  /*60340*/  STL [R1+0xbfc], R30 ;  /* 0x000bfc1e01007387 */ /* 0x0003e20000100800 */
[----:B------:R-:W-:-:S03]  /*60350*/  ISETP.NE.U32.AND P1, PT, R4, RZ, PT ;  /* 0x000000ff0400720c */ /* 0x000fc60003f25070 */
[----:B------:R-:W-:Y:S01]  /*60360*/  STL [R1+0xbf8], R31 ;  /* 0x000bf81f01007387 */ /* 0x000fe20000100800 */
[----:B------:R-:W-:-:S03]  /*60370*/  IMAD.MOV.U32 R4, RZ, RZ, R30 ;  /* 0x000000ffff047224 */ /* 0x000fc600078e001e */
[----:B---3--:R-:W3:Y:S04]  /*60380*/  LDL.LU R32, [R1+0xf7c] ;  /* 0x000f7c0001207983 */ /* 0x008ee80000300800 */
[----:B-1----:R-:W3:Y:S01]  /*60390*/  LDL.LU R30, [R1+0xf88] ;  /* 0x000f8800011e7983 */ /* 0x002ee20000300800 */
[----:B------:R-:W-:-:S05]  /*603a0*/  IMAD.MOV.U32 R5, RZ, RZ, R31 ;  /* 0x000000ffff057224 */ /* 0x000fca00078e001f */
[----:B------:R1:W-:Y:S01]  /*603b0*/  LDGSTS.E [R6+-0x51400], [R4.64], P1 ;  /* 0xaec0000004067fae */ /* 0x0003e20008921848 */
[----:B------:R-:W-:-:S04]  /*603c0*/  ISETP.GT.AND P1, PT, R0, 0x7a, PT ;  /* 0x0000007a0000780c */ /* 0x000fc80003f24270 */
[----:B-1----:R-:W-:-:S04]  /*603d0*/  SEL R4, RZ, 0x4, !P1 ;  /* 0x00000004ff047807 */ /* 0x002fc80004800000 */
[----:B------:R-:W-:-:S04]  /*603e0*/  SEL R4, R4, RZ, !P0 ;  /* 0x000000ff04047207 */ /* 0x000fc80004000000 */
[----:B------:R-:W-:Y:S02]  /*603f0*/  ISETP.NE.U32.AND P1, PT, R4, RZ, PT ;  /* 0x000000ff0400720c */ /* 0x000fe40003f25070 */
[----:B------:R-:W-:Y:S02]  /*60400*/  IADD3 R2, R2, 0x100000, RZ ;  /* 0x0010000002027810 */ /* 0x000fe40007ffe0ff */
        /* <DEDUP_REMOVED lines=15> */
[----:B------:R-:W-:Y:S03]  /*60500*/  STL [R1+0xbbc], R25 ;  /* 0x000bbc1901007387 */ /* 0x000fe60000100800 */
[----:B------:R-:W-:Y:S01]  /*60510*/  IMAD.MOV.U32 R5, RZ, RZ, R29 ;  /* 0x000000ffff057224 */ /* 0x000fe200078e001d */
[----:B------:R1:W-:Y:S04]  /*60520*/  STL [R1+0xbb8], R29 ;  /* 0x000bb81d01007387 */ /* 0x0003e80000100800 */
[----:B------:R-:W2:Y:S01]  /*60530*/  LDL.LU R34, [R1+0xf3c] ;  /* 0x000f3c0001227983 */ /* 0x000ea20000300800 */
[----:B------:R-:W-:-:S03]  /*60540*/  IMAD.MOV.U32 R4, RZ, RZ, R25 ;  /* 0x000000ffff047224 */ /* 0x000fc600078e0019 */
[----:B-1----:R-:W2:Y:S04]  /*60550*/  LDL.LU R29, [R1+0xf48] ;  /* 0x000f4800011d7983 */ /* 0x002ea80000300800 */
[----:B------:R-:W2:Y:S04]  /*60560*/  LDL.LU R25, [R1+0xf28] ;  /* 0x000f280001197983 */ /* 0x000ea80000300800 */
[----:B------:R1:W-:Y:S01]  /*60570*/  LDGSTS.E [R2+-0x50400], [R4.64], P1 ;  /* 0xafc0000004027fae */ /* 0x0003e20008921848 */
[----:B---3--:R-:W-:-:S05]  /*60580*/  IADD3 R30, P2, R30, R80, RZ ;  /* 0x000000501e1e7210 */ /* 0x008fca0007f5e0ff */
[----:B------:R-:W-:Y:S01]  /*60590*/  IMAD.X R32, R32, 0x1, R3, P2 ;  /* 0x0000000120207824 */ /* 0x000fe200010e0603 */
[----:B------:R-:W-:Y:S03]  /*605a0*/  STL [R1+0xf88], R30 ;  /* 0x000f881e01007387 */ /* 0x000fe60000100800 */
[----:B-1----:R-:W-:Y:S01]  /*605b0*/  IMAD.MOV.U32 R5, RZ, RZ, R32 ;  /* 0x000000ffff057224 */ /* 0x002fe200078e0020 */
[----:B------:R1:W-:Y:S04]  /*605c0*/  STL [R1+0xf7c], R32 ;  /* 0x000f7c2001007387 */ /* 0x0003e80000100800 */
[----:B-1----:R-:W3:Y:S01]  /*605d0*/  LDL.LU R32, [R1+0xf1c] ;  /* 0x000f1c0001207983 */ /* 0x002ee20000300800 */
[----:B------:R-:W-:-:S04]  /*605e0*/  ISETP.GT.AND P1, PT, R0, 0x3, PT ;  /* 0x000000030000780c */ /* 0x000fc80003f24270 */
[----:B------:R-:W-:-:S04]  /*605f0*/  SEL R2, RZ, 0x4, !P1 ;  /* 0x00000004ff027807 */ /* 0x000fc80004800000 */
[----:B------:R-:W-:Y:S02]  /*60600*/  SEL R2, R2, RZ, !P0 ;  /* 0x000000ff02027207 */ /* 0x000fe40004000000 */
[----:B------:R-:W-:Y:S02]  /*60610*/  LOP3.LUT R31, R252, 0x60, RZ, 0x3c, !PT ;  /* 0x00000060fc1f7812 */ /* 0x000fe400078e3cff */
[----:B------:R-:W-:Y:S02]  /*60620*/  ISETP.NE.U32.AND P1, PT, R2, RZ, PT ;  /* 0x000000ff0200720c */ /* 0x000fe40003f25070 */
[----:B------:R-:W-:-:S05]  /*60630*/  MOV R2, UR5 ;  /* 0x0000000500027c02 */ /* 0x000fca0008000f00 */
[----:B------:R-:W-:Y:S02]  /*60640*/  IMAD R2, R2, 0x10000, R31 ;  /* 0x0001000002027824 */ /* 0x000fe400078e021f */
[----:B------:R-:W-:Y:S02]  /*60650*/  IMAD.MOV.U32 R4, RZ, RZ, R30 ;  /* 0x000000ffff047224 */ /* 0x000fe400078e001e */
[----:B------:R-:W3:Y:S01]  /*60660*/  LDL.LU R30, [R1+0xf08] ;  /* 0x000f0800011e7983 */ /* 0x000ee20000300800 */
[----:B------:R-:W-:-:S05]  /*60670*/  IADD3 R6, R2, 0x100000, RZ ;  /* 0x0010000002067810 */ /* 0x000fca0007ffe0ff */
        /* <DEDUP_REMOVED lines=10> */
[----:B------:R-:W-:-:S02]  /*60720*/  IMAD.MOV.U32 R4, RZ, RZ, R27 ;  /* 0x000000ffff047224 */ /* 0x000fc400078e001b */
[----:B------:R-:W-:Y:S02]  /*60730*/  IMAD.MOV.U32 R5, RZ, RZ, R28 ;  /* 0x000000ffff057224 */ /* 0x000fe400078e001c */
[----:B-1----:R-:W4:Y:S04]  /*60740*/  LDL.LU R28, [R1+0xedc] ;  /* 0x000edc00011c7983 */ /* 0x002f280000300800 */
[----:B------:R1:W-:Y:S01]  /*60750*/  LDGSTS.E [R6+-0x5f200], [R4.64], P1 ;  /* 0xa0e0000004067fae */ /* 0x0003e20008921848 */
[----:B------:R-:W-:-:S03]  /*60760*/  ISETP.GT.AND P1, PT, R0, 0xb, PT ;  /* 0x0000000b0000780c */ /* 0x000fc60003f24270 */
[----:B------:R-:W4:Y:S01]  /*60770*/  LDL.LU R27, [R1+0xee8] ;  /* 0x000ee800011b7983 */ /* 0x000f220000300800 */
[----:B-1----:R-:W-:-:S04]  /*60780*/  SEL R4, RZ, 0x4, !P1 ;  /* 0x00000004ff047807 */ /* 0x002fc80004800000 */
[----:B------:R-:W-:-:S04]  /*60790*/  SEL R4, R4, RZ, !P0 ;  /* 0x000000ff04047207 */ /* 0x000fc80004000000 */
[----:B------:R-:W-:Y:S02]  /*607a0*/  ISETP.NE.U32.AND P1, PT, R4, RZ, PT ;  /* 0x000000ff0400720c */ /* 0x000fe40003f25070 */
[----:B--2---:R-:W-:-:S05]  /*607b0*/  IADD3 R29, P2, R29, R80, RZ ;  /* 0x000000501d1d7210 */ /* 0x004fca0007f5e0ff */
[----:B------:R-:W-:Y:S01]  /*607c0*/  IMAD.X R34, R34, 0x1, R3, P2 ;  /* 0x0000000122227824 */ /* 0x000fe200010e0603 */
[----:B------:R-:W-:Y:S01]  /*607d0*/  IADD3 R25, P2, R25, R80, RZ ;  /* 0x0000005019197210 */ /* 0x000fe20007f5e0ff */
[----:B------:R-:W-:Y:S01]  /*607e0*/  IMAD.MOV.U32 R4, RZ, RZ, R29 ;  /* 0x000000ffff047224 */ /* 0x000fe200078e001d */
[----:B------:R1:W-:Y:S02]  /*607f0*/  STL [R1+0xf48], R29 ;  /* 0x000f481d01007387 */ /* 0x0003e40000100800 */
[----:B------:R-:W-:Y:S02]  /*60800*/  MOV R5, R34 ;  /* 0x0000002200057202 */ /* 0x000fe40000000f00 */
[----:B------:R-:W-:Y:S04]  /*60810*/  STL [R1+0xf3c], R34 ;  /* 0x000f3c2201007387 */ /* 0x000fe80000100800 */
[----:B------:R2:W-:Y:S04]  /*60820*/  LDGSTS.E [R6+-0x5ea00], [R4.64], P1 ;  /* 0xa160000004067fae */ /* 0x0005e80008921848 */
[----:B-1----:R-:W4:Y:S04]  /*60830*/  LDL.LU R29, [R1+0xec8] ;  /* 0x000ec800011d7983 */ /* 0x002f280000300800 */
[----:B------:R-:W-:Y:S01]  /*60840*/  STL [R1+0xf28], R25 ;  /* 0x000f281901007387 */ /* 0x000fe20000100800 */
[----:B---3--:R-:W-:-:S04]  /*60850*/  IMAD.X R32, R32, 0x1, R3, P2 ;  /* 0x0000000120207824 */ /* 0x008fc800010e0603 */
[----:B--2---:R-:W-:Y:S01]  /*60860*/  IMAD.MOV.U32 R5, RZ, RZ, R32 ;  /* 0x000000ffff057224 */ /* 0x004fe200078e0020 */
[----:B------:R1:W-:Y:S04]  /*60870*/  STL [R1+0xf1c], R32 ;  /* 0x000f1c2001007387 */ /* 0x0003e80000100800 */
[----:B-1----:R-:W2:Y:S01]  /*60880*/  LDL.LU R32, [R1+0xebc] ;  /* 0x000ebc0001207983 */ /* 0x002ea20000300800 */
[----:B------:R-:W-:-:S04]  /*60890*/  ISETP.GT.AND P1, PT, R0, 0xf, PT ;  /* 0x0000000f0000780c */ /* 0x000fc80003f24270 */
[----:B------:R-:W-:-:S04]  /*608a0*/  SEL R4, RZ, 0x4, !P1 ;  /* 0x00000004ff047807 */ /* 0x000fc80004800000 */
[----:B------:R-:W-:-:S04]  /*608b0*/  SEL R4, R4, RZ, !P0 ;  /* 0x000000ff04047207 */ /* 0x000fc80004000000 */
[----:B------:R-:W-:Y:S01]  /*608c0*/  ISETP.NE.U32.AND P1, PT, R4, RZ, PT ;  /* 0x000000ff0400720c */ /* 0x000fe20003f25070 */
[----:B------:R-:W-:Y:S01]  /*608d0*/  IMAD.MOV.U32 R4, RZ, RZ, R25 ;  /* 0x000000ffff047224 */ /* 0x000fe200078e0019 */
[----:B------:R-:W-:Y:S01]  /*608e0*/  IADD3 R30, P2, R30, R80, RZ ;  /* 0x000000501e1e7210 */ /* 0x000fe20007f5e0ff */
[----:B------:R-:W3:Y:S10]  /*608f0*/  LDL.LU R25, [R1+0xea8] ;  /* 0x000ea80001197983 */ /* 0x000ef40000300800 */
[----:B------:R1:W-:Y:S01]  /*60900*/  LDGSTS.E [R6+-0x5e200], [R4.64], P1 ;  /* 0xa1e0000004067fae */ /* 0x0003e20008921848 */
[----:B------:R-:W-:-:S03]  /*60910*/  ISETP.GT.AND P1, PT, R0, 0x13, PT ;  /* 0x000000130000780c */ /* 0x000fc60003f24270 */
[----:B------:R4:W-:Y:S01]  /*60920*/  STL [R1+0xf08], R30 ;  /* 0x000f081e01007387 */ /* 0x0009e20000100800 */
[----:B-1----:R-:W-:-:S04]  /*60930*/  SEL R4, RZ, 0x4, !P1 ;  /* 0x00000004ff047807 */ /* 0x002fc80004800000 */
[----:B------:R-:W-:-:S04]  /*60940*/  SEL R4, R4, RZ, !P0 ;  /* 0x000000ff04047207 */ /* 0x000fc80004000000 */
[----:B------:R-:W-:Y:S01]  /*60950*/  ISETP.NE.U32.AND P1, PT, R4, RZ, PT ;  /* 0x000000ff0400720c */ /* 0x000fe20003f25070 */
[----:B------:R-:W-:Y:S02]  /*60960*/  IMAD.MOV.U32 R4, RZ, RZ, R30 ;  /* 0x000000ffff047224 */ /* 0x000fe400078e001e */
[----:B----4-:R-:W-:-:S05]  /*60970*/  IMAD.X R33, R33, 0x1, R3, P2 ;  /* 0x0000000121217824 */ /* 0x010fca00010e0603 */
[----:B------:R-:W-:Y:S04]  /*60980*/  STL [R1+0xefc], R33 ;  /* 0x000efc2101007387 */ /* 0x000fe80000100800 */
[----:B------:R-:W4:Y:S01]  /*60990*/  LDL.LU R30, [R1+0xe9c] ;  /* 0x000e9c00011e7983 */ /* 0x000f220000300800 */
[----:B------:R-:W-:-:S05]  /*609a0*/  IMAD.MOV.U32 R5, RZ, RZ, R33 ;  /* 0x000000ffff057224 */ /* 0x000fca00078e0021 */
[----:B------:R1:W-:Y:S01]  /*609b0*/  LDGSTS.E [R6+-0x5da00], [R4.64], P1 ;  /* 0xa260000004067fae */ /* 0x0003e20008921848 */
[----:B------:R-:W-:Y:S02]  /*609c0*/  ISETP.GT.AND P1, PT, R0, 0x17, PT ;  /* 0x000000170000780c */ /* 0x000fe40003f24270 */
[----:B------:R-:W-:Y:S02]  /*609d0*/  IADD3 R27, P2, R27, R80, RZ ;  /* 0x000000501b1b7210 */ /* 0x000fe40007f5e0ff */
[----:B-1----:R-:W-:-:S03]  /*609e0*/  SEL R4, RZ, 0x4, !P1 ;  /* 0x00000004ff047807 */ /* 0x002fc60004800000 */
[----:B------:R-:W-:Y:S01]  /*609f0*/  IMAD.X R28, R28, 0x1, R3, P2 ;  /* 0x000000011c1c7824 */ /* 0x000fe200010e0603 */
[----:B------:R-:W-:Y:S01]  /*60a00*/  SEL R4, R4, RZ, !P0 ;  /* 0x000000ff04047207 */ /* 0x000fe20004000000 */
[----:B------:R1:W-:Y:S03]  /*60a10*/  STL [R1+0xee8], R27 ;  /* 0x000ee81b01007387 */ /* 0x0003e60000100800 */
[----:B------:R-:W-:Y:S01]  /*60a20*/  ISETP.NE.U32.AND P1, PT, R4, RZ, PT ;  /* 0x000000ff0400720c */ /* 0x000fe20003f25070 */
[----:B------:R1:W-:Y:S01]  /*60a30*/  STL [R1+0xedc], R28 ;  /* 0x000edc1c01007387 */ /* 0x0003e20000100800 */
[----:B------:R-:W-:-:S03]  /*60a40*/  IMAD.MOV.U32 R4, RZ, RZ, R27 ;  /* 0x000000ffff047224 */ /* 0x000fc600078e001b */
[----:B------:R-:W4:Y:S04]  /*60a50*/  LDL.LU R34, [R1+0xe7c] ;  /* 0x000e7c0001227983 */ /* 0x000f280000300800 */
[----:B-1----:R-:W4:Y:S01]  /*60a60*/  LDL.LU R27, [R1+0xe88] ;  /* 0x000e8800011b7983 */ /* 0x002f220000300800 */
[----:B------:R-:W-:-:S03]  /*60a70*/  IMAD.MOV.U32 R5, RZ, RZ, R28 ;  /* 0x000000ffff057224 */ /* 0x000fc600078e001c */
[----:B------:R-:W4:Y:S01]  /*60a80*/  LDL.LU R28, [R1+0xe68] ;  /* 0x000e6800011c7983 */ /* 0x000f220000300800 */
[----:B------:R-:W-:-:S03]  /*60a90*/  IADD3 R29, P2, R29, R80, RZ ;  /* 0x000000501d1d7210 */ /* 0x000fc60007f5e0ff */
[----:B------:R1:W-:Y:S04]  /*60aa0*/  LDGSTS.E [R6+-0x5d200], [R4.64], P1 ;  /* 0xa2e0000004067fae */ /* 0x0003e80008921848 */
[----:B------:R-:W-:Y:S01]  /*60ab0*/  STL [R1+0xec8], R29 ;  /* 0x000ec81d01007387 */ /* 0x000fe20000100800 */
[----:B--2---:R-:W-:-:S05]  /*60ac0*/  IADD3.X R32, R32, R3, RZ, P2, !PT ;  /* 0x0000000320207210 */ /* 0x004fca00017fe4ff */
[----:B------:R2:W-:Y:S01]  /*60ad0*/  STL [R1+0xebc], R32 ;  /* 0x000ebc2001007387 */ /* 0x0005e20000100800 */
[----:B-1----:R-:W-:-:S03]  /*60ae0*/  IMAD.MOV.U32 R5, RZ, RZ, R32 ;  /* 0x000000ffff057224 */ /* 0x002fc600078e0020 */
[----:B--2---:R-:W2:Y:S01]  /*60af0*/  LDL.LU R32, [R1+0xe5c] ;  /* 0x000e5c0001207983 */ /* 0x004ea20000300800 */
[----:B------:R-:W-:-:S04]  /*60b00*/  ISETP.GT.AND P1, PT, R0, 0x1b, PT ;  /* 0x0000001b0000780c */ /* 0x000fc80003f24270 */
[----:B------:R-:W-:-:S04]  /*60b10*/  SEL R4, RZ, 0x4, !P1 ;  /* 0x00000004ff047807 */ /* 0x000fc80004800000 */
[----:B------:R-:W-:-:S04]  /*60b20*/  SEL R4, R4, RZ, !P0 ;  /* 0x000000ff04047207 */ /* 0x000fc80004000000 */
[----:B------:R-:W-:Y:S01]  /*60b30*/  ISETP.NE.U32.AND P1, PT, R4, RZ, PT ;  /* 0x000000ff0400720c */ /* 0x000fe20003f25070 */
[----:B------:R-:W-:Y:S01]  /*60b40*/  IMAD.MOV.U32 R4, RZ, RZ, R29 ;  /* 0x000000ffff047224 */ /* 0x000fe200078e001d */
[----:B---3--:R-:W-:Y:S01]  /*60b50*/  IADD3 R25, P2, R25, R80, RZ ;  /* 0x0000005019197210 */ /* 0x008fe20007f5e0ff */
[----:B------:R-:W3:Y:S10]  /*60b60*/  LDL.LU R29, [R1+0xe48] ;  /* 0x000e4800011d7983 */ /* 0x000ef40000300800 */
[----:B------:R1:W-:Y:S01]  /*60b70*/  LDGSTS.E [R6+-0x5ca00], [R4.64], P1 ;  /* 0xa360000004067fae */ /* 0x0003e20008921848 */
[----:B------:R-:W-:-:S03]  /*60b80*/  ISETP.GT.AND P1, PT, R0, 0x1f, PT ;  /* 0x0000001f0000780c */ /* 0x000fc60003f24270 */
[----:B------:R-:W-:Y:S01]  /*60b90*/  STL [R1+0xea8], R25 ;  /* 0x000ea81901007387 */ /* 0x000fe20000100800 */
[----:B-1----:R-:W-:-:S04]  /*60ba0*/  SEL R4, RZ, 0x4, !P1 ;  /* 0x00000004ff047807 */ /* 0x002fc80004800000 */
[----:B------:R-:W-:-:S04]  /*60bb0*/  SEL R4, R4, RZ, !P0 ;  /* 0x000000ff04047207 */ /* 0x000fc80004000000 */
[----:B------:R-:W-:Y:S01]  /*60bc0*/  ISETP.NE.U32.AND P1, PT, R4, RZ, PT ;  /* 0x000000ff0400720c */ /* 0x000fe20003f25070 */
[----:B------:R-:W-:Y:S02]  /*60bd0*/  IMAD.MOV.U32 R4, RZ, RZ, R25 ;  /* 0x000000ffff047224 */ /* 0x000fe400078e0019 */
[----:B----4-:R-:W-:-:S05]  /*60be0*/  IMAD.X R30, R30, 0x1, R3, P2 ;  /* 0x000000011e1e7824 */ /* 0x010fca00010e0603 */
[----:B------:R1:W-:Y:S04]  /*60bf0*/  STL [R1+0xe9c], R30 ;  /* 0x000e9c1e01007387 */ /* 0x0003e80000100800 */
[----:B------:R-:W4:Y:S01]  /*60c00*/  LDL.LU R33, [R1+0xe3c] ;  /* 0x000e3c0001217983 */ /* 0x000f220000300800 */
[----:B------:R-:W-:-:S05]  /*60c10*/  IMAD.MOV.U32 R5, RZ, RZ, R30 ;  /* 0x000000ffff057224 */ /* 0x000fca00078e001e */
[----:B------:R1:W-:Y:S01]  /*60c20*/  LDGSTS.E [R6+-0x5c200], [R4.64], P1 ;  /* 0xa3e0000004067fae */ /* 0x0003e20008921848 */
[----:B------:R-:W-:-:S03]  /*60c30*/  ISETP.GT.AND P1, PT, R0, 0x23, PT ;  /* 0x000000230000780c */ /* 0x000fc60003f24270 */
[----:B-1----:R-:W4:Y:S04]  /*60c40*/  LDL.LU R30, [R1+0xe1c] ;  /* 0x000e1c00011e7983 */ /* 0x002f280000300800 */
[----:B------:R-:W4:Y:S01]  /*60c50*/  LDL.LU R25, [R1+0xe28] ;  /* 0x000e280001197983 */ /* 0x000f220000300800 */
[----:B------:R-:W-:-:S04]  /*60c60*/  SEL R4, RZ, 0x4, !P1 ;  /* 0x00000004ff047807 */ /* 0x000fc80004800000 */
[----:B------:R-:W-:Y:S02]  /*60c70*/  SEL R4, R4, RZ, !P0 ;  /* 0x000000ff04047207 */ /* 0x000fe40004000000 */
[----:B------:R-:W-:Y:S02]  /*60c80*/  IADD3 R27, P2, R27, R80, RZ ;  /* 0x000000501b1b7210 */ /* 0x000fe40007f5e0ff */
[----:B------:R-:W-:-:S03]  /*60c90*/  ISETP.NE.U32.AND P1, PT, R4, RZ, PT ;  /* 0x000000ff0400720c */ /* 0x000fc60003f25070 */
[----:B------:R-:W-:Y:S01]  /*60ca0*/  IMAD.X R34, R34, 0x1, R3, P2 ;  /* 0x0000000122227824 */ /* 0x000fe200010e0603 */
[----:B------:R-:W-:Y:S01]  /*60cb0*/  IADD3 R28, P2, R28, R80, RZ ;  /* 0x000000501c1c7210 */ /* 0x000fe20007f5e0ff */
[----:B------:R1:W-:Y:S01]  /*60cc0*/  STL [R1+0xe88], R27 ;  /* 0x000e881b01007387 */ /* 0x0003e20000100800 */
[----:B------:R-:W-:Y:S02]  /*60cd0*/  IMAD.MOV.U32 R4, RZ, RZ, R27 ;  /* 0x000000ffff047224 */ /* 0x000fe400078e001b */
[----:B------:R-:W-:Y:S01]  /*60ce0*/  IMAD.MOV.U32 R5, RZ, RZ, R34 ;  /* 0x000000ffff057224 */ /* 0x000fe200078e0022 */
[----:B------:R-:W-:Y:S04]  /*60cf0*/  STL [R1+0xe7c], R34 ;  /* 0x000e7c2201007387 */ /* 0x000fe80000100800 */
[----:B------:R2:W-:Y:S04]  /*60d00*/  LDGSTS.E [R6+-0x5ba00], [R4.64], P1 ;  /* 0xa460000004067fae */ /* 0x0005e80008921848 */
[----:B-1----:R-:W4:Y:S04]  /*60d10*/  LDL.LU R27, [R1+0xe08] ;  /* 0x000e0800011b7983 */ /* 0x002f280000300800 */
[----:B------:R-:W-:Y:S01]  /*60d20*/  STL [R1+0xe68], R28 ;  /* 0x000e681c01007387 */ /* 0x000fe20000100800 */
[----:B--2---:R-:W-:-:S04]  /*60d30*/  IMAD.X R32, R32, 0x1, R3, P2 ;  /* 0x0000000120207824 */ /* 0x004fc800010e0603 */
[----:B------:R-:W-:Y:S01]  /*60d40*/  IMAD.MOV.U32 R5, RZ, RZ, R32 ;  /* 0x000000ffff057224 */ /* 0x000fe200078e0020 */
[----:B------:R1:W-:Y:S04]  /*60d50*/  STL [R1+0xe5c], R32 ;  /* 0x000e5c2001007387 */ /* 0x0003e80000100800 */
[----:B-1----:R-:W2:Y:S01]  /*60d60*/  LDL.LU R32, [R1+0xdfc] ;  /* 0x000dfc0001207983 */ /* 0x002ea20000300800 */
[----:B------:R-:W-:-:S04]  /*60d70*/  ISETP.GT.AND P1, PT, R0, 0x27, PT ;  /* 0x000000270000780c */ /* 0x000fc80003f24270 */
[----:B------:R-:W-:-:S04]  /*60d80*/  SEL R4, RZ, 0x4, !P1 ;  /* 0x00000004ff047807 */ /* 0x000fc80004800000 */
[----:B------:R-:W-:-:S04]  /*60d90*/  SEL R4, R4, RZ, !P0 ;  /* 0x000000ff04047207 */ /* 0x000fc80004000000 */
[----:B------:R-:W-:Y:S02]  /*60da0*/  ISETP.NE.U32.AND P1, PT, R4, RZ, PT ;  /* 0x000000ff0400720c */ /* 0x000fe40003f25070 */
[----:B------:R-:W-:Y:S02]  /*60db0*/  MOV R4, R28 ;  /* 0x0000001c00047202 */ /* 0x000fe40000000f00 */
[----:B---3--:R-:W-:Y:S01]  /*60dc0*/  IADD3 R29, P2, R29, R80, RZ ;  /* 0x000000501d1d7210 */ /* 0x008fe20007f5e0ff */
[----:B------:R-:W3:Y:S08]  /*60dd0*/  LDL.LU R28, [R1+0xde8] ;  /* 0x000de800011c7983 */ /* 0x000ef00000300800 */
        /* <DEDUP_REMOVED lines=17> */
[----:B------:R-:W-:Y:S03]  /*60ef0*/  STL [R1+0xe28], R25 ;  /* 0x000e281901007387 */ /* 0x000fe60000100800 */
[----:B------:R-:W-:Y:S01]  /*60f00*/  ISETP.NE.U32.AND P1, PT, R4, RZ, PT ;  /* 0x000000ff0400720c */ /* 0x000fe20003f25070 */
[----:B------:R1:W-:Y:S01]  /*60f10*/  STL [R1+0xe1c], R30 ;  /* 0x000e1c1e01007387 */ /* 0x0003e20000100800 */
[----:B------:R-:W-:-:S03]  /*60f20*/  IMAD.MOV.U32 R5, RZ, RZ, R30 ;  /* 0x000000ffff057224 */ /* 0x000fc600078e001e */
[----:B------:R-:W4:Y:S01]  /*60f30*/  LDL.LU R34, [R1+0xdbc] ;  /* 0x000dbc0001227983 */ /* 0x000f220000300800 */
[----:B------:R-:W-:Y:S01]  /*60f40*/  IMAD.MOV.U32 R4, RZ, RZ, R25 ;  /* 0x000000ffff047224 */ /* 0x000fe200078e0019 */
[----:B------:R-:W-:Y:S02]  /*60f50*/  IADD3 R27, P2, R27, R80, RZ ;  /* 0x000000501b1b7210 */ /* 0x000fe40007f5e0ff */
[----:B-1----:R-:W4:Y:S04]  /*60f60*/  LDL.LU R30, [R1+0xdc8] ;  /* 0x000dc800011e7983 */ /* 0x002f280000300800 */
[----:B------:R-:W4:Y:S04]  /*60f70*/  LDL.LU R25, [R1+0xda8] ;  /* 0x000da80001197983 */ /* 0x000f280000300800 */
[----:B------:R1:W-:Y:S04]  /*60f80*/  LDGSTS.E [R6+-0x5a200], [R4.64], P1 ;  /* 0xa5e0000004067fae */ /* 0x0003e80008921848 */
[----:B------:R-:W-:Y:S01]  /*60f90*/  STL [R1+0xe08], R27 ;  /* 0x000e081b01007387 */ /* 0x000fe20000100800 */
[----:B--2---:R-:W-:-:S05]  /*60fa0*/  IMAD.X R32, R32, 0x1, R3, P2 ;  /* 0x0000000120207824 */ /* 0x004fca00010e0603 */
[----:B------:R2:W-:Y:S01]  /*60fb0*/  STL [R1+0xdfc], R32 ;  /* 0x000dfc2001007387 */ /* 0x0005e20000100800 */
[----:B-1----:R-:W-:-:S03]  /*60fc0*/  MOV R5, R32 ;  /* 0x0000002000057202 */ /* 0x002fc60000000f00 */
        /* <DEDUP_REMOVED lines=24> */
[----:B------:R-:W-:-:S04]  /*61150*/  SEL R4, R4, RZ, !P0 ;  /* 0x000000ff04047207 */ /* 0x000fc80004000000 */
[----:B------:R-:W-:Y:S02]  /*61160*/  ISETP.NE.U32.AND P1, PT, R4, RZ, PT ;  /* 0x000000ff0400720c */ /* 0x000fe40003f25070 */
[----:B------:R-:W-:-:S05]  /*61170*/  IADD3 R30, P2, R30, R80, RZ ;  /* 0x000000501e1e7210 */ /* 0x000fca0007f5e0ff */
[--C-:B------:R-:W-:Y:S01]  /*61180*/  IMAD.X R34, R34, 0x1, R3.reuse, P2 ;  /* 0x0000000122227824 */ /* 0x100fe200010e0603 */
        /* <DEDUP_REMOVED lines=20> */
[----:B------:R-:W-:-:S04]  /*612d0*/  ISETP.GT.AND P1, PT, R0, 0x43, PT ;  /* 0x000000430000780c */ /* 0x000fc80003f24270 */
[----:B-1----:R-:W-:-:S04]  /*612e0*/  SEL R4, RZ, 0x4, !P1 ;  /* 0x00000004ff047807 */ /* 0x002fc80004800000 */
[----:B------:R-:W-:-:S04]  /*612f0*/  SEL R4, R4, RZ, !P0 ;  /* 0x000000ff04047207 */ /* 0x000fc80004000000 */
[----:B------:R-:W-:Y:S01]  /*61300*/  ISETP.NE.U32.AND P1, PT, R4, RZ, PT ;  /* 0x000000ff0400720c */ /* 0x000fe20003f25070 */
[----:B------:R-:W-:Y:S01]  /*61310*/  IMAD.MOV.U32 R4, RZ, RZ, R27 ;  /* 0x000000ffff047224 */ /* 0x000fe200078e001b */
[----:B------:R1:W-:Y:S01]  /*61320*/  STL [R1+0xd88], R27 ;  /* 0x000d881b01007387 */ /* 0x0003e20000100800 */
[----:B----4-:R-:W-:-:S05]  /*61330*/  IADD3.X R33, R33, R3, RZ, P2, !PT ;  /* 0x0000000321217210 */ /* 0x010fca00017fe4ff */
[----:B------:R-:W-:Y:S01]  /*61340*/  IMAD.MOV.U32 R5, RZ, RZ, R33 ;  /* 0x000000ffff057224 */ /* 0x000fe200078e0021 */
[----:B------:R-:W-:Y:S04]  /*61350*/  STL [R1+0xd7c], R33 ;  /* 0x000d7c2101007387 */ /* 0x000fe80000100800 */
[----:B------:R4:W-:Y:S01]  /*61360*/  LDGSTS.E [R6+-0x57a00], [R4.64], P1 ;  /* 0xa860000004067fae */ /* 0x0009e20008921848 */
[----:B------:R-:W-:-:S03]  /*61370*/  ISETP.GT.AND P1, PT, R0, 0x47, PT ;  /* 0x000000470000780c */ /* 0x000fc60003f24270 */
[----:B-1----:R-:W3:Y:S01]  /*61380*/  LDL.LU R27, [R1+0xd14] ;  /* 0x000d1400011b7983 */ /* 0x002ee20000300800 */
[----:B------:R-:W-:Y:S02]  /*61390*/  IADD3 R28, P2, R28, R80, RZ ;  /* 0x000000501c1c7210 */ /* 0x000fe40007f5e0ff */
[----:B----4-:R-:W-:-:S04]  /*613a0*/  SEL R4, RZ, 0x4, !P1 ;  /* 0x00000004ff047807 */ /* 0x010fc80004800000 */
[----:B------:R-:W-:-:S04]  /*613b0*/  SEL R4, R4, RZ, !P0 ;  /* 0x000000ff04047207 */ /* 0x000fc80004000000 */
[----:B------:R-:W-:Y:S01]  /*613c0*/  ISETP.NE.U32.AND P1, PT, R4, RZ, PT ;  /* 0x000000ff0400720c */ /* 0x000fe20003f25070 */
[----:B------:R-:W-:Y:S02]  /*613d0*/  IMAD.X R29, R29, 0x1, R3, P2 ;  /* 0x000000011d1d7824 */ /* 0x000fe400010e0603 */
[----:B------:R-:W-:Y:S02]  /*613e0*/  IMAD.MOV.U32 R4, RZ, RZ, R28 ;  /* 0x000000ffff047224 */ /* 0x000fe400078e001c */
[----:B------:R-:W-:Y:S01]  /*613f0*/  IMAD.MOV.U32 R5, RZ, RZ, R29 ;  /* 0x000000ffff057224 */ /* 0x000fe200078e001d */
[----:B------:R1:W-:Y:S04]  /*61400*/  STL [R1+0xd68], R28 ;  /* 0x000d681c01007387 */ /* 0x0003e80000100800 */
[----:B------:R4:W-:Y:S04]  /*61410*/  STL [R1+0xd5c], R29 ;  /* 0x000d5c1d01007387 */ /* 0x0009e80000100800 */
[----:B------:R4:W-:Y:S01]  /*61420*/  LDGSTS.E [R6+-0x57200], [R4.64], P1 ;  /* 0xa8e0000004067fae */ /* 0x0009e20008921848 */
[----:B------:R-:W-:-:S02]  /*61430*/  ISETP.GT.AND P1, PT, R0, 0x4b, PT ;  /* 0x0000004b0000780c */ /* 0x000fc40003f24270 */
[----:B------:R-:W-:Y:S01]  /*61440*/  IADD3 R30, P2, R30, R80, RZ ;  /* 0x000000501e1e7210 */ /* 0x000fe20007f5e0ff */
[----:B------:R-:W3:Y:S04]  /*61450*/  LDL.LU R34, [R1+0xcf4] ;  /* 0x000cf40001227983 */ /* 0x000ee80000300800 */
[----:B-1----:R-:W3:Y:S01]  /*61460*/  LDL.LU R28, [R1+0xd08] ;  /* 0x000d0800011c7983 */ /* 0x002ee20000300800 */
[----:B----4-:R-:W-:-:S03]  /*61470*/  SEL R4, RZ, 0x4, !P1 ;  /* 0x00000004ff047807 */ /* 0x010fc60004800000 */
[----:B------:R-:W3:Y:S01]  /*61480*/  LDL.LU R29, [R1+0xce8] ;  /* 0x000ce800011d7983 */ /* 0x000ee20000300800 */
[----:B------:R-:W-:-:S03]  /*61490*/  SEL R4, R4, RZ, !P0 ;  /* 0x000000ff04047207 */ /* 0x000fc60004000000 */
[----:B------:R1:W-:Y:S01]  /*614a0*/  STL [R1+0xd48], R30 ;  /* 0x000d481e01007387 */ /* 0x0003e20000100800 */
[----:B------:R-:W-:Y:S01]  /*614b0*/  ISETP.NE.U32.AND P1, PT, R4, RZ, PT ;  /* 0x000000ff0400720c */ /* 0x000fe20003f25070 */
[----:B------:R-:W-:Y:S02]  /*614c0*/  IMAD.MOV.U32 R4, RZ, RZ, R30 ;  /* 0x000000ffff047224 */ /* 0x000fe400078e001e */
[----:B--2---:R-:W-:-:S05]  /*614d0*/  IMAD.X R32, R32, 0x1, R3, P2 ;  /* 0x0000000120207824 */ /* 0x004fca00010e0603 */
[----:B------:R2:W-:Y:S04]  /*614e0*/  STL [R1+0xd34], R32 ;  /* 0x000d342001007387 */ /* 0x0005e80000100800 */
[----:B-1----:R-:W4:Y:S01]  /*614f0*/  LDL.LU R30, [R1+0xcd4] ;  /* 0x000cd400011e7983 */ /* 0x002f220000300800 */
[----:B------:R-:W-:-:S05]  /*61500*/  IMAD.MOV.U32 R5, RZ, RZ, R32 ;  /* 0x000000ffff057224 */ /* 0x000fca00078e0020 */
[----:B------:R1:W-:Y:S01]  /*61510*/  LDGSTS.E [R6+-0x56a00], [R4.64], P1 ;  /* 0xa960000004067fae */ /* 0x0003e20008921848 */
[----:B------:R-:W-:Y:S02]  /*61520*/  ISETP.GT.AND P1, PT, R0, 0x4f, PT ;  /* 0x0000004f0000780c */ /* 0x000fe40003f24270 */
[----:B---3--:R-:W-:Y:S01]  /*61530*/  IADD3 R25, P2, R25, R80, RZ ;  /* 0x0000005019197210 */ /* 0x008fe20007f5e0ff */
[----:B--2---:R-:W2:Y:S01]  /*61540*/  LDL.LU R32, [R1+0xcc8] ;  /* 0x000cc80001207983 */ /* 0x004ea20000300800 */
[----:B-1----:R-:W-:-:S04]  /*61550*/  SEL R4, RZ, 0x4, !P1 ;  /* 0x00000004ff047807 */ /* 0x002fc80004800000 */
[----:B------:R-:W-:Y:S01]  /*61560*/  SEL R4, R4, RZ, !P0 ;  /* 0x000000ff04047207 */ /* 0x000fe20004000000 */
[----:B------:R-:W-:Y:S03]  /*61570*/  STL [R1+0xd28], R25 ;  /* 0x000d281901007387 */ /* 0x000fe60000100800 */
[----:B------:R-:W-:Y:S02]  /*61580*/  ISETP.NE.U32.AND P1, PT, R4, RZ, PT ;  /* 0x000000ff0400720c */ /* 0x000fe40003f25070 */
[----:B------:R-:W-:Y:S01]  /*61590*/  MOV R4, R25 ;  /* 0x0000001900047202 */ /* 0x000fe20000000f00 */
[----:B------:R-:W-:-:S05]  /*615a0*/  IMAD.X R27, R27, 0x1, R3, P2 ;  /* 0x000000011b1b7824 */ /* 0x000fca00010e0603 */
[----:B------:R1:W-:Y:S04]  /*615b0*/  STL [R1+0xd14], R27 ;  /* 0x000d141b01007387 */ /* 0x0003e80000100800 */
[----:B------:R-:W3:Y:S01]  /*615c0*/  LDL.LU R33, [R1+0xcac] ;  /* 0x000cac0001217983 */ /* 0x000ee20000300800 */
[----:B------:R-:W-:-:S05]  /*615d0*/  IMAD.MOV.U32 R5, RZ, RZ, R27 ;  /* 0x000000ffff057224 */ /* 0x000fca00078e001b */
[----:B------:R1:W-:Y:S01]  /*615e0*/  LDGSTS.E [R6+-0x56200], [R4.64], P1 ;  /* 0xa9e0000004067fae */ /* 0x0003e20008921848 */
[----:B------:R-:W-:-:S03]  /*615f0*/  ISETP.GT.AND P1, PT, R0, 0x53, PT ;  /* 0x000000530000780c */ /* 0x000fc60003f24270 */
[----:B-1----:R-:W3:Y:S04]  /*61600*/  LDL.LU R27, [R1+0xc8c] ;  /* 0x000c8c00011b7983 */ /* 0x002ee80000300800 */
[----:B------:R-:W3:Y:S01]  /*61610*/  LDL.LU R25, [R1+0xca8] ;  /* 0x000ca80001197983 */ /* 0x000ee20000300800 */
        /* <DEDUP_REMOVED lines=11> */
[----:B-1----:R-:W3:Y:S04]  /*616d0*/  LDL.LU R28, [R1+0xc88] ;  /* 0x000c8800011c7983 */ /* 0x002ee80000300800 */
[----:B------:R-:W-:Y:S01]  /*616e0*/  STL [R1+0xce8], R29 ;  /* 0x000ce81d01007387 */ /* 0x000fe20000100800 */
[----:B----4-:R-:W-:-:S04]  /*616f0*/  IMAD.X R30, R30, 0x1, R3, P2 ;  /* 0x000000011e1e7824 */ /* 0x010fc800010e0603 */
[----:B------:R-:W-:Y:S01]  /*61700*/  IMAD.MOV.U32 R5, RZ, RZ, R30 ;  /* 0x000000ffff057224 */ /* 0x000fe200078e001e */
[----:B------:R1:W-:Y:S04]  /*61710*/  STL [R1+0xcd4], R30 ;  /* 0x000cd41e01007387 */ /* 0x0003e80000100800 */
[----:B-1----:R-:W4:Y:S01]  /*61720*/  LDL.LU R30, [R1+0xc64] ;  /* 0x000c6400011e7983 */ /* 0x002f220000300800 */
[----:B------:R-:W-:-:S04]  /*61730*/  ISETP.GT.AND P1, PT, R0, 0x57, PT ;  /* 0x000000570000780c */ /* 0x000fc80003f24270 */
[----:B------:R-:W-:-:S04]  /*61740*/  SEL R4, RZ, 0x4, !P1 ;  /* 0x00000004ff047807 */ /* 0x000fc80004800000 */
[----:B------:R-:W-:-:S04]  /*61750*/  SEL R4, R4, RZ, !P0 ;  /* 0x000000ff04047207 */ /* 0x000fc80004000000 */
[----:B------:R-:W-:Y:S01]  /*61760*/  ISETP.NE.U32.AND P1, PT, R4, RZ, PT ;  /* 0x000000ff0400720c */ /* 0x000fe20003f25070 */
[----:B------:R-:W-:Y:S01]  /*61770*/  IMAD.MOV.U32 R4, RZ, RZ, R29 ;  /* 0x000000ffff047224 */ /* 0x000fe200078e001d */
[----:B--2---:R-:W-:Y:S01]  /*61780*/  IADD3 R32, P2, R32, R80, RZ ;  /* 0x0000005020207210 */ /* 0x004fe20007f5e0ff */
[----:B------:R-:W2:Y:S10]  /*61790*/  LDL.LU R29, [R1+0xc80] ;  /* 0x000c8000011d7983 */ /* 0x000eb40000300800 */
[----:B------:R1:W-:Y:S01]  /*617a0*/  LDGSTS.E [R6+-0x55200], [R4.64], P1 ;  /* 0xaae0000004067fae */ /* 0x0003e20008921848 */
[----:B------:R-:W-:-:S04]  /*617b0*/  ISETP.GT.AND P1, PT, R0, 0x5b, PT ;  /* 0x0000005b0000780c */ /* 0x000fc80003f24270 */
[----:B-1----:R-:W-:-:S04]  /*617c0*/  SEL R4, RZ, 0x4, !P1 ;  /* 0x00000004ff047807 */ /* 0x002fc80004800000 */
[----:B------:R-:W-:Y:S01]  /*617d0*/  SEL R4, R4, RZ, !P0 ;  /* 0x000000ff04047207 */ /* 0x000fe20004000000 */
[----:B------:R1:W-:Y:S03]  /*617e0*/  STL [R1+0xcc8], R32 ;  /* 0x000cc82001007387 */ /* 0x0003e60000100800 */
[----:B------:R-:W-:Y:S01]  /*617f0*/  ISETP.NE.U32.AND P1, PT, R4, RZ, PT ;  /* 0x000000ff0400720c */ /* 0x000fe20003f25070 */
[----:B------:R-:W-:Y:S02]  /*61800*/  IMAD.MOV.U32 R4, RZ, RZ, R32 ;  /* 0x000000ffff047224 */ /* 0x000fe400078e0020 */
[----:B---3--:R-:W-:-:S05]  /*61810*/  IMAD.X R33, R33, 0x1, R3, P2 ;  /* 0x0000000121217824 */ /* 0x008fca00010e0603 */
[----:B------:R-:W-:Y:S04]  /*61820*/  STL [R1+0xcac], R33 ;  /* 0x000cac2101007387 */ /* 0x000fe80000100800 */
[----:B-1----:R-:W3:Y:S01]  /*61830*/  LDL.LU R32, [R1+0xc44] ;  /* 0x000c440001207983 */ /* 0x002ee20000300800 */
[----:B------:R-:W-:-:S05]  /*61840*/  MOV R5, R33 ;  /* 0x0000002100057202 */ /* 0x000fca0000000f00 */
        /* <DEDUP_REMOVED lines=10> */
[----:B------:R-:W3:Y:S01]  /*618f0*/  LDL.LU R34, [R1+0xc24] ;  /* 0x000c240001227983 */ /* 0x000ee20000300800 */
[----:B------:R-:W-:-:S03]  /*61900*/  IMAD.MOV.U32 R5, RZ, RZ, R27 ;  /* 0x000000ffff057224 */ /* 0x000fc600078e001b */
[----:B-1----:R-:W3:Y:S01]  /*61910*/  LDL.LU R25, [R1+0xc60] ;  /* 0x000c600001197983 */ /* 0x002ee20000300800 */
[----:B------:R-:W-:-:S03]  /*61920*/  IADD3 R28, P2, R28, R80, RZ ;  /* 0x000000501c1c7210 */ /* 0x000fc60007f5e0ff */
[----:B------:R-:W3:Y:S04]  /*61930*/  LDL.LU R27, [R1+0xc40] ;  /* 0x000c4000011b7983 */ /* 0x000ee80000300800 */
[----:B------:R1:W-:Y:S04]  /*61940*/  LDGSTS.E [R6+-0x54200], [R4.64], P1 ;  /* 0xabe0000004067fae */ /* 0x0003e80008921848 */
[----:B------:R-:W-:Y:S01]  /*61950*/  STL [R1+0xc88], R28 ;  /* 0x000c881c01007387 */ /* 0x000fe20000100800 */
[----:B----4-:R-:W-:-:S04]  /*61960*/  IMAD.X R30, R30, 0x1, R3, P2 ;  /* 0x000000011e1e7824 */ /* 0x010fc800010e0603 */
[----:B-1----:R-:W-:Y:S01]  /*61970*/  IMAD.MOV.U32 R5, RZ, RZ, R30 ;  /* 0x000000ffff057224 */ /* 0x002fe200078e001e */
        /* <DEDUP_REMOVED lines=13> */
[----:B------:R-:W-:Y:S03]  /*61a50*/  STL [R1+0xc80], R29 ;  /* 0x000c801d01007387 */ /* 0x000fe60000100800 */
[----:B------:R-:W-:Y:S01]  /*61a60*/  ISETP.NE.U32.AND P1, PT, R4, RZ, PT ;  /* 0x000000ff0400720c */ /* 0x000fe20003f25070 */
[----:B------:R-:W-:Y:S02]  /*61a70*/  IMAD.MOV.U32 R4, RZ, RZ, R29 ;  /* 0x000000ffff047224 */ /* 0x000fe400078e001d */
[----:B---3--:R-:W-:-:S05]  /*61a80*/  IMAD.X R32, R32, 0x1, R3, P2 ;  /* 0x0000000120207824 */ /* 0x008fca00010e0603 */
        /* <DEDUP_REMOVED lines=8> */
[----:B------:R-:W-:Y:S02]  /*61b10*/  SEL R4, R4, RZ, !P0 ;  /* 0x000000ff04047207 */ /* 0x000fe40004000000 */
[-C--:B------:R-:W-:Y:S02]  /*61b20*/  IADD3 R25, P2, R25, R80.reuse, RZ ;  /* 0x0000005019197210 */ /* 0x080fe40007f5e0ff */
[----:B------:R-:W-:Y:S02]  /*61b30*/  ISETP.NE.U32.AND P1, PT, R4, RZ, PT ;  /* 0x000000ff0400720c */ /* 0x000fe40003f25070 */
[----:B------:R-:W-:Y:S02]  /*61b40*/  IADD3.X R34, R34, R3, RZ, P2, !PT ;  /* 0x0000000322227210 */ /* 0x000fe400017fe4ff */
[----:B------:R-:W-:Y:S01]  /*61b50*/  IADD3 R27, P2, R27, R80, RZ ;  /* 0x000000501b1b7210 */ /* 0x000fe20007f5e0ff */
[----:B------:R1:W-:Y:S01]  /*61b60*/  STL [R1+0xc60], R25 ;  /* 0x000c601901007387 */ /* 0x0003e20000100800 */
[----:B------:R-:W-:-:S02]  /*61b70*/  IMAD.MOV.U32 R4, RZ, RZ, R25 ;  /* 0x000000ffff047224 */ /* 0x000fc400078e0019 */
        /* <DEDUP_REMOVED lines=17> */
[----:B------:R-:W-:-:S03]  /*61c90*/  ISETP.GT.AND P1, PT, R0, 0x73, PT ;  /* 0x000000730000780c */ /* 0x000fc60003f24270 */
[----:B------:R3:W-:Y:S01]  /*61ca0*/  STL [R1+0xc20], R28 ;  /* 0x000c201c01007387 */ /* 0x0007e20000100800 */
[----:B-1----:R-:W-:-:S04]  /*61cb0*/  SEL R4, RZ, 0x4, !P1 ;  /* 0x00000004ff047807 */ /* 0x002fc80004800000 */
[----:B------:R-:W-:-:S04]  /*61cc0*/  SEL R4, R4, RZ, !P0 ;  /* 0x000000ff04047207 */ /* 0x000fc80004000000 */
[----:B------:R-:W-:Y:S01]  /*61cd0*/  ISETP.NE.U32.AND P1, PT, R4, RZ, PT ;  /* 0x000000ff0400720c */ /* 0x000fe20003f25070 */
[----:B------:R-:W-:Y:S02]  /*61ce0*/  IMAD.MOV.U32 R4, RZ, RZ, R28 ;  /* 0x000000ffff047224 */ /* 0x000fe400078e001c */
[----:B---3--:R-:W-:-:S05]  /*61cf0*/  IMAD.X R33, R33, 0x1, R3, P2 ;  /* 0x0000000121217824 */ /* 0x008fca00010e0603 */
[----:B------:R-:W-:Y:S04]  /*61d00*/  STL [R1+0xbe4], R33 ;  /* 0x000be42101007387 */ /* 0x000fe80000100800 */
[----:B------:R-:W3:Y:S01]  /*61d10*/  LDL.LU R28, [R1+0x39c] ;  /* 0x00039c00011c7983 */ /* 0x000ee20000300800 */
[----:B------:R-:W-:-:S05]  /*61d20*/  IMAD.MOV.U32 R5, RZ, RZ, R33 ;  /* 0x000000ffff057224 */ /* 0x000fca00078e0021 */
        /* <DEDUP_REMOVED lines=9> */
[----:B------:R-:W-:Y:S02]  /*61dc0*/  ISETP.NE.U32.AND P1, PT, R4, RZ, PT ;  /* 0x000000ff0400720c */ /* 0x000fe40003f25070 */
[----:B------:R-:W-:Y:S01]  /*61dd0*/  MOV R4, R29 ;  /* 0x0000001d00047202 */ /* 0x000fe20000000f00 */
[----:B-1----:R-:W3:Y:S01]  /*61de0*/  LDL.LU R32, [R1+0x3a0] ;  /* 0x0003a00001207983 */ /* 0x002ee20000300800 */
[----:B------:R-:W-:-:S03]  /*61df0*/  IADD3 R25, P2, R25, R80, RZ ;  /* 0x0000005019197210 */ /* 0x000fc60007f5e0ff */
[----:B------:R-:W3:Y:S04]  /*61e00*/  LDL.LU R29, [R1+0x3a4] ;  /* 0x0003a400011d7983 */ /* 0x000ee80000300800 */
[----:B------:R-:W3:Y:S01]  /*61e10*/  LDL.LU R33, [R1+0x3e4] ;  /* 0x0003e40001217983 */ /* 0x000ee20000300800 */
[----:B------:R-:W-:Y:S03]  /*61e20*/  HMMA.1688.F32.TF32 R236, R236, R110, R36 ;  /* 0x0000006eecec723c */ /* 0x000fe60000081024 */
[----:B------:R1:W-:Y:S04]  /*61e30*/  STL [R1+0xbe0], R25 ;  /* 0x000be01901007387 */ /* 0x0003e80000100800 */
[----:B------:R1:W-:Y:S01]  /*61e40*/  LDGSTS.E [R6+-0x51200], [R4.64], P1 ;  /* 0xaee0000004067fae */ /* 0x0003e20008921848 */
[----:B----4-:R-:W-:-:S05]  /*61e50*/  IMAD.X R30, R30, 0x1, R3, P2 ;  /* 0x000000011e1e7824 */ /* 0x010fca00010e0603 */
[----:B------:R-:W-:Y:S04]  /*61e60*/  STL [R1+0xba4], R30 ;  /* 0x000ba41e01007387 */ /* 0x000fe80000100800 */
[----:B------:R-:W4:Y:S01]  /*61e70*/  LDL.LU R39, [R1+0x3e0] ;  /* 0x0003e00001277983 */ /* 0x000f220000300800 */
[----:B------:R-:W-:-:S04]  /*61e80*/  ISETP.GT.AND P1, PT, R0, 0x7b, PT ;  /* 0x0000007b0000780c */ /* 0x000fc80003f24270 */
[----:B-1----:R-:W-:-:S04]  /*61e90*/  SEL R4, RZ, 0x4, !P1 ;  /* 0x00000004ff047807 */ /* 0x002fc80004800000 */
[----:B------:R-:W-:-:S04]  /*61ea0*/  SEL R4, R4, RZ, !P0 ;  /* 0x000000ff04047207 */ /* 0x000fc80004000000 */
[----:B------:R-:W-:Y:S01]  /*61eb0*/  ISETP.NE.U32.AND P1, PT, R4, RZ, PT ;  /* 0x000000ff0400720c */ /* 0x000fe20003f25070 */
[----:B------:R-:W-:Y:S02]  /*61ec0*/  IMAD.MOV.U32 R4, RZ, RZ, R25 ;  /* 0x000000ffff047224 */ /* 0x000fe400078e0019 */
[----:B------:R-:W-:Y:S01]  /*61ed0*/  IMAD.MOV.U32 R5, RZ, RZ, R30 ;  /* 0x000000ffff057224 */ /* 0x000fe200078e001e */
[----:B------:R-:W1:Y:S01]  /*61ee0*/  S2R R81, SR_TID.X ;  /* 0x0000000000517919 */ /* 0x000e620000002100 */
[----:B--2---:R-:W-:-:S03]  /*61ef0*/  IADD3 R27, P2, R27, R80, RZ ;  /* 0x000000501b1b7210 */ /* 0x004fc60007f5e0ff */
[----:B------:R-:W2:Y:S04]  /*61f00*/  LDL.LU R25, [R1+0x424] ;  /* 0x0004240001197983 */ /* 0x000ea80000300800 */
[----:B------:R-:W2:Y:S04]  /*61f10*/  LDL.LU R37, [R1+0x464] ;  /* 0x0004640001257983 */ /* 0x000ea80000300800 */
[----:B------:R1:W-:Y:S01]  /*61f20*/  LDGSTS.E [R6+-0x50a00], [R4.64], P1 ;  /* 0xaf60000004067fae */ /* 0x0003e20008921848 */
[----:B------:R-:W-:-:S03]  /*61f30*/  ISETP.GT.AND P1, PT, R0, 0x7f, PT ;  /* 0x0000007f0000780c */ /* 0x000fc60003f24270 */
[----:B------:R3:W-:Y:S01]  /*61f40*/  STL [R1+0xbc0], R27 ;  /* 0x000bc01b01007387 */ /* 0x0007e20000100800 */
[----:B-1----:R-:W-:-:S04]  /*61f50*/  SEL R4, RZ, 0x4, !P1 ;  /* 0x00000004ff047807 */ /* 0x002fc80004800000 */
[----:B------:R-:W-:-:S04]  /*61f60*/  SEL R4, R4, RZ, !P0 ;  /* 0x000000ff04047207 */ /* 0x000fc80004000000 */
[----:B------:R-:W-:Y:S01]  /*61f70*/  ISETP.NE.U32.AND P1, PT, R4, RZ, PT ;  /* 0x000000ff0400720c */ /* 0x000fe20003f25070 */
[----:B------:R-:W-:Y:S01]  /*61f80*/  IMAD.MOV.U32 R4, RZ, RZ, R27 ;  /* 0x000000ffff047224 */ /* 0x000fe200078e001b */
[----:B------:R-:W-:Y:S01]  /*61f90*/  IADD3 R2, R2, 0x100000, RZ ;  /* 0x0010000002027810 */ /* 0x000fe20007ffe0ff */
[----:B---3--:R-:W-:-:S05]  /*61fa0*/  IMAD.X R28, R28, 0x1, R3, P2 ;  /* 0x000000011c1c7824 */ /* 0x008fca00010e0603 */
[----:B------:R1:W-:Y:S04]  /*61fb0*/  STL [R1+0x39c], R28 ;  /* 0x00039c1c01007387 */ /* 0x0003e80000100800 */
[----:B------:R-:W3:Y:S01]  /*61fc0*/  LDL.LU R35, [R1+0x420] ;  /* 0x0004200001237983 */ /* 0x000ee20000300800 */
[----:B------:R-:W-:-:S03]  /*61fd0*/  IMAD.MOV.U32 R5, RZ, RZ, R28 ;  /* 0x000000ffff057224 */ /* 0x000fc600078e001c */
[----:B------:R-:W3:Y:S01]  /*61fe0*/  LDL.LU R38, [R1+0x460] ;  /* 0x0004600001267983 */ /* 0x000ee20000300800 */
[----:B------:R-:W-:-:S03]  /*61ff0*/  LOP3.LUT R27, R81, 0x7f, RZ, 0xc0, !PT ;  /* 0x0000007f511b7812 */ /* 0x000fc600078ec0ff */
[----:B------:R-:W3:Y:S04]  /*62000*/  LDL.LU R34, [R1+0x4a0] ;  /* 0x0004a00001227983 */ /* 0x000ee80000300800 */
[----:B------:R-:W3:Y:S04]  /*62010*/  LDL.LU R6, [R1+0x4a4] ;  /* 0x0004a40001067983 */ /* 0x000ee80000300800 */
[----:B------:R1:W-:Y:S01]  /*62020*/  LDGSTS.E [R2+-0x50200], [R4.64], P1 ;  /* 0xafe0000004027fae */ /* 0x0003e20008921848 */
[----:B------:R-:W-:-:S03]  /*62030*/  ISETP.GE.AND P1, PT, R27, R0, PT ;  /* 0x000000001b00720c */ /* 0x000fc60003f26270 */
[----:B------:R-:W3:Y:S04]  /*62040*/  LDL.LU R36, [R1+0x4e0] ;  /* 0x0004e00001247983 */ /* 0x000ee80000300800 */
[----:B------:R-:W3:Y:S01]  /*62050*/  LDL.LU R27, [R1+0x4e4] ;  /* 0x0004e400011b7983 */ /* 0x000ee20000300800 */
[----:B------:R-:W-:Y:S02]  /*62060*/  SEL R0, RZ, 0x4, P1 ;  /* 0x00000004ff007807 */ /* 0x000fe40000800000 */
[----:B------:R-:W-:Y:S01]  /*62070*/  IADD3 R29, P1, R29, UR7, RZ ;  /* 0x000000071d1d7c10 */ /* 0x000fe2000ff3e0ff */
[----:B-1----:R-:W3:Y:S01]  /*62080*/  LDL.LU R28, [R1+0x524] ;  /* 0x00052400011c7983 */ /* 0x002ee20000300800 */
[----:B------:R-:W-:-:S03]  /*62090*/  IADD3 R33, P2, R33, UR7, RZ ;  /* 0x0000000721217c10 */ /* 0x000fc6000ff5e0ff */
[----:B------:R-:W3:Y:S01]  /*620a0*/  LDL.LU R30, [R1+0x568] ;  /* 0x00056800011e7983 */ /* 0x000ee20000300800 */
[----:B------:R-:W-:-:S03]  /*620b0*/  IADD3.X R32, R32, UR6, RZ, P1, !PT ;  /* 0x0000000620207c10 */ /* 0x000fc60008ffe4ff */
[----:B------:R1:W-:Y:S01]  /*620c0*/  STL [R1+0x3a4], R29 ;  /* 0x0003a41d01007387 */ /* 0x0003e20000100800 */
[----:B------:R-:W-:-:S03]  /*620d0*/  MOV R4, R29 ;  /* 0x0000001d00047202 */ /* 0x000fc60000000f00 */
[----:B------:R-:W-:Y:S04]  /*620e0*/  STL [R1+0x3e4], R33 ;  /* 0x0003e42101007387 */ /* 0x000fe80000100800 */
[----:B------:R4:W-:Y:S04]  /*620f0*/  STL [R1+0x3a0], R32 ;  /* 0x0003a02001007387 */ /* 0x0009e80000100800 */
[----:B-1----:R-:W3:Y:S01]  /*62100*/  LDL.LU R29, [R1+0x520] ;  /* 0x00052000011d7983 */ /* 0x002ee20000300800 */
[----:B------:R-:W-:-:S03]  /*62110*/  IMAD.MOV.U32 R5, RZ, RZ, R32 ;  /* 0x000000ffff057224 */ /* 0x000fc600078e0020 */
[----:B------:R-:W0:Y:S01]  /*62120*/  LDGDEPBAR ;  /* 0x00000000000079af */ /* 0x000e220000000000 */
[----:B----4-:R-:W-:-:S05]  /*62130*/  IADD3.X R39, R39, UR6, RZ, P2, !PT ;  /* 0x0000000627277c10 */ /* 0x010fca00097fe4ff */
[----:B------:R-:W-:Y:S04]  /*62140*/  STL [R1+0x3e0], R39 ;  /* 0x0003e02701007387 */ /* 0x000fe80000100800 */
[----:B------:R-:W4:Y:S01]  /*62150*/  LDL.LU R32, [R1+0x564] ;  /* 0x0005640001207983 */ /* 0x000f220000300800 */
[----:B------:R-:W-:-:S04]  /*62160*/  SEL R0, R0, RZ, !P0 ;  /* 0x000000ff00007207 */ /* 0x000fc80004000000 */
[----:B------:R-:W-:Y:S01]  /*62170*/  ISETP.NE.U32.AND P0, PT, R0, RZ, PT ;  /* 0x000000ff0000720c */ /* 0x000fe20003f05070 */
[----:B------:R-:W-:-:S04]  /*62180*/  IMAD.U32 R0, RZ, RZ, UR5 ;  /* 0x00000005ff007e24 */ /* 0x000fc8000f8e00ff */
[----:B------:R-:W-:Y:S01]  /*62190*/  IMAD R0, R0, 0x20000, R252 ;  /* 0x0002000000007824 */ /* 0x000fe200078e02fc */
[----:B--2---:R-:W-:Y:S02]  /*621a0*/  IADD3 R25, P1, R25, UR7, RZ ;  /* 0x0000000719197c10 */ /* 0x004fe4000ff3e0ff */
[----:B------:R-:W-:-:S05]  /*621b0*/  IADD3 R37, P2, R37, UR7, RZ ;  /* 0x0000000725257c10 */ /* 0x000fca000ff5e0ff */
[----:B------:R1:W-:Y:S02]  /*621c0*/  LDGSTS.E [R0], [R4.64], P0 ;  /* 0x0000000004007fae */ /* 0x0003e40008121848 */
[----:B-1----:R-:W-:Y:S02]  /*621d0*/  IMAD.MOV.U32 R4, RZ, RZ, R33 ;  /* 0x000000ffff047224 */ /* 0x002fe400078e0021 */
[----:B------:R-:W-:Y:S01]  /*621e0*/  IMAD.MOV.U32 R5, RZ, RZ, R39 ;  /* 0x000000ffff057224 */ /* 0x000fe200078e0027 */
[----:B------:R-:W2:Y:S04]  /*621f0*/  LDL.LU R33, [R1+0x5a8] ;  /* 0x0005a80001217983 */ /* 0x000ea80000300800 */
[----:B------:R-:W2:Y:S04]  /*62200*/  LDL.LU R2, [R1+0x5e8] ;  /* 0x0005e80001027983 */ /* 0x000ea80000300800 */
[----:B------:R-:W-:Y:S04]  /*62210*/  STL [R1+0x424], R25 ;  /* 0x0004241901007387 */ /* 0x000fe80000100800 */
[----:B------:R1:W-:Y:S02]  /*62220*/  LDGSTS.E [R0+0x1000], [R4.64], P0 ;  /* 0x0100000004007fae */ /* 0x0003e40008121848 */
[----:B-1----:R-:W-:Y:S01]  /*62230*/  IMAD.MOV.U32 R4, RZ, RZ, R25 ;  /* 0x000000ffff047224 */ /* 0x002fe200078e0019 */
[----:B---3--:R-:W-:-:S02]  /*62240*/  IADD3.X R35, R35, UR6, RZ, P1, !PT ;  /* 0x0000000623237c10 */ /* 0x008fc40008ffe4ff */
[----:B------:R-:W-:-:S03]  /*62250*/  IADD3.X R38, R38, UR6, RZ, P2, !PT ;  /* 0x0000000626267c10 */ /* 0x000fc600097fe4ff */
[----:B------:R1:W-:Y:S01]  /*62260*/  STL [R1+0x420], R35 ;  /* 0x0004202301007387 */ /* 0x0003e20000100800 */
[----:B------:R-:W-:-:S03]  /*62270*/  IMAD.MOV.U32 R5, RZ, RZ, R35 ;  /* 0x000000ffff057224 */ /* 0x000fc600078e0023 */
[----:B------:R-:W-:Y:S01]  /*62280*/  STL [R1+0x464], R37 ;  /* 0x0004642501007387 */ /* 0x000fe20000100800 */
[----:B------:R-:W-:-:S03]  /*62290*/  IADD3 R6, P1, R6, UR7, RZ ;  /* 0x0000000706067c10 */ /* 0x000fc6000ff3e0ff */
[----:B------:R3:W-:Y:S04]  /*622a0*/  LDGSTS.E [R0+0x2000], [R4.64], P0 ;  /* 0x0200000004007fae */ /* 0x0007e80008121848 */
[----:B-1----:R-:W2:Y:S01]  /*622b0*/  LDL.LU R35, [R1+0x5a4] ;  /* 0x0005a40001237983 */ /* 0x002ea20000300800 */
[----:B------:R-:W-:-:S03]  /*622c0*/  IADD3.X R34, R34, UR6, RZ, P1, !PT ;  /* 0x0000000622227c10 */ /* 0x000fc60008ffe4ff */
[----:B------:R-:W-:Y:S04]  /*622d0*/  STL [R1+0x460], R38 ;  /* 0x0004602601007387 */ /* 0x000fe80000100800 */
[----:B------:R-:W2:Y:S01]  /*622e0*/  LDL.LU R25, [R1+0x5e4] ;  /* 0x0005e40001197983 */ /* 0x000ea20000300800 */
[----:B---3--:R-:W-:Y:S02]  /*622f0*/  IMAD.MOV.U32 R4, RZ, RZ, R37 ;  /* 0x000000ffff047224 */ /* 0x008fe400078e0025 */
[----:B------:R-:W-:Y:S01]  /*62300*/  IMAD.MOV.U32 R5, RZ, RZ, R38 ;  /* 0x000000ffff057224 */ /* 0x000fe200078e0026 */
[----:B------:R-:W-:Y:S01]  /*62310*/  IADD3 R27, P2, R27, UR7, RZ ;  /* 0x000000071b1b7c10 */ /* 0x000fe2000ff5e0ff */
[----:B------:R-:W-:Y:S03]  /*62320*/  STL [R1+0x4a4], R6 ;  /* 0x0004a40601007387 */ /* 0x000fe60000100800 */
[----:B------:R-:W-:Y:S01]  /*62330*/  IADD3.X R36, R36, UR6, RZ, P2, !PT ;  /* 0x0000000624247c10 */ /* 0x000fe200097fe4ff */
[----:B------:R1:W-:Y:S04]  /*62340*/  LDGSTS.E [R0+0x3000], [R4.64], P0 ;  /* 0x0300000004007fae */ /* 0x0003e80008121848 */
[----:B------:R3:W-:Y:S04]  /*62350*/  STL [R1+0x4a0], R34 ;  /* 0x0004a02201007387 */ /* 0x0007e80000100800 */
[----:B------:R-:W-:Y:S01]  /*62360*/  STL [R1+0x4e4], R27 ;  /* 0x0004e41b01007387 */ /* 0x000fe20000100800 */
[----:B-1----:R-:W-:-:S02]  /*62370*/  IMAD.MOV.U32 R4, RZ, RZ, R6 ;  /* 0x000000ffff047224 */ /* 0x002fc400078e0006 */
[----:B------:R-:W-:Y:S02]  /*62380*/  IMAD.MOV.U32 R5, RZ, RZ, R34 ;  /* 0x000000ffff057224 */ /* 0x000fe400078e0022 */
[----:B---3--:R-:W3:Y:S04]  /*62390*/  LDL.LU R34, [R1+0x628] ;  /* 0x0006280001227983 */ /* 0x008ee80000300800 */
[----:B------:R1:W-:Y:S04]  /*623a0*/  STL [R1+0x4e0], R36 ;  /* 0x0004e02401007387 */ /* 0x0003e80000100800 */
[----:B------:R1:W-:Y:S04]  /*623b0*/  LDGSTS.E [R0+0x4000], [R4.64], P0 ;  /* 0x0400000004007fae */ /* 0x0003e80008121848 */
[----:B------:R-:W3:Y:S01]  /*623c0*/  LDL.LU R6, [R1+0x668] ;  /* 0x0006680001067983 */ /* 0x000ee20000300800 */
[----:B------:R-:W-:Y:S01]  /*623d0*/  IADD3 R28, P1, R28, UR7, RZ ;  /* 0x000000071c1c7c10 */ /* 0x000fe2000ff3e0ff */
[----:B-1----:R-:W-:-:S02]  /*623e0*/  IMAD.MOV.U32 R5, RZ, RZ, R36 ;  /* 0x000000ffff057224 */ /* 0x002fc400078e0024 */
[----:B------:R-:W3:Y:S01]  /*623f0*/  LDL.LU R36, [R1+0x624] ;  /* 0x0006240001247983 */ /* 0x000ee20000300800 */
[----:B------:R-:W-:Y:S02]  /*62400*/  MOV R4, R27 ;  /* 0x0000001b00047202 */ /* 0x000fe40000000f00 */
[----:B------:R-:W-:Y:S01]  /*62410*/  IADD3.X R29, R29, UR6, RZ, P1, !PT ;  /* 0x000000061d1d7c10 */ /* 0x000fe20008ffe4ff */
[----:B------:R-:W3:Y:S01]  /*62420*/  LDL.LU R27, [R1+0x664] ;  /* 0x00066400011b7983 */ /* 0x000ee20000300800 */
[----:B------:R-:W-:-:S03]  /*62430*/  IADD3 R30, P2, R30, UR7, RZ ;  /* 0x000000071e1e7c10 */ /* 0x000fc6000ff5e0ff */
[----:B------:R1:W-:Y:S04]  /*62440*/  LDGSTS.E [R0+0x5000], [R4.64], P0 ;  /* 0x0500000004007fae */ /* 0x0003e80008121848 */
[----:B------:R1:W-:Y:S04]  /*62450*/  STL [R1+0x524], R28 ;  /* 0x0005241c01007387 */ /* 0x0003e80000100800 */
[----:B------:R4:W-:Y:S01]  /*62460*/  STL [R1+0x520], R29 ;  /* 0x0005201d01007387 */ /* 0x0009e20000100800 */
[----:B-1----:R-:W-:Y:S02]  /*62470*/  IMAD.MOV.U32 R4, RZ, RZ, R28 ;  /* 0x000000ffff047224 */ /* 0x002fe400078e001c */
[----:B------:R-:W-:Y:S01]  /*62480*/  IMAD.MOV.U32 R5, RZ, RZ, R29 ;  /* 0x000000ffff057224 */ /* 0x000fe200078e001d */
[----:B------:R1:W-:Y:S04]  /*62490*/  STL [R1+0x568], R30 ;  /* 0x0005681e01007387 */ /* 0x0003e80000100800 */
[----:B------:R-:W3:Y:S04]  /*624a0*/  LDL.LU R28, [R1+0x6a8] ;  /* 0x0006a800011c7983 */ /* 0x000ee80000300800 */
[----:B------:R1:W-:Y:S02]  /*624b0*/  LDGSTS.E [R0+0x6000], [R4.64], P0 ;  /* 0x0600000004007fae */ /* 0x0003e40008121848 */
[----:B-1----:R-:W-:Y:S01]  /*624c0*/  IMAD.MOV.U32 R4, RZ, RZ, R30 ;  /* 0x000000ffff047224 */ /* 0x002fe200078e001e */
[----:B----4-:R-:W-:-:S05]  /*624d0*/  IADD3.X R32, R32, UR6, RZ, P2, !PT ;  /* 0x0000000620207c10 */ /* 0x010fca00097fe4ff */
[----:B------:R1:W-:Y:S04]  /*624e0*/  STL [R1+0x564], R32 ;  /* 0x0005642001007387 */ /* 0x0003e80000100800 */
[----:B------:R-:W4:Y:S04]  /*624f0*/  LDL.LU R29, [R1+0x6e8] ;  /* 0x0006e800011d7983 */ /* 0x000f280000300800 */
[----:B------:R-:W4:Y:S01]  /*62500*/  LDL.LU R30, [R1+0x6a4] ;  /* 0x0006a400011e7983 */ /* 0x000f220000300800 */
[----:B------:R-:W-:-:S03]  /*62510*/  IMAD.MOV.U32 R5, RZ, RZ, R32 ;  /* 0x000000ffff057224 */ /* 0x000fc600078e0020 */
[----:B-1----:R-:W4:Y:S04]  /*62520*/  LDL.LU R32, [R1+0x6e4] ;  /* 0x0006e40001207983 */ /* 0x002f280000300800 */
[----:B------:R1:W-:Y:S01]  /*62530*/  LDGSTS.E [R0+0x7000], [R4.64], P0 ;  /* 0x0700000004007fae */ /* 0x0003e20008121848 */
[----:B--2---:R-:W-:Y:S02]  /*62540*/  IADD3 R33, P1, R33, UR7, RZ ;  /* 0x0000000721217c10 */ /* 0x004fe4000ff3e0ff */
[----:B------:R-:W-:-:S03]  /*62550*/  IADD3 R2, P2, R2, UR7, RZ ;  /* 0x0000000702027c10 */ /* 0x000fc6000ff5e0ff */
[----:B------:R2:W-:Y:S01]  /*62560*/  STL [R1+0x5a8], R33 ;  /* 0x0005a82101007387 */ /* 0x0005e20000100800 */
[----:B-1----:R-:W-:Y:S01]  /*62570*/  IMAD.MOV.U32 R4, RZ, RZ, R33 ;  /* 0x000000ffff047224 */ /* 0x002fe200078e0021 */
[----:B------:R-:W-:-:S05]  /*62580*/  IADD3.X R35, R35, UR6, RZ, P1, !PT ;  /* 0x0000000623237c10 */ /* 0x000fca0008ffe4ff */
[----:B------:R1:W-:Y:S01]  /*62590*/  STL [R1+0x5a4], R35 ;  /* 0x0005a42301007387 */ /* 0x0003e20000100800 */
[----:B------:R-:W-:-:S03]  /*625a0*/  IADD3.X R25, R25, UR6, RZ, P2, !PT ;  /* 0x0000000619197c10 */ /* 0x000fc600097fe4ff */
[----:B------:R1:W-:Y:S01]  /*625b0*/  STL [R1+0x5e8], R2 ;  /* 0x0005e80201007387 */ /* 0x0003e20000100800 */
[----:B------:R-:W-:-:S03]  /*625c0*/  IMAD.MOV.U32 R5, RZ, RZ, R35 ;  /* 0x000000ffff057224 */ /* 0x000fc600078e0023 */
[----:B--2---:R-:W2:Y:S04]  /*625d0*/  LDL.LU R33, [R1+0x728] ;  /* 0x0007280001217983 */ /* 0x004ea80000300800 */
[----:B------:R3:W-:Y:S04]  /*625e0*/  STL [R1+0x5e4], R25 ;  /* 0x0005e41901007387 */ /* 0x0007e80000100800 */
[----:B------:R-:W2:Y:S04]  /*625f0*/  LDL.LU R37, [R1+0x768] ;  /* 0x0007680001257983 */ /* 0x000ea80000300800 */
[----:B-1----:R-:W2:Y:S04]  /*62600*/  LDL.LU R35, [R1+0x724] ;  /* 0x0007240001237983 */ /* 0x002ea80000300800 */
[----:B------:R-:W2:Y:S01]  /*62610*/  LDL.LU R38, [R1+0x764] ;  /* 0x0007640001267983 */ /* 0x000ea20000300800 */
[----:B---3--:R-:W-:-:S03]  /*62620*/  IADD3 R34, P1, R34, UR7, RZ ;  /* 0x0000000722227c10 */ /* 0x008fc6000ff3e0ff */
[----:B------:R1:W-:Y:S01]  /*62630*/  LDGSTS.E [R0+0x8000], [R4.64], P0 ;  /* 0x0800000004007fae */ /* 0x0003e20008121848 */
[----:B------:R-:W-:Y:S01]  /*62640*/  IADD3 R6, P2, R6, UR7, RZ ;  /* 0x0000000706067c10 */ /* 0x000fe2000ff5e0ff */
[----:B-1----:R-:W-:Y:S02]  /*62650*/  IMAD.MOV.U32 R4, RZ, RZ, R2 ;  /* 0x000000ffff047224 */ /* 0x002fe400078e0002 */
[----:B------:R-:W-:Y:S01]  /*62660*/  IMAD.MOV.U32 R5, RZ, RZ, R25 ;  /* 0x000000ffff057224 */ /* 0x000fe200078e0019 */
[----:B------:R-:W3:Y:S04]  /*62670*/  LDL.LU R2, [R1+0x7a8] ;  /* 0x0007a80001027983 */ /* 0x000ee80000300800 */
[----:B------:R-:W3:Y:S01]  /*62680*/  LDL.LU R25, [R1+0x7e8] ;  /* 0x0007e80001197983 */ /* 0x000ee20000300800 */
[----:B------:R-:W-:-:S03]  /*62690*/  IADD3.X R36, R36, UR6, RZ, P1, !PT ;  /* 0x0000000624247c10 */ /* 0x000fc60008ffe4ff */
[----:B------:R1:W-:Y:S01]  /*626a0*/  STL [R1+0x628], R34 ;  /* 0x0006282201007387 */ /* 0x0003e20000100800 */
[----:B------:R-:W-:-:S03]  /*626b0*/  IADD3.X R27, R27, UR6, RZ, P2, !PT ;  /* 0x000000061b1b7c10 */ /* 0x000fc600097fe4ff */
[----:B------:R1:W-:Y:S04]  /*626c0*/  LDGSTS.E [R0+0x9000], [R4.64], P0 ;  /* 0x0900000004007fae */ /* 0x0003e80008121848 */
[----:B------:R1:W-:Y:S04]  /*626d0*/  STL [R1+0x624], R36 ;  /* 0x0006242401007387 */ /* 0x0003e80000100800 */
[----:B------:R1:W-:Y:S02]  /*626e0*/  STL [R1+0x668], R6 ;  /* 0x0006680601007387 */ /* 0x0003e40000100800 */
[----:B-1----:R-:W-:-:S02]  /*626f0*/  MOV R4, R34 ;  /* 0x0000002200047202 */ /* 0x002fc40000000f00 */
[----:B------:R-:W3:Y:S01]  /*62700*/  LDL.LU R34, [R1+0x7a4] ;  /* 0x0007a40001227983 */ /* 0x000ee20000300800 */
[----:B------:R-:W-:-:S03]  /*62710*/  IMAD.MOV.U32 R5, RZ, RZ, R36 ;  /* 0x000000ffff057224 */ /* 0x000fc600078e0024 */
[----:B------:R1:W-:Y:S04]  /*62720*/  STL [R1+0x664], R27 ;  /* 0x0006641b01007387 */ /* 0x0003e80000100800 */
[----:B------:R-:W3:Y:S01]  /*62730*/  LDL.LU R36, [R1+0x7e4] ;  /* 0x0007e40001247983 */ /* 0x000ee20000300800 */
[----:B------:R-:W-:-:S03]  /*62740*/  IADD3 R28, P1, R28, UR7, RZ ;  /* 0x000000071c1c7c10 */ /* 0x000fc6000ff3e0ff */
[----:B------:R1:W-:Y:S02]  /*62750*/  LDGSTS.E [R0+0xa000], [R4.64], P0 ;  /* 0x0a00000004007fae */ /* 0x0003e40008121848 */
[----:B-1----:R-:W-:Y:S02]  /*62760*/  IMAD.MOV.U32 R4, RZ, RZ, R6 ;  /* 0x000000ffff047224 */ /* 0x002fe400078e0006 */
[----:B------:R-:W-:Y:S01]  /*62770*/  IMAD.MOV.U32 R5, RZ, RZ, R27 ;  /* 0x000000ffff057224 */ /* 0x000fe200078e001b */
[----:B------:R-:W3:Y:S04]  /*62780*/  LDL.LU R6, [R1+0x828] ;  /* 0x0008280001067983 */ /* 0x000ee80000300800 */
[----:B------:R-:W3:Y:S04]  /*62790*/  LDL.LU R27, [R1+0x868] ;  /* 0x00086800011b7983 */ /* 0x000ee80000300800 */
[----:B------:R1:W-:Y:S04]  /*627a0*/  STL [R1+0x6a8], R28 ;  /* 0x0006a81c01007387 */ /* 0x0003e80000100800 */
[----:B------:R1:W-:Y:S02]  /*627b0*/  LDGSTS.E [R0+0xb000], [R4.64], P0 ;  /* 0x0b00000004007fae */ /* 0x0003e40008121848 */
[----:B-1----:R-:W-:Y:S01]  /*627c0*/  IMAD.MOV.U32 R4, RZ, RZ, R28 ;  /* 0x000000ffff047224 */ /* 0x002fe200078e001c */
[----:B----4-:R-:W-:-:S02]  /*627d0*/  IADD3 R29, P2, R29, UR7, RZ ;  /* 0x000000071d1d7c10 */ /* 0x010fc4000ff5e0ff */
[----:B------:R-:W-:Y:S02]  /*627e0*/  IADD3.X R30, R30, UR6, RZ, P1, !PT ;  /* 0x000000061e1e7c10 */ /* 0x000fe40008ffe4ff */
[----:B------:R-:W-:-:S03]  /*627f0*/  IADD3.X R32, R32, UR6, RZ, P2, !PT ;  /* 0x0000000620207c10 */ /* 0x000fc600097fe4ff */
[----:B------:R1:W-:Y:S04]  /*62800*/  STL [R1+0x6a4], R30 ;  /* 0x0006a41e01007387 */ /* 0x0003e80000100800 */
[----:B------:R-:W-:Y:S04]  /*62810*/  STL [R1+0x6e8], R29 ;  /* 0x0006e81d01007387 */ /* 0x000fe80000100800 */
[----:B------:R-:W4:Y:S01]  /*62820*/  LDL.LU R28, [R1+0x824] ;  /* 0x00082400011c7983 */ /* 0x000f220000300800 */
[----:B------:R-:W-:-:S03]  /*62830*/  IMAD.MOV.U32 R5, RZ, RZ, R30 ;  /* 0x000000ffff057224 */ /* 0x000fc600078e001e */
[----:B------:R1:W-:Y:S04]  /*62840*/  STL [R1+0x6e4], R32 ;  /* 0x0006e42001007387 */ /* 0x0003e80000100800 */
[----:B-1----:R-:W4:Y:S04]  /*62850*/  LDL.LU R30, [R1+0x864] ;  /* 0x00086400011e7983 */ /* 0x002f280000300800 */
[----:B------:R1:W-:Y:S02]  /*62860*/  LDGSTS.E [R0+0xc000], [R4.64], P0 ;  /* 0x0c00000004007fae */ /* 0x0003e40008121848 */
[----:B-1----:R-:W-:-:S02]  /*62870*/  IMAD.MOV.U32 R4, RZ, RZ, R29 ;  /* 0x000000ffff047224 */ /* 0x002fc400078e001d */
[----:B------:R-:W-:Y:S02]  /*62880*/  IMAD.MOV.U32 R5, RZ, RZ, R32 ;  /* 0x000000ffff057224 */ /* 0x000fe400078e0020 */
[----:B------:R-:W4:Y:S04]  /*62890*/  LDL.LU R32, [R1+0x8a8] ;  /* 0x0008a80001207983 */ /* 0x000f280000300800 */
[----:B------:R-:W4:Y:S04]  /*628a0*/  LDL.LU R29, [R1+0x8e8] ;  /* 0x0008e800011d7983 */ /* 0x000f280000300800 */
[----:B------:R1:W-:Y:S01]  /*628b0*/  LDGSTS.E [R0+0xd000], [R4.64], P0 ;  /* 0x0d00000004007fae */ /* 0x0003e20008121848 */
[----:B--2---:R-:W-:-:S05]  /*628c0*/  IADD3 R33, P1, R33, UR7, RZ ;  /* 0x0000000721217c10 */ /* 0x004fca000ff3e0ff */
[----:B------:R-:W-:Y:S01]  /*628d0*/  STL [R1+0x728], R33 ;  /* 0x0007282101007387 */ /* 0x000fe20000100800 */
[----:B------:R-:W-:Y:S02]  /*628e0*/  IADD3 R37, P2, R37, UR7, RZ ;  /* 0x0000000725257c10 */ /* 0x000fe4000ff5e0ff */
[----:B------:R-:W-:Y:S01]  /*628f0*/  IADD3.X R35, R35, UR6, RZ, P1, !PT ;  /* 0x0000000623237c10 */ /* 0x000fe20008ffe4ff */
[----:B-1----:R-:W-:Y:S01]  /*62900*/  IMAD.MOV.U32 R4, RZ, RZ, R33 ;  /* 0x000000ffff047224 */ /* 0x002fe200078e0021 */
[----:B------:R-:W-:-:S03]  /*62910*/  IADD3.X R38, R38, UR6, RZ, P2, !PT ;  /* 0x0000000626267c10 */ /* 0x000fc600097fe4ff */
[----:B------:R1:W-:Y:S01]  /*62920*/  STL [R1+0x724], R35 ;  /* 0x0007242301007387 */ /* 0x0003e20000100800 */
[----:B------:R-:W-:-:S03]  /*62930*/  IMAD.MOV.U32 R5, RZ, RZ, R35 ;  /* 0x000000ffff057224 */ /* 0x000fc600078e0023 */
[----:B------:R-:W-:Y:S04]  /*62940*/  STL [R1+0x768], R37 ;  /* 0x0007682501007387 */ /* 0x000fe80000100800 */
[----:B------:R2:W-:Y:S04]  /*62950*/  LDGSTS.E [R0+0xe000], [R4.64], P0 ;  /* 0x0e00000004007fae */ /* 0x0005e80008121848 */
[----:B-1----:R-:W4:Y:S04]  /*62960*/  LDL.LU R35, [R1+0x8a4] ;  /* 0x0008a40001237983 */ /* 0x002f280000300800 */
[----:B------:R-:W-:Y:S01]  /*62970*/  STL [R1+0x764], R38 ;  /* 0x0007642601007387 */ /* 0x000fe20000100800 */
[----:B---3--:R-:W-:-:S03]  /*62980*/  IADD3 R2, P1, R2, UR7, RZ ;  /* 0x0000000702027c10 */ /* 0x008fc6000ff3e0ff */
[----:B------:R-:W3:Y:S01]  /*62990*/  LDL.LU R33, [R1+0x8e4] ;  /* 0x0008e40001217983 */ /* 0x000ee20000300800 */
[----:B--2---:R-:W-:Y:S01]  /*629a0*/  MOV R4, R37 ;  /* 0x0000002500047202 */ /* 0x004fe20000000f00 */
[----:B------:R-:W-:Y:S01]  /*629b0*/  IMAD.MOV.U32 R5, RZ, RZ, R38 ;  /* 0x000000ffff057224 */ /* 0x000fe200078e0026 */
[----:B------:R-:W-:Y:S01]  /*629c0*/  IADD3 R25, P2, R25, UR7, RZ ;  /* 0x0000000719197c10 */ /* 0x000fe2000ff5e0ff */
[----:B------:R-:W-:Y:S04]  /*629d0*/  STL [R1+0x7a8], R2 ;  /* 0x0007a80201007387 */ /* 0x000fe80000100800 */
[----:B------:R1:W-:Y:S02]  /*629e0*/  LDGSTS.E [R0+0xf000], [R4.64], P0 ;  /* 0x0f00000004007fae */ /* 0x0003e40008121848 */
[----:B-1----:R-:W-:Y:S01]  /*629f0*/  IMAD.MOV.U32 R4, RZ, RZ, R2 ;  /* 0x000000ffff047224 */ /* 0x002fe200078e0002 */
[----:B------:R-:W-:-:S05]  /*62a00*/  IADD3.X R34, R34, UR6, RZ, P1, !PT ;  /* 0x0000000622227c10 */ /* 0x000fca0008ffe4ff */
[----:B------:R-:W-:Y:S01]  /*62a10*/  IMAD.MOV.U32 R5, RZ, RZ, R34 ;  /* 0x000000ffff057224 */ /* 0x000fe200078e0022 */
[----:B------:R1:W-:Y:S01]  /*62a20*/  STL [R1+0x7a4], R34 ;  /* 0x0007a42201007387 */ /* 0x0003e20000100800 */
[----:B------:R-:W-:-:S03]  /*62a30*/  IADD3.X R36, R36, UR6, RZ, P2, !PT ;  /* 0x0000000624247c10 */ /* 0x000fc600097fe4ff */
[----:B------:R-:W-:Y:S04]  /*62a40*/  STL [R1+0x7e8], R25 ;  /* 0x0007e81901007387 */ /* 0x000fe80000100800 */
[----:B------:R2:W-:Y:S04]  /*62a50*/  LDGSTS.E [R0+0x10000], [R4.64], P0 ;  /* 0x1000000004007fae */ /* 0x0005e80008121848 */
[----:B-1----:R-:W3:Y:S04]  /*62a60*/  LDL.LU R34, [R1+0x928] ;  /* 0x0009280001227983 */ /* 0x002ee80000300800 */
[----:B------:R1:W-:Y:S04]  /*62a70*/  STL [R1+0x7e4], R36 ;  /* 0x0007e42401007387 */ /* 0x0003e80000100800 */
[----:B------:R-:W3:Y:S01]  /*62a80*/  LDL.LU R2, [R1+0x968] ;  /* 0x0009680001027983 */ /* 0x000ee20000300800 */
[----:B--2---:R-:W-:Y:S01]  /*62a90*/  IMAD.MOV.U32 R5, RZ, RZ, R36 ;  /* 0x000000ffff057224 */ /* 0x004fe200078e0024 */
[----:B------:R-:W-:-:S02]  /*62aa0*/  IADD3 R6, P1, R6, UR7, RZ ;  /* 0x0000000706067c10 */ /* 0x000fc4000ff3e0ff */
[----:B-1----:R-:W3:Y:S01]  /*62ab0*/  LDL.LU R36, [R1+0x924] ;  /* 0x0009240001247983 */ /* 0x002ee20000300800 */
[----:B------:R-:W-:Y:S01]  /*62ac0*/  IMAD.MOV.U32 R4, RZ, RZ, R25 ;  /* 0x000000ffff047224 */ /* 0x000fe200078e0019 */
[----:B------:R-:W-:Y:S02]  /*62ad0*/  IADD3 R27, P2, R27, UR7, RZ ;  /* 0x000000071b1b7c10 */ /* 0x000fe4000ff5e0ff */
[----:B------:R-:W3:Y:S04]  /*62ae0*/  LDL.LU R25, [R1+0x964] ;  /* 0x0009640001197983 */ /* 0x000ee80000300800 */
[----:B------:R1:W-:Y:S04]  /*62af0*/  LDGSTS.E [R0+0x11000], [R4.64], P0 ;  /* 0x1100000004007fae */ /* 0x0003e80008121848 */
[----:B------:R-:W-:Y:S01]  /*62b00*/  STL [R1+0x828], R6 ;  /* 0x0008280601007387 */ /* 0x000fe20000100800 */
[----:B-1----:R-:W-:Y:S01]  /*62b10*/  IMAD.MOV.U32 R4, RZ, RZ, R6 ;  /* 0x000000ffff047224 */ /* 0x002fe200078e0006 */
[----:B----4-:R-:W-:-:S05]  /*62b20*/  IADD3.X R28, R28, UR6, RZ, P1, !PT ;  /* 0x000000061c1c7c10 */ /* 0x010fca0008ffe4ff */
[----:B------:R-:W-:Y:S01]  /*62b30*/  IMAD.MOV.U32 R5, RZ, RZ, R28 ;  /* 0x000000ffff057224 */ /* 0x000fe200078e001c */
[----:B------:R1:W-:Y:S01]  /*62b40*/  STL [R1+0x824], R28 ;  /* 0x0008241c01007387 */ /* 0x0003e20000100800 */
[----:B------:R-:W-:-:S03]  /*62b50*/  IADD3.X R30, R30, UR6, RZ, P2, !PT ;  /* 0x000000061e1e7c10 */ /* 0x000fc600097fe4ff */
[----:B------:R-:W-:Y:S04]  /*62b60*/  STL [R1+0x868], R27 ;  /* 0x0008681b01007387 */ /* 0x000fe80000100800 */
[----:B------:R4:W-:Y:S04]  /*62b70*/  LDGSTS.E [R0+0x12000], [R4.64], P0 ;  /* 0x1200000004007fae */ /* 0x0009e80008121848 */
[----:B-1----:R-:W2:Y:S04]  /*62b80*/  LDL.LU R28, [R1+0x9a8] ;  /* 0x0009a800011c7983 */ /* 0x002ea80000300800 */
[----:B------:R1:W-:Y:S04]  /*62b90*/  STL [R1+0x864], R30 ;  /* 0x0008641e01007387 */ /* 0x0003e80000100800 */
[----:B------:R-:W2:Y:S01]  /*62ba0*/  LDL.LU R6, [R1+0x9e8] ;  /* 0x0009e80001067983 */ /* 0x000ea20000300800 */
[----:B----4-:R-:W-:-:S03]  /*62bb0*/  IMAD.MOV.U32 R5, RZ, RZ, R30 ;  /* 0x000000ffff057224 */ /* 0x010fc600078e001e */
[----:B-1----:R-:W4:Y:S01]  /*62bc0*/  LDL.LU R30, [R1+0x9a4] ;  /* 0x0009a400011e7983 */ /* 0x002f220000300800 */
[----:B------:R-:W-:-:S03]  /*62bd0*/  IMAD.MOV.U32 R4, RZ, RZ, R27 ;  /* 0x000000ffff047224 */ /* 0x000fc600078e001b */
[----:B------:R-:W4:Y:S01]  /*62be0*/  LDL.LU R27, [R1+0x9e4] ;  /* 0x0009e400011b7983 */ /* 0x000f220000300800 */
[----:B------:R-:W-:Y:S02]  /*62bf0*/  IADD3 R32, P1, R32, UR7, RZ ;  /* 0x0000000720207c10 */ /* 0x000fe4000ff3e0ff */
[----:B------:R-:W-:Y:S01]  /*62c00*/  IADD3 R29, P2, R29, UR7, RZ ;  /* 0x000000071d1d7c10 */ /* 0x000fe2000ff5e0ff */
[----:B------:R1:W-:Y:S04]  /*62c10*/  LDGSTS.E [R0+0x13000], [R4.64], P0 ;  /* 0x1300000004007fae */ /* 0x0003e80008121848 */
[----:B------:R3:W-:Y:S01]  /*62c20*/  STL [R1+0x8a8], R32 ;  /* 0x0008a82001007387 */ /* 0x0007e20000100800 */
[----:B-1----:R-:W-:Y:S02]  /*62c30*/  MOV R4, R32 ;  /* 0x0000002000047202 */ /* 0x002fe40000000f00 */
[----:B------:R-:W-:-:S05]  /*62c40*/  IADD3.X R35, R35, UR6, RZ, P1, !PT ;  /* 0x0000000623237c10 */ /* 0x000fca0008ffe4ff */
[----:B------:R-:W-:Y:S01]  /*62c50*/  STL [R1+0x8a4], R35 ;  /* 0x0008a42301007387 */ /* 0x000fe20000100800 */
[----:B---3--:R-:W-:-:S03]  /*62c60*/  IADD3.X R33, R33, UR6, RZ, P2, !PT ;  /* 0x0000000621217c10 */ /* 0x008fc600097fe4ff */
[----:B------:R-:W-:Y:S01]  /*62c70*/  STL [R1+0x8e8], R29 ;  /* 0x0008e81d01007387 */ /* 0x000fe20000100800 */
[----:B------:R-:W-:-:S03]  /*62c80*/  IMAD.MOV.U32 R5, RZ, RZ, R35 ;  /* 0x000000ffff057224 */ /* 0x000fc600078e0023 */
[----:B------:R-:W3:Y:S04]  /*62c90*/  LDL.LU R37, [R1+0xa28] ;  /* 0x000a280001257983 */ /* 0x000ee80000300800 */
[----:B------:R1:W-:Y:S04]  /*62ca0*/  STL [R1+0x8e4], R33 ;  /* 0x0008e42101007387 */ /* 0x0003e80000100800 */
[----:B------:R-:W3:Y:S04]  /*62cb0*/  LDL.LU R32, [R1+0xa68] ;  /* 0x000a680001207983 */ /* 0x000ee80000300800 */
[----:B------:R-:W3:Y:S04]  /*62cc0*/  LDL.LU R38, [R1+0xa24] ;  /* 0x000a240001267983 */ /* 0x000ee80000300800 */
[----:B------:R1:W-:Y:S02]  /*62cd0*/  LDGSTS.E [R0+0x14000], [R4.64], P0 ;  /* 0x1400000004007fae */ /* 0x0003e40008121848 */
[----:B-1----:R-:W-:-:S02]  /*62ce0*/  IMAD.MOV.U32 R5, RZ, RZ, R33 ;  /* 0x000000ffff057224 */ /* 0x002fc400078e0021 */
[----:B------:R-:W3:Y:S01]  /*62cf0*/  LDL.LU R33, [R1+0xa64] ;  /* 0x000a640001217983 */ /* 0x000ee20000300800 */
[----:B------:R-:W-:-:S03]  /*62d00*/  IMAD.MOV.U32 R4, RZ, RZ, R29 ;  /* 0x000000ffff047224 */ /* 0x000fc600078e001d */
[----:B------:R-:W3:Y:S01]  /*62d10*/  LDL.LU R35, [R1+0xaa8] ;  /* 0x000aa80001237983 */ /* 0x000ee20000300800 */
[----:B------:R-:W-:-:S03]  /*62d20*/  IADD3 R34, P1, R34, UR7, RZ ;  /* 0x0000000722227c10 */ /* 0x000fc6000ff3e0ff */
[----:B------:R-:W3:Y:S04]  /*62d30*/  LDL.LU R29, [R1+0xae8] ;  /* 0x000ae800011d7983 */ /* 0x000ee80000300800 */
[----:B------:R-:W-:Y:S01]  /*62d40*/  STL [R1+0x928], R34 ;  /* 0x0009282201007387 */ /* 0x000fe20000100800 */
[----:B------:R-:W-:-:S03]  /*62d50*/  IADD3 R2, P2, R2, UR7, RZ ;  /* 0x0000000702027c10 */ /* 0x000fc6000ff5e0ff */
[----:B------:R1:W-:Y:S01]  /*62d60*/  LDGSTS.E [R0+0x15000], [R4.64], P0 ;  /* 0x1500000004007fae */ /* 0x0003e20008121848 */
[----:B------:R-:W-:Y:S02]  /*62d70*/  IADD3.X R36, R36, UR6, RZ, P1, !PT ;  /* 0x0000000624247c10 */ /* 0x000fe40008ffe4ff */
[----:B------:R-:W-:-:S03]  /*62d80*/  IADD3.X R25, R25, UR6, RZ, P2, !PT ;  /* 0x0000000619197c10 */ /* 0x000fc600097fe4ff */
[----:B------:R1:W-:Y:S02]  /*62d90*/  STL [R1+0x924], R36 ;  /* 0x0009242401007387 */ /* 0x0003e40000100800 */
[----:B-1----:R-:W-:Y:S02]  /*62da0*/  IMAD.MOV.U32 R5, RZ, RZ, R36 ;  /* 0x000000ffff057224 */ /* 0x002fe400078e0024 */
[----:B------:R1:W-:Y:S01]  /*62db0*/  STL [R1+0x968], R2 ;  /* 0x0009680201007387 */ /* 0x0003e20000100800 */
[----:B------:R-:W-:-:S03]  /*62dc0*/  IMAD.MOV.U32 R4, RZ, RZ, R34 ;  /* 0x000000ffff047224 */ /* 0x000fc600078e0022 */
[----:B------:R-:W3:Y:S04]  /*62dd0*/  LDL.LU R36, [R1+0xaa4] ;  /* 0x000aa40001247983 */ /* 0x000ee80000300800 */
[----:B------:R1:W-:Y:S04]  /*62de0*/  STL [R1+0x964], R25 ;  /* 0x0009641901007387 */ /* 0x0003e80000100800 */
[----:B------:R-:W3:Y:S04]  /*62df0*/  LDL.LU R34, [R1+0xae4] ;  /* 0x000ae40001227983 */ /* 0x000ee80000300800 */
[----:B------:R1:W-:Y:S02]  /*62e00*/  LDGSTS.E [R0+0x16000], [R4.64], P0 ;  /* 0x1600000004007fae */ /* 0x0003e40008121848 */
[----:B-1----:R-:W-:-:S02]  /*62e10*/  IMAD.MOV.U32 R4, RZ, RZ, R2 ;  /* 0x000000ffff047224 */ /* 0x002fc400078e0002 */
[----:B------:R-:W-:Y:S01]  /*62e20*/  IMAD.MOV.U32 R5, RZ, RZ, R25 ;  /* 0x000000ffff057224 */ /* 0x000fe200078e0019 */
[----:B------:R-:W3:Y:S04]  /*62e30*/  LDL.LU R2, [R1+0xb28] ;  /* 0x000b280001027983 */ /* 0x000ee80000300800 */
[----:B------:R-:W3:Y:S04]  /*62e40*/  LDL.LU R25, [R1+0xb68] ;  /* 0x000b680001197983 */ /* 0x000ee80000300800 */
[----:B------:R1:W-:Y:S01]  /*62e50*/  LDGSTS.E [R0+0x17000], [R4.64], P0 ;  /* 0x1700000004007fae */ /* 0x0003e20008121848 */
[----:B--2---:R-:W-:-:S05]  /*62e60*/  IADD3 R28, P1, R28, UR7, RZ ;  /* 0x000000071c1c7c10 */ /* 0x004fca000ff3e0ff */
[----:B------:R2:W-:Y:S01]  /*62e70*/  STL [R1+0x9a8], R28 ;  /* 0x0009a81c01007387 */ /* 0x0005e20000100800 */
[----:B------:R-:W-:Y:S02]  /*62e80*/  IADD3 R6, P2, R6, UR7, RZ ;  /* 0x0000000706067c10 */ /* 0x000fe4000ff5e0ff */
[----:B----4-:R-:W-:Y:S01]  /*62e90*/  IADD3.X R30, R30, UR6, RZ, P1, !PT ;  /* 0x000000061e1e7c10 */ /* 0x010fe20008ffe4ff */
[----:B-1----:R-:W-:Y:S01]  /*62ea0*/  IMAD.MOV.U32 R4, RZ, RZ, R28 ;  /* 0x000000ffff047224 */ /* 0x002fe200078e001c */
[----:B------:R-:W-:-:S03]  /*62eb0*/  IADD3.X R27, R27, UR6, RZ, P2, !PT ;  /* 0x000000061b1b7c10 */ /* 0x000fc600097fe4ff */
[----:B------:R1:W-:Y:S04]  /*62ec0*/  STL [R1+0x9a4], R30 ;  /* 0x0009a41e01007387 */ /* 0x0003e80000100800 */
[----:B------:R-:W-:Y:S01]  /*62ed0*/  STL [R1+0x9e8], R6 ;  /* 0x0009e80601007387 */ /* 0x000fe20000100800 */
[----:B------:R-:W-:-:S03]  /*62ee0*/  IMAD.MOV.U32 R5, RZ, RZ, R30 ;  /* 0x000000ffff057224 */ /* 0x000fc600078e001e */
[----:B--2---:R-:W2:Y:S04]  /*62ef0*/  LDL.LU R28, [R1+0xb24] ;  /* 0x000b2400011c7983 */ /* 0x004ea80000300800 */
[----:B------:R4:W-:Y:S04]  /*62f00*/  STL [R1+0x9e4], R27 ;  /* 0x0009e41b01007387 */ /* 0x0009e80000100800 */
[----:B-1----:R-:W2:Y:S04]  /*62f10*/  LDL.LU R30, [R1+0xb64] ;  /* 0x000b6400011e7983 */ /* 0x002ea80000300800 */
[----:B------:R1:W-:Y:S02]  /*62f20*/  LDGSTS.E [R0+0x18000], [R4.64], P0 ;  /* 0x1800000004007fae */ /* 0x0003e40008121848 */
[----:B-1----:R-:W-:Y:S01]  /*62f30*/  MOV R4, R6 ;  /* 0x0000000600047202 */ /* 0x002fe20000000f00 */
[----:B------:R-:W-:-:S02]  /*62f40*/  IMAD.MOV.U32 R5, RZ, RZ, R27 ;  /* 0x000000ffff057224 */ /* 0x000fc400078e001b */
[----:B----4-:R-:W4:Y:S04]  /*62f50*/  LDL.LU R27, [R1+0x3ac] ;  /* 0x0003ac00011b7983 */ /* 0x010f280000300800 */
[----:B------:R1:W-:Y:S04]  /*62f60*/  LDGSTS.E [R0+0x19000], [R4.64], P0 ;  /* 0x1900000004007fae */ /* 0x0003e80008121848 */
[----:B------:R-:W4:Y:S01]  /*62f70*/  LDL.LU R6, [R1+0x3ec] ;  /* 0x0003ec0001067983 */ /* 0x000f220000300800 */
[----:B---3--:R-:W-:-:S05]  /*62f80*/  IADD3 R37, P1, R37, UR7, RZ ;  /* 0x0000000725257c10 */ /* 0x008fca000ff3e0ff */
[----:B-1----:R-:W-:Y:S01]  /*62f90*/  IMAD.MOV.U32 R4, RZ, RZ, R37 ;  /* 0x000000ffff047224 */ /* 0x002fe200078e0025 */
[----:B------:R-:W-:Y:S02]  /*62fa0*/  IADD3 R32, P2, R32, UR7, RZ ;  /* 0x0000000720207c10 */ /* 0x000fe4000ff5e0ff */
[----:B------:R-:W-:Y:S01]  /*62fb0*/  IADD3.X R38, R38, UR6, RZ, P1, !PT ;  /* 0x0000000626267c10 */ /* 0x000fe20008ffe4ff */
[----:B------:R-:W-:Y:S04]  /*62fc0*/  STL [R1+0xa28], R37 ;  /* 0x000a282501007387 */ /* 0x000fe80000100800 */
[----:B------:R-:W-:Y:S01]  /*62fd0*/  IMAD.MOV.U32 R5, RZ, RZ, R38 ;  /* 0x000000ffff057224 */ /* 0x000fe200078e0026 */
[----:B------:R-:W-:Y:S04]  /*62fe0*/  STL [R1+0xa24], R38 ;  /* 0x000a242601007387 */ /* 0x000fe80000100800 */
[----:B------:R-:W-:Y:S04]  /*62ff0*/  STL [R1+0xa68], R32 ;  /* 0x000a682001007387 */ /* 0x000fe80000100800 */
[----:B------:R1:W-:Y:S01]  /*63000*/  LDGSTS.E [R0+0x1a000], [R4.64], P0 ;  /* 0x1a00000004007fae */ /* 0x0003e20008121848 */
[----:B------:R-:W-:-:S02]  /*63010*/  IADD3.X R33, R33, UR6, RZ, P2, !PT ;  /* 0x0000000621217c10 */ /* 0x000fc400097fe4ff */
[----:B------:R-:W-:-:S03]  /*63020*/  IADD3 R35, P1, R35, UR7, RZ ;  /* 0x0000000723237c10 */ /* 0x000fc6000ff3e0ff */
[----:B------:R3:W-:Y:S01]  /*63030*/  STL [R1+0xa64], R33 ;  /* 0x000a642101007387 */ /* 0x0007e20000100800 */
[----:B-1----:R-:W-:Y:S02]  /*63040*/  IMAD.MOV.U32 R5, RZ, RZ, R33 ;  /* 0x000000ffff057224 */ /* 0x002fe400078e0021 */
[----:B------:R-:W-:Y:S01]  /*63050*/  IMAD.MOV.U32 R4, RZ, RZ, R32 ;  /* 0x000000ffff047224 */ /* 0x000fe200078e0020 */
[----:B------:R-:W-:Y:S01]  /*63060*/  IADD3 R29, P2, R29, UR7, RZ ;  /* 0x000000071d1d7c10 */ /* 0x000fe2000ff5e0ff */
[----:B---3--:R-:W2:Y:S04]  /*63070*/  LDL.LU R33, [R1+0x3a8] ;  /* 0x0003a80001217983 */ /* 0x008ea80000300800 */
[----:B------:R1:W-:Y:S04]  /*63080*/  LDGSTS.E [R0+0x1b000], [R4.64], P0 ;  /* 0x1b00000004007fae */ /* 0x0003e80008121848 */
[----:B------:R-:W2:Y:S04]  /*63090*/  LDL.LU R32, [R1+0x3e8] ;  /* 0x0003e80001207983 */ /* 0x000ea80000300800 */
[----:B------:R1:W-:Y:S02]  /*630a0*/  STL [R1+0xaa8], R35 ;  /* 0x000aa82301007387 */ /* 0x0003e40000100800 */
[----:B-1----:R-:W-:Y:S01]  /*630b0*/  IMAD.MOV.U32 R4, RZ, RZ, R35 ;  /* 0x000000ffff047224 */ /* 0x002fe200078e0023 */
[----:B------:R-:W-:-:S05]  /*630c0*/  IADD3.X R36, R36, UR6, RZ, P1, !PT ;  /* 0x0000000624247c10 */ /* 0x000fca0008ffe4ff */
[----:B------:R-:W-:Y:S01]  /*630d0*/  IMAD.MOV.U32 R5, RZ, RZ, R36 ;  /* 0x000000ffff057224 */ /* 0x000fe200078e0024 */
[----:B------:R-:W-:Y:S01]  /*630e0*/  IADD3.X R34, R34, UR6, RZ, P2, !PT ;  /* 0x0000000622227c10 */ /* 0x000fe200097fe4ff */
[----:B------:R-:W-:Y:S04]  /*630f0*/  STL [R1+0xaa4], R36 ;  /* 0x000aa42401007387 */ /* 0x000fe80000100800 */
[----:B------:R1:W-:Y:S04]  /*63100*/  STL [R1+0xae8], R29 ;  /* 0x000ae81d01007387 */ /* 0x0003e80000100800 */
[----:B------:R1:W-:Y:S04]  /*63110*/  LDGSTS.E [R0+0x1c000], [R4.64], P0 ;  /* 0x1c00000004007fae */ /* 0x0003e80008121848 */
[----:B------:R-:W-:Y:S04]  /*63120*/  STL [R1+0xae4], R34 ;  /* 0x000ae42201007387 */ /* 0x000fe80000100800 */
[----:B------:R-:W2:Y:S01]  /*63130*/  LDL.LU R35, [R1+0x428] ;  /* 0x0004280001237983 */ /* 0x000ea20000300800 */
[----:B-1----:R-:W-:-:S03]  /*63140*/  IMAD.MOV.U32 R4, RZ, RZ, R29 ;  /* 0x000000ffff047224 */ /* 0x002fc600078e001d */
[----:B------:R-:W2:Y:S01]  /*63150*/  LDL.LU R29, [R1+0x42c] ;  /* 0x00042c00011d7983 */ /* 0x000ea20000300800 */
[----:B------:R-:W-:-:S03]  /*63160*/  IADD3 R2, P1, R2, UR7, RZ ;  /* 0x0000000702027c10 */ /* 0x000fc6000ff3e0ff */
[----:B------:R-:W2:Y:S01]  /*63170*/  LDL.LU R38, [R1+0x468] ;  /* 0x0004680001267983 */ /* 0x000ea20000300800 */
[----:B------:R-:W-:Y:S01]  /*63180*/  IMAD.MOV.U32 R5, RZ, RZ, R34 ;  /* 0x000000ffff057224 */ /* 0x000fe200078e0022 */
[----:B------:R-:W-:Y:S02]  /*63190*/  IADD3 R25, P2, R25, UR7, RZ ;  /* 0x0000000719197c10 */ /* 0x000fe4000ff5e0ff */
[----:B------:R-:W2:Y:S04]  /*631a0*/  LDL.LU R37, [R1+0x46c] ;  /* 0x00046c0001257983 */ /* 0x000ea80000300800 */
[----:B------:R1:W-:Y:S04]  /*631b0*/  STL [R1+0xb28], R2 ;  /* 0x000b280201007387 */ /* 0x0003e80000100800 */
[----:B------:R1:W-:Y:S02]  /*631c0*/  LDGSTS.E [R0+0x1d000], [R4.64], P0 ;  /* 0x1d00000004007fae */ /* 0x0003e40008121848 */
[----:B-1----:R-:W-:-:S02]  /*631d0*/  MOV R4, R2 ;  /* 0x0000000200047202 */ /* 0x002fc40000000f00 */
[----:B--2---:R-:W-:-:S05]  /*631e0*/  IADD3.X R28, R28, UR6, RZ, P1, !PT ;  /* 0x000000061c1c7c10 */ /* 0x004fca0008ffe4ff */
[----:B------:R1:W-:Y:S01]  /*631f0*/  STL [R1+0xb24], R28 ;  /* 0x000b241c01007387 */ /* 0x0003e20000100800 */
[----:B------:R-:W-:-:S03]  /*63200*/  IADD3.X R30, R30, UR6, RZ, P2, !PT ;  /* 0x000000061e1e7c10 */ /* 0x000fc600097fe4ff */
[----:B------:R2:W-:Y:S01]  /*63210*/  STL [R1+0xb68], R25 ;  /* 0x000b681901007387 */ /* 0x0005e20000100800 */
[----:B------:R-:W-:-:S03]  /*63220*/  IMAD.MOV.U32 R5, RZ, RZ, R28 ;  /* 0x000000ffff057224 */ /* 0x000fc600078e001c */
[----:B------:R-:W3:Y:S04]  /*63230*/  LDL.LU R2, [R1+0x4ac] ;  /* 0x0004ac0001027983 */ /* 0x000ee80000300800 */
[----:B------:R2:W-:Y:S04]  /*63240*/  STL [R1+0xb64], R30 ;  /* 0x000b641e01007387 */ /* 0x0005e80000100800 */
[----:B-1----:R-:W3:Y:S04]  /*63250*/  LDL.LU R28, [R1+0x4ec] ;  /* 0x0004ec00011c7983 */ /* 0x002ee80000300800 */
[----:B------:R-:W3:Y:S04]  /*63260*/  LDL.LU R34, [R1+0x4a8] ;  /* 0x0004a80001227983 */ /* 0x000ee80000300800 */
[----:B------:R-:W3:Y:S01]  /*63270*/  LDL.LU R36, [R1+0x4e8] ;  /* 0x0004e80001247983 */ /* 0x000ee20000300800 */
[----:B----4-:R-:W-:-:S03]  /*63280*/  IADD3 R27, P1, R27, UR7, RZ ;  /* 0x000000071b1b7c10 */ /* 0x010fc6000ff3e0ff */
[----:B------:R1:W-:Y:S01]  /*63290*/  LDGSTS.E [R0+0x1e000], [R4.64], P0 ;  /* 0x1e00000004007fae */ /* 0x0003e20008121848 */
[----:B------:R-:W-:-:S03]  /*632a0*/  IADD3 R6, P2, R6, UR7, RZ ;  /* 0x0000000706067c10 */ /* 0x000fc6000ff5e0ff */
[----:B------:R4:W-:Y:S01]  /*632b0*/  STL [R1+0x3ac], R27 ;  /* 0x0003ac1b01007387 */ /* 0x0009e20000100800 */
[----:B-1----:R-:W-:Y:S02]  /*632c0*/  IMAD.MOV.U32 R4, RZ, RZ, R25 ;  /* 0x000000ffff047224 */ /* 0x002fe400078e0019 */
[----:B------:R-:W-:Y:S01]  /*632d0*/  IMAD.MOV.U32 R5, RZ, RZ, R30 ;  /* 0x000000ffff057224 */ /* 0x000fe200078e001e */
[----:B--2---:R-:W-:-:S04]  /*632e0*/  LOP3.LUT R25, R252, 0x10, RZ, 0x3c, !PT ;  /* 0x00000010fc197812 */ /* 0x004fc800078e3cff */
[----:B------:R1:W-:Y:S04]  /*632f0*/  LDGSTS.E [R0+0x1f000], [R4.64], P0 ;  /* 0x1f00000004007fae */ /* 0x0003e80008121848 */
[----:B------:R-:W-:Y:S01]  /*63300*/  STL [R1+0x3ec], R6 ;  /* 0x0003ec0601007387 */ /* 0x000fe20000100800 */
[----:B-1----:R-:W-:-:S04]  /*63310*/  IMAD.U32 R0, RZ, RZ, UR5 ;  /* 0x00000005ff007e24 */ /* 0x002fc8000f8e00ff */
[----:B------:R-:W-:Y:S02]  /*63320*/  IMAD R0, R0, 0x20000, R25 ;  /* 0x0002000000007824 */ /* 0x000fe400078e0219 */
[----:B------:R-:W-:Y:S01]  /*63330*/  IMAD.MOV.U32 R4, RZ, RZ, R27 ;  /* 0x000000ffff047224 */ /* 0x000fe200078e001b */
[----:B------:R-:W-:-:S05]  /*63340*/  IADD3.X R33, R33, UR6, RZ, P1, !PT ;  /* 0x0000000621217c10 */ /* 0x000fca0008ffe4ff */
[----:B------:R1:W-:Y:S04]  /*63350*/  STL [R1+0x3a8], R33 ;  /* 0x0003a82101007387 */ /* 0x0003e80000100800 */
[----:B------:R-:W2:Y:S04]  /*63360*/  LDL.LU R25, [R1+0x52c] ;  /* 0x00052c0001197983 */ /* 0x000ea80000300800 */
[----:B------:R-:W2:Y:S01]  /*63370*/  LDL.LU R30, [R1+0x570] ;  /* 0x00057000011e7983 */ /* 0x000ea20000300800 */
[----:B------:R-:W-:-:S03]  /*63380*/  IMAD.MOV.U32 R5, RZ, RZ, R33 ;  /* 0x000000ffff057224 */ /* 0x000fc600078e0021 */
[----:B----4-:R-:W2:Y:S01]  /*63390*/  LDL.LU R27, [R1+0x528] ;  /* 0x00052800011b7983 */ /* 0x010ea20000300800 */
[----:B------:R-:W-:-:S03]  /*633a0*/  IADD3.X R32, R32, UR6, RZ, P2, !PT ;  /* 0x0000000620207c10 */ /* 0x000fc600097fe4ff */
[----:B-1----:R-:W2:Y:S04]  /*633b0*/  LDL.LU R33, [R1+0x56c] ;  /* 0x00056c0001217983 */ /* 0x002ea80000300800 */
[----:B------:R1:W-:Y:S04]  /*633c0*/  LDGSTS.E [R0+0x200], [R4.64], P0 ;  /* 0x0020000004007fae */ /* 0x0003e80008121848 */
[----:B------:R1:W-:Y:S02]  /*633d0*/  STL [R1+0x3e8], R32 ;  /* 0x0003e82001007387 */ /* 0x0003e40000100800 */
[----:B-1----:R-:W-:-:S02]  /*633e0*/  IMAD.MOV.U32 R4, RZ, RZ, R6 ;  /* 0x000000ffff047224 */ /* 0x002fc400078e0006 */
[----:B------:R-:W-:Y:S02]  /*633f0*/  IMAD.MOV.U32 R5, RZ, RZ, R32 ;  /* 0x000000ffff057224 */ /* 0x000fe400078e0020 */
[----:B------:R-:W2:Y:S04]  /*63400*/  LDL.LU R32, [R1+0x5b0] ;  /* 0x0005b00001207983 */ /* 0x000ea80000300800 */
[----:B------:R-:W2:Y:S04]  /*63410*/  LDL.LU R6, [R1+0x5f0] ;  /* 0x0005f00001067983 */ /* 0x000ea80000300800 */
[----:B------:R1:W-:Y:S01]  /*63420*/  LDGSTS.E [R0+0x1200], [R4.64], P0 ;  /* 0x0120000004007fae */ /* 0x0003e20008121848 */
[----:B------:R-:W-:-:S04]  /*63430*/  IADD3 R29, P1, R29, UR7, RZ ;  /* 0x000000071d1d7c10 */ /* 0x000fc8000ff3e0ff */
[----:B------:R-:W-:Y:S01]  /*63440*/  IADD3.X R35, R35, UR6, RZ, P1, !PT ;  /* 0x0000000623237c10 */ /* 0x000fe20008ffe4ff */
[----:B------:R-:W-:Y:S01]  /*63450*/  STL [R1+0x42c], R29 ;  /* 0x00042c1d01007387 */ /* 0x000fe20000100800 */
[----:B------:R-:W-:-:S03]  /*63460*/  IADD3 R37, P2, R37, UR7, RZ ;  /* 0x0000000725257c10 */ /* 0x000fc6000ff5e0ff */
[----:B------:R1:W-:Y:S02]  /*63470*/  STL [R1+0x428], R35 ;  /* 0x0004282301007387 */ /* 0x0003e40000100800 */
[----:B-1----:R-:W-:Y:S01]  /*63480*/  IMAD.MOV.U32 R5, RZ, RZ, R35 ;  /* 0x000000ffff057224 */ /* 0x002fe200078e0023 */
[----:B------:R-:W-:Y:S01]  /*63490*/  IADD3.X R38, R38, UR6, RZ, P2, !PT ;  /* 0x0000000626267c10 */ /* 0x000fe200097fe4ff */
[----:B------:R-:W-:Y:S01]  /*634a0*/  STL [R1+0x46c], R37 ;  /* 0x00046c2501007387 */ /* 0x000fe20000100800 */
[----:B------:R-:W-:-:S03]  /*634b0*/  MOV R4, R29 ;  /* 0x0000001d00047202 */ /* 0x000fc60000000f00 */
[----:B------:R-:W2:Y:S04]  /*634c0*/  LDL.LU R35, [R1+0x5ac] ;  /* 0x0005ac0001237983 */ /* 0x000ea80000300800 */
[----:B------:R-:W-:Y:S04]  /*634d0*/  STL [R1+0x468], R38 ;  /* 0x0004682601007387 */ /* 0x000fe80000100800 */
[----:B------:R-:W2:Y:S04]  /*634e0*/  LDL.LU R29, [R1+0x5ec] ;  /* 0x0005ec00011d7983 */ /* 0x000ea80000300800 */
[----:B------:R1:W-:Y:S02]  /*634f0*/  LDGSTS.E [R0+0x2200], [R4.64], P0 ;  /* 0x0220000004007fae */ /* 0x0003e40008121848 */
[----:B-1----:R-:W-:-:S02]  /*63500*/  IMAD.MOV.U32 R4, RZ, RZ, R37 ;  /* 0x000000ffff047224 */ /* 0x002fc400078e0025 */
[----:B------:R-:W-:-:S05]  /*63510*/  IMAD.MOV.U32 R5, RZ, RZ, R38 ;  /* 0x000000ffff057224 */ /* 0x000fca00078e0026 */
[----:B------:R1:W-:Y:S01]  /*63520*/  LDGSTS.E [R0+0x3200], [R4.64], P0 ;  /* 0x0320000004007fae */ /* 0x0003e20008121848 */
[----:B---3--:R-:W-:Y:S02]  /*63530*/  IADD3 R2, P1, R2, UR7, RZ ;  /* 0x0000000702027c10 */ /* 0x008fe4000ff3e0ff */
[----:B------:R-:W-:Y:S02]  /*63540*/  IADD3 R28, P2, R28, UR7, RZ ;  /* 0x000000071c1c7c10 */ /* 0x000fe4000ff5e0ff */
[----:B------:R-:W-:Y:S01]  /*63550*/  IADD3.X R34, R34, UR6, RZ, P1, !PT ;  /* 0x0000000622227c10 */ /* 0x000fe20008ffe4ff */
[----:B------:R-:W-:Y:S01]  /*63560*/  STL [R1+0x4ac], R2 ;  /* 0x0004ac0201007387 */ /* 0x000fe20000100800 */
[----:B-1----:R-:W-:Y:S01]  /*63570*/  IMAD.MOV.U32 R4, RZ, RZ, R2 ;  /* 0x000000ffff047224 */ /* 0x002fe200078e0002 */
[----:B------:R-:W-:Y:S02]  /*63580*/  IADD3.X R36, R36, UR6, RZ, P2, !PT ;  /* 0x0000000624247c10 */ /* 0x000fe400097fe4ff */
[----:B------:R-:W-:Y:S01]  /*63590*/  IMAD.MOV.U32 R5, RZ, RZ, R34 ;  /* 0x000000ffff057224 */ /* 0x000fe200078e0022 */
[----:B------:R1:W-:Y:S04]  /*635a0*/  STL [R1+0x4a8], R34 ;  /* 0x0004a82201007387 */ /* 0x0003e80000100800 */
[----:B------:R-:W-:Y:S04]  /*635b0*/  STL [R1+0x4ec], R28 ;  /* 0x0004ec1c01007387 */ /* 0x000fe80000100800 */
[----:B------:R3:W-:Y:S04]  /*635c0*/  LDGSTS.E [R0+0x4200], [R4.64], P0 ;  /* 0x0420000004007fae */ /* 0x0007e80008121848 */
[----:B-1----:R-:W4:Y:S04]  /*635d0*/  LDL.LU R34, [R1+0x630] ;  /* 0x0006300001227983 */ /* 0x002f280000300800 */
[----:B------:R1:W-:Y:S04]  /*635e0*/  STL [R1+0x4e8], R36 ;  /* 0x0004e82401007387 */ /* 0x0003e80000100800 */
[----:B------:R-:W4:Y:S01]  /*635f0*/  LDL.LU R2, [R1+0x670] ;  /* 0x0006700001027983 */ /* 0x000f220000300800 */
[----:B---3--:R-:W-:-:S03]  /*63600*/  IMAD.MOV.U32 R5, RZ, RZ, R36 ;  /* 0x000000ffff057224 */ /* 0x008fc600078e0024 */
[----:B-1----:R-:W3:Y:S01]  /*63610*/  LDL.LU R36, [R1+0x62c] ;  /* 0x00062c0001247983 */ /* 0x002ee20000300800 */
[----:B------:R-:W-:-:S03]  /*63620*/  IMAD.MOV.U32 R4, RZ, RZ, R28 ;  /* 0x000000ffff047224 */ /* 0x000fc600078e001c */
[----:B------:R-:W3:Y:S04]  /*63630*/  LDL.LU R28, [R1+0x66c] ;  /* 0x00066c00011c7983 */ /* 0x000ee80000300800 */
[----:B------:R1:W-:Y:S01]  /*63640*/  LDGSTS.E [R0+0x5200], [R4.64], P0 ;  /* 0x0520000004007fae */ /* 0x0003e20008121848 */
[----:B--2---:R-:W-:Y:S02]  /*63650*/  IADD3 R25, P1, R25, UR7, RZ ;  /* 0x0000000719197c10 */ /* 0x004fe4000ff3e0ff */
[----:B------:R-:W-:Y:S02]  /*63660*/  IADD3 R30, P2, R30, UR7, RZ ;  /* 0x000000071e1e7c10 */ /* 0x000fe4000ff5e0ff */
[----:B------:R-:W-:Y:S01]  /*63670*/  IADD3.X R27, R27, UR6, RZ, P1, !PT ;  /* 0x000000061b1b7c10 */ /* 0x000fe20008ffe4ff */
[----:B------:R-:W-:Y:S01]  /*63680*/  STL [R1+0x52c], R25 ;  /* 0x00052c1901007387 */ /* 0x000fe20000100800 */
[----:B-1----:R-:W-:Y:S01]  /*63690*/  IMAD.MOV.U32 R4, RZ, RZ, R25 ;  /* 0x000000ffff047224 */ /* 0x002fe200078e0019 */
[----:B------:R-:W-:-:S02]  /*636a0*/  IADD3.X R33, R33, UR6, RZ, P2, !PT ;  /* 0x0000000621217c10 */ /* 0x000fc400097fe4ff */
[----:B------:R-:W-:Y:S01]  /*636b0*/  IMAD.MOV.U32 R5, RZ, RZ, R27 ;  /* 0x000000ffff057224 */ /* 0x000fe200078e001b */
[----:B------:R1:W-:Y:S04]  /*636c0*/  STL [R1+0x528], R27 ;  /* 0x0005281b01007387 */ /* 0x0003e80000100800 */
[----:B------:R-:W-:Y:S04]  /*636d0*/  STL [R1+0x570], R30 ;  /* 0x0005701e01007387 */ /* 0x000fe80000100800 */
[----:B------:R2:W-:Y:S04]  /*636e0*/  LDGSTS.E [R0+0x6200], [R4.64], P0 ;  /* 0x0620000004007fae */ /* 0x0005e80008121848 */
[----:B-1----:R-:W3:Y:S04]  /*636f0*/  LDL.LU R27, [R1+0x6b0] ;  /* 0x0006b000011b7983 */ /* 0x002ee80000300800 */
[----:B------:R1:W-:Y:S01]  /*63700*/  STL [R1+0x56c], R33 ;  /* 0x00056c2101007387 */ /* 0x0003e20000100800 */
[----:B------:R-:W-:-:S03]  /*63710*/  IADD3 R32, P1, R32, UR7, RZ ;  /* 0x0000000720207c10 */ /* 0x000fc6000ff3e0ff */
[----:B------:R-:W3:Y:S01]  /*63720*/  LDL.LU R25, [R1+0x6f0] ;  /* 0x0006f00001197983 */ /* 0x000ee20000300800 */
[----:B--2---:R-:W-:Y:S01]  /*63730*/  IMAD.MOV.U32 R5, RZ, RZ, R33 ;  /* 0x000000ffff057224 */ /* 0x004fe200078e0021 */
[----:B------:R-:W-:Y:S02]  /*63740*/  MOV R4, R30 ;  /* 0x0000001e00047202 */ /* 0x000fe40000000f00 */
[----:B-1----:R-:W2:Y:S01]  /*63750*/  LDL.LU R33, [R1+0x6ac] ;  /* 0x0006ac0001217983 */ /* 0x002ea20000300800 */
[----:B------:R-:W-:-:S03]  /*63760*/  IADD3 R6, P2, R6, UR7, RZ ;  /* 0x0000000706067c10 */ /* 0x000fc6000ff5e0ff */
[----:B------:R-:W2:Y:S04]  /*63770*/  LDL.LU R30, [R1+0x6ec] ;  /* 0x0006ec00011e7983 */ /* 0x000ea80000300800 */
[----:B------:R1:W-:Y:S04]  /*63780*/  STL [R1+0x5b0], R32 ;  /* 0x0005b02001007387 */ /* 0x0003e80000100800 */
[----:B------:R1:W-:Y:S01]  /*63790*/  LDGSTS.E [R0+0x7200], [R4.64], P0 ;  /* 0x0720000004007fae */ /* 0x0003e20008121848 */
[----:B------:R-:W-:Y:S01]  /*637a0*/  IADD3.X R35, R35, UR6, RZ, P1, !PT ;  /* 0x0000000623237c10 */ /* 0x000fe20008ffe4ff */
[----:B-1----:R-:W-:-:S04]  /*637b0*/  IMAD.MOV.U32 R4, RZ, RZ, R32 ;  /* 0x000000ffff047224 */ /* 0x002fc800078e0020 */
[----:B------:R1:W-:Y:S01]  /*637c0*/  STL [R1+0x5ac], R35 ;  /* 0x0005ac2301007387 */ /* 0x0003e20000100800 */
[----:B------:R-:W-:-:S03]  /*637d0*/  IADD3.X R29, R29, UR6, RZ, P2, !PT ;  /* 0x000000061d1d7c10 */ /* 0x000fc600097fe4ff */
[----:B------:R1:W-:Y:S01]  /*637e0*/  STL [R1+0x5f0], R6 ;  /* 0x0005f00601007387 */ /* 0x0003e20000100800 */
[----:B------:R-:W-:-:S03]  /*637f0*/  IMAD.MOV.U32 R5, RZ, RZ, R35 ;  /* 0x000000ffff057224 */ /* 0x000fc600078e0023 */
[----:B------:R-:W2:Y:S04]  /*63800*/  LDL.LU R32, [R1+0x730] ;  /* 0x0007300001207983 */ /* 0x000ea80000300800 */
[----:B------:R1:W-:Y:S04]  /*63810*/  STL [R1+0x5ec], R29 ;  /* 0x0005ec1d01007387 */ /* 0x0003e80000100800 */
[----:B------:R-:W2:Y:S04]  /*63820*/  LDL.LU R37, [R1+0x770] ;  /* 0x0007700001257983 */ /* 0x000ea80000300800 */
[----:B-1----:R-:W2:Y:S04]  /*63830*/  LDL.LU R35, [R1+0x72c] ;  /* 0x00072c0001237983 */ /* 0x002ea80000300800 */
[----:B------:R-:W2:Y:S04]  /*63840*/  LDL.LU R38, [R1+0x76c] ;  /* 0x00076c0001267983 */ /* 0x000ea80000300800 */
[----:B------:R1:W-:Y:S02]  /*63850*/  LDGSTS.E [R0+0x8200], [R4.64], P0 ;  /* 0x0820000004007fae */ /* 0x0003e40008121848 */
[----:B-1----:R-:W-:-:S02]  /*63860*/  IMAD.MOV.U32 R4, RZ, RZ, R6 ;  /* 0x000000ffff047224 */ /* 0x002fc400078e0006 */
[----:B------:R-:W-:Y:S01]  /*63870*/  IMAD.MOV.U32 R5, RZ, RZ, R29 ;  /* 0x000000ffff057224 */ /* 0x000fe200078e001d */
[----:B------:R-:W2:Y:S04]  /*63880*/  LDL.LU R6, [R1+0x7b0] ;  /* 0x0007b00001067983 */ /* 0x000ea80000300800 */
[----:B------:R-:W2:Y:S04]  /*63890*/  LDL.LU R29, [R1+0x7f0] ;  /* 0x0007f000011d7983 */ /* 0x000ea80000300800 */
[----:B------:R1:W-:Y:S01]  /*638a0*/  LDGSTS.E [R0+0x9200], [R4.64], P0 ;  /* 0x0920000004007fae */ /* 0x0003e20008121848 */
[----:B----4-:R-:W-:-:S05]  /*638b0*/  IADD3 R34, P1, R34, UR7, RZ ;  /* 0x0000000722227c10 */ /* 0x010fca000ff3e0ff */
[----:B------:R4:W-:Y:S01]  /*638c0*/  STL [R1+0x630], R34 ;  /* 0x0006302201007387 */ /* 0x0009e20000100800 */
[----:B------:R-:W-:Y:S02]  /*638d0*/  IADD3 R2, P2, R2, UR7, RZ ;  /* 0x0000000702027c10 */ /* 0x000fe4000ff5e0ff */
[----:B---3--:R-:W-:Y:S01]  /*638e0*/  IADD3.X R36, R36, UR6, RZ, P1, !PT ;  /* 0x0000000624247c10 */ /* 0x008fe20008ffe4ff */
[----:B-1----:R-:W-:Y:S01]  /*638f0*/  IMAD.MOV.U32 R4, RZ, RZ, R34 ;  /* 0x000000ffff047224 */ /* 0x002fe200078e0022 */
[----:B------:R-:W-:-:S03]  /*63900*/  IADD3.X R28, R28, UR6, RZ, P2, !PT ;  /* 0x000000061c1c7c10 */ /* 0x000fc600097fe4ff */
[----:B------:R1:W-:Y:S04]  /*63910*/  STL [R1+0x62c], R36 ;  /* 0x00062c2401007387 */ /* 0x0003e80000100800 */
[----:B------:R3:W-:Y:S04]  /*63920*/  STL [R1+0x670], R2 ;  /* 0x0006700201007387 */ /* 0x0007e80000100800 */
[----:B----4-:R-:W4:Y:S01]  /*63930*/  LDL.LU R34, [R1+0x7ac] ;  /* 0x0007ac0001227983 */ /* 0x010f220000300800 */
[----:B------:R-:W-:-:S03]  /*63940*/  IMAD.MOV.U32 R5, RZ, RZ, R36 ;  /* 0x000000ffff057224 */ /* 0x000fc600078e0024 */
[----:B------:R3:W-:Y:S04]  /*63950*/  STL [R1+0x66c], R28 ;  /* 0x00066c1c01007387 */ /* 0x0007e80000100800 */
[----:B-1----:R-:W4:Y:S04]  /*63960*/  LDL.LU R36, [R1+0x7ec] ;  /* 0x0007ec0001247983 */ /* 0x002f280000300800 */
[----:B------:R1:W-:Y:S02]  /*63970*/  LDGSTS.E [R0+0xa200], [R4.64], P0 ;  /* 0x0a20000004007fae */ /* 0x0003e40008121848 */
[----:B-1----:R-:W-:-:S02]  /*63980*/  IMAD.MOV.U32 R4, RZ, RZ, R2 ;  /* 0x000000ffff047224 */ /* 0x002fc400078e0002 */
[----:B------:R-:W-:Y:S01]  /*63990*/  IMAD.MOV.U32 R5, RZ, RZ, R28 ;  /* 0x000000ffff057224 */ /* 0x000fe200078e001c */
[----:B---3--:R-:W3:Y:S04]  /*639a0*/  LDL.LU R2, [R1+0x830] ;  /* 0x0008300001027983 */ /* 0x008ee80000300800 */
[----:B------:R-:W3:Y:S04]  /*639b0*/  LDL.LU R28, [R1+0x870] ;  /* 0x00087000011c7983 */ /* 0x000ee80000300800 */
[----:B------:R1:W-:Y:S01]  /*639c0*/  LDGSTS.E [R0+0xb200], [R4.64], P0 ;  /* 0x0b20000004007fae */ /* 0x0003e20008121848 */
[----:B------:R-:W-:-:S05]  /*639d0*/  IADD3 R27, P1, R27, UR7, RZ ;  /* 0x000000071b1b7c10 */ /* 0x000fca000ff3e0ff */
[----:B------:R1:W-:Y:S01]  /*639e0*/  STL [R1+0x6b0], R27 ;  /* 0x0006b01b01007387 */ /* 0x0003e20000100800 */
[----:B------:R-:W-:Y:S02]  /*639f0*/  IADD3 R25, P2, R25, UR7, RZ ;  /* 0x0000000719197c10 */ /* 0x000fe4000ff5e0ff */
[----:B--2---:R-:W-:Y:S02]  /*63a00*/  IADD3.X R33, R33, UR6, RZ, P1, !PT ;  /* 0x0000000621217c10 */ /* 0x004fe40008ffe4ff */
[----:B-1----:R-:W-:Y:S02]  /*63a10*/  MOV R4, R27 ;  /* 0x0000001b00047202 */ /* 0x002fe40000000f00 */
[----:B------:R-:W-:Y:S01]  /*63a20*/  IADD3.X R30, R30, UR6, RZ, P2, !PT ;  /* 0x000000061e1e7c10 */ /* 0x000fe200097fe4ff */
[----:B------:R1:W-:Y:S01]  /*63a30*/  STL [R1+0x6ac], R33 ;  /* 0x0006ac2101007387 */ /* 0x0003e20000100800 */
[----:B------:R-:W-:-:S03]  /*63a40*/  IMAD.MOV.U32 R5, RZ, RZ, R33 ;  /* 0x000000ffff057224 */ /* 0x000fc600078e0021 */
[----:B------:R-:W-:Y:S04]  /*63a50*/  STL [R1+0x6f0], R25 ;  /* 0x0006f01901007387 */ /* 0x000fe80000100800 */
[----:B------:R-:W3:Y:S04]  /*63a60*/  LDL.LU R27, [R1+0x82c] ;  /* 0x00082c00011b7983 */ /* 0x000ee80000300800 */
[----:B------:R1:W-:Y:S04]  /*63a70*/  STL [R1+0x6ec], R30 ;  /* 0x0006ec1e01007387 */ /* 0x0003e80000100800 */
[----:B-1----:R-:W3:Y:S04]  /*63a80*/  LDL.LU R33, [R1+0x86c] ;  /* 0x00086c0001217983 */ /* 0x002ee80000300800 */
[----:B------:R1:W-:Y:S01]  /*63a90*/  LDGSTS.E [R0+0xc200], [R4.64], P0 ;  /* 0x0c20000004007fae */ /* 0x0003e20008121848 */
[----:B------:R-:W-:Y:S01]  /*63aa0*/  IADD3 R32, P1, R32, UR7, RZ ;  /* 0x0000000720207c10 */ /* 0x000fe2000ff3e0ff */
[----:B-1----:R-:W-:-:S02]  /*63ab0*/  IMAD.MOV.U32 R4, RZ, RZ, R25 ;  /* 0x000000ffff047224 */ /* 0x002fc400078e0019 */
[----:B------:R-:W-:Y:S02]  /*63ac0*/  IMAD.MOV.U32 R5, RZ, RZ, R30 ;  /* 0x000000ffff057224 */ /* 0x000fe400078e001e */
[----:B------:R-:W3:Y:S01]  /*63ad0*/  LDL.LU R30, [R1+0x8b0] ;  /* 0x0008b000011e7983 */ /* 0x000ee20000300800 */
[----:B------:R-:W-:-:S03]  /*63ae0*/  IADD3 R37, P2, R37, UR7, RZ ;  /* 0x0000000725257c10 */ /* 0x000fc6000ff5e0ff */
[----:B------:R-:W3:Y:S01]  /*63af0*/  LDL.LU R25, [R1+0x8f0] ;  /* 0x0008f00001197983 */ /* 0x000ee20000300800 */
[----:B------:R-:W-:-:S03]  /*63b00*/  IADD3.X R35, R35, UR6, RZ, P1, !PT ;  /* 0x0000000623237c10 */ /* 0x000fc60008ffe4ff */
[----:B------:R-:W-:Y:S01]  /*63b10*/  STL [R1+0x730], R32 ;  /* 0x0007302001007387 */ /* 0x000fe20000100800 */
[----:B------:R-:W-:-:S03]  /*63b20*/  IADD3.X R38, R38, UR6, RZ, P2, !PT ;  /* 0x0000000626267c10 */ /* 0x000fc600097fe4ff */
[----:B------:R1:W-:Y:S04]  /*63b30*/  LDGSTS.E [R0+0xd200], [R4.64], P0 ;  /* 0x0d20000004007fae */ /* 0x0003e80008121848 */
[----:B------:R1:W-:Y:S04]  /*63b40*/  STL [R1+0x72c], R35 ;  /* 0x00072c2301007387 */ /* 0x0003e80000100800 */
[----:B------:R-:W-:Y:S01]  /*63b50*/  STL [R1+0x770], R37 ;  /* 0x0007702501007387 */ /* 0x000fe20000100800 */
[----:B-1----:R-:W-:-:S03]  /*63b60*/  IMAD.MOV.U32 R5, RZ, RZ, R35 ;  /* 0x000000ffff057224 */ /* 0x002fc600078e0023 */
[----:B------:R-:W3:Y:S01]  /*63b70*/  LDL.LU R35, [R1+0x8ac] ;  /* 0x0008ac0001237983 */ /* 0x000ee20000300800 */
[----:B------:R-:W-:-:S03]  /*63b80*/  IMAD.MOV.U32 R4, RZ, RZ, R32 ;  /* 0x000000ffff047224 */ /* 0x000fc600078e0020 */
[----:B------:R-:W-:Y:S01]  /*63b90*/  STL [R1+0x76c], R38 ;  /* 0x00076c2601007387 */ /* 0x000fe20000100800 */
[----:B------:R-:W-:-:S03]  /*63ba0*/  IADD3 R6, P1, R6, UR7, RZ ;  /* 0x0000000706067c10 */ /* 0x000fc6000ff3e0ff */
[----:B------:R-:W3:Y:S01]  /*63bb0*/  LDL.LU R32, [R1+0x8ec] ;  /* 0x0008ec0001207983 */ /* 0x000ee20000300800 */
[----:B------:R-:W-:-:S03]  /*63bc0*/  IADD3 R29, P2, R29, UR7, RZ ;  /* 0x000000071d1d7c10 */ /* 0x000fc6000ff5e0ff */
[----:B------:R1:W-:Y:S04]  /*63bd0*/  LDGSTS.E [R0+0xe200], [R4.64], P0 ;  /* 0x0e20000004007fae */ /* 0x0003e80008121848 */
[----:B------:R-:W-:Y:S01]  /*63be0*/  STL [R1+0x7b0], R6 ;  /* 0x0007b00601007387 */ /* 0x000fe20000100800 */
[----:B-1----:R-:W-:Y:S02]  /*63bf0*/  IMAD.MOV.U32 R4, RZ, RZ, R37 ;  /* 0x000000ffff047224 */ /* 0x002fe400078e0025 */
[----:B------:R-:W-:-:S05]  /*63c00*/  IMAD.MOV.U32 R5, RZ, RZ, R38 ;  /* 0x000000ffff057224 */ /* 0x000fca00078e0026 */
[----:B------:R1:W-:Y:S02]  /*63c10*/  LDGSTS.E [R0+0xf200], [R4.64], P0 ;  /* 0x0f20000004007fae */ /* 0x0003e40008121848 */
        /* <DEDUP_REMOVED lines=12> */
[----:B------:R-:W-:-:S03]  /*63ce0*/  MOV R4, R29 ;  /* 0x0000001d00047202 */ /* 0x000fc60000000f00 */
[----:B------:R-:W4:Y:S01]  /*63cf0*/  LDL.LU R29, [R1+0x96c] ;  /* 0x00096c00011d7983 */ /* 0x000f220000300800 */
[----:B---3--:R-:W-:Y:S02]  /*63d00*/  IADD3 R2, P1, R2, UR7, RZ ;  /* 0x0000000702027c10 */ /* 0x008fe4000ff3e0ff */
[----:B------:R-:W-:Y:S01]  /*63d10*/  IADD3 R28, P2, R28, UR7, RZ ;  /* 0x000000071c1c7c10 */ /* 0x000fe2000ff5e0ff */
[----:B------:R1:W-:Y:S04]  /*63d20*/  LDGSTS.E [R0+0x11200], [R4.64], P0 ;  /* 0x1120000004007fae */ /* 0x0003e80008121848 */
[----:B------:R-:W-:Y:S01]  /*63d30*/  STL [R1+0x830], R2 ;  /* 0x0008300201007387 */ /* 0x000fe20000100800 */
[----:B-1----:R-:W-:Y:S01]  /*63d40*/  IMAD.MOV.U32 R4, RZ, RZ, R2 ;  /* 0x000000ffff047224 */ /* 0x002fe200078e0002 */
[----:B------:R-:W-:-:S05]  /*63d50*/  IADD3.X R27, R27, UR6, RZ, P1, !PT ;  /* 0x000000061b1b7c10 */ /* 0x000fca0008ffe4ff */
[----:B------:R-:W-:Y:S01]  /*63d60*/  IMAD.MOV.U32 R5, RZ, RZ, R27 ;  /* 0x000000ffff057224 */ /* 0x000fe200078e001b */
[----:B------:R1:W-:Y:S01]  /*63d70*/  STL [R1+0x82c], R27 ;  /* 0x00082c1b01007387 */ /* 0x0003e20000100800 */
[----:B------:R-:W-:-:S03]  /*63d80*/  IADD3.X R33, R33, UR6, RZ, P2, !PT ;  /* 0x0000000621217c10 */ /* 0x000fc600097fe4ff */
[----:B------:R-:W-:Y:S04]  /*63d90*/  STL [R1+0x870], R28 ;  /* 0x0008701c01007387 */ /* 0x000fe80000100800 */
[----:B------:R3:W-:Y:S04]  /*63da0*/  LDGSTS.E [R0+0x12200], [R4.64], P0 ;  /* 0x1220000004007fae */ /* 0x0007e80008121848 */
[----:B-1----:R-:W4:Y:S04]  /*63db0*/  LDL.LU R27, [R1+0x9b0] ;  /* 0x0009b000011b7983 */ /* 0x002f280000300800 */
[----:B------:R1:W-:Y:S04]  /*63dc0*/  STL [R1+0x86c], R33 ;  /* 0x00086c2101007387 */ /* 0x0003e80000100800 */
[----:B------:R-:W4:Y:S01]  /*63dd0*/  LDL.LU R2, [R1+0x9f0] ;  /* 0x0009f00001027983 */ /* 0x000f220000300800 */
[----:B---3--:R-:W-:Y:S01]  /*63de0*/  IMAD.MOV.U32 R5, RZ, RZ, R33 ;  /* 0x000000ffff057224 */ /* 0x008fe200078e0021 */
[----:B------:R-:W-:-:S02]  /*63df0*/  IADD3 R30, P1, R30, UR7, RZ ;  /* 0x000000071e1e7c10 */ /* 0x000fc4000ff3e0ff */
[----:B-1----:R-:W3:Y:S01]  /*63e00*/  LDL.LU R33, [R1+0x9ac] ;  /* 0x0009ac0001217983 */ /* 0x002ee20000300800 */
[----:B------:R-:W-:Y:S01]  /*63e10*/  IADD3 R25, P2, R25, UR7, RZ ;  /* 0x0000000719197c10 */ /* 0x000fe2000ff5e0ff */
[----:B------:R-:W-:Y:S02]  /*63e20*/  IMAD.MOV.U32 R4, RZ, RZ, R28 ;  /* 0x000000ffff047224 */ /* 0x000fe400078e001c */
[----:B------:R-:W3:Y:S04]  /*63e30*/  LDL.LU R28, [R1+0x9ec] ;  /* 0x0009ec00011c7983 */ /* 0x000ee80000300800 */
[----:B------:R1:W-:Y:S04]  /*63e40*/  STL [R1+0x8b0], R30 ;  /* 0x0008b01e01007387 */ /* 0x0003e80000100800 */
[----:B------:R1:W-:Y:S01]  /*63e50*/  LDGSTS.E [R0+0x13200], [R4.64], P0 ;  /* 0x1320000004007fae */ /* 0x0003e20008121848 */
[----:B------:R-:W-:-:S05]  /*63e60*/  IADD3.X R35, R35, UR6, RZ, P1, !PT ;  /* 0x0000000623237c10 */ /* 0x000fca0008ffe4ff */
[----:B------:R-:W-:Y:S01]  /*63e70*/  STL [R1+0x8ac], R35 ;  /* 0x0008ac2301007387 */ /* 0x000fe20000100800 */
[----:B------:R-:W-:-:S03]  /*63e80*/  IADD3.X R32, R32, UR6, RZ, P2, !PT ;  /* 0x0000000620207c10 */ /* 0x000fc600097fe4ff */
[----:B------:R-:W-:Y:S01]  /*63e90*/  STL [R1+0x8f0], R25 ;  /* 0x0008f01901007387 */ /* 0x000fe20000100800 */
[----:B-1----:R-:W-:-:S03]  /*63ea0*/  IMAD.MOV.U32 R4, RZ, RZ, R30 ;  /* 0x000000ffff047224 */ /* 0x002fc600078e001e */
[----:B------:R-:W3:Y:S01]  /*63eb0*/  LDL.LU R37, [R1+0xa30] ;  /* 0x000a300001257983 */ /* 0x000ee20000300800 */
[----:B------:R-:W-:-:S03]  /*63ec0*/  IMAD.MOV.U32 R5, RZ, RZ, R35 ;  /* 0x000000ffff057224 */ /* 0x000fc600078e0023 */
[----:B------:R1:W-:Y:S04]  /*63ed0*/  STL [R1+0x8ec], R32 ;  /* 0x0008ec2001007387 */ /* 0x0003e80000100800 */
[----:B------:R-:W3:Y:S04]  /*63ee0*/  LDL.LU R30, [R1+0xa70] ;  /* 0x000a7000011e7983 */ /* 0x000ee80000300800 */
[----:B------:R-:W3:Y:S04]  /*63ef0*/  LDL.LU R38, [R1+0xa2c] ;  /* 0x000a2c0001267983 */ /* 0x000ee80000300800 */
[----:B------:R1:W-:Y:S02]  /*63f00*/  LDGSTS.E [R0+0x14200], [R4.64], P0 ;  /* 0x1420000004007fae */ /* 0x0003e40008121848 */
[----:B-1----:R-:W-:-:S02]  /*63f10*/  IMAD.MOV.U32 R5, RZ, RZ, R32 ;  /* 0x000000ffff057224 */ /* 0x002fc400078e0020 */
[----:B------:R-:W3:Y:S01]  /*63f20*/  LDL.LU R32, [R1+0xa6c] ;  /* 0x000a6c0001207983 */ /* 0x000ee20000300800 */
[----:B------:R-:W-:-:S03]  /*63f30*/  IMAD.MOV.U32 R4, RZ, RZ, R25 ;  /* 0x000000ffff047224 */ /* 0x000fc600078e0019 */
[----:B------:R-:W3:Y:S04]  /*63f40*/  LDL.LU R35, [R1+0xab0] ;  /* 0x000ab00001237983 */ /* 0x000ee80000300800 */
[----:B------:R-:W3:Y:S04]  /*63f50*/  LDL.LU R25, [R1+0xaf0] ;  /* 0x000af00001197983 */ /* 0x000ee80000300800 */
[----:B------:R1:W-:Y:S01]  /*63f60*/  LDGSTS.E [R0+0x15200], [R4.64], P0 ;  /* 0x1520000004007fae */ /* 0x0003e20008121848 */
[----:B--2---:R-:W-:-:S05]  /*63f70*/  IADD3 R34, P1, R34, UR7, RZ ;  /* 0x0000000722227c10 */ /* 0x004fca000ff3e0ff */
[----:B------:R-:W-:Y:S01]  /*63f80*/  STL [R1+0x930], R34 ;  /* 0x0009302201007387 */ /* 0x000fe20000100800 */
[----:B------:R-:W-:Y:S02]  /*63f90*/  IADD3 R6, P2, R6, UR7, RZ ;  /* 0x0000000706067c10 */ /* 0x000fe4000ff5e0ff */
[----:B----4-:R-:W-:-:S05]  /*63fa0*/  IADD3.X R36, R36, UR6, RZ, P1, !PT ;  /* 0x0000000624247c10 */ /* 0x010fca0008ffe4ff */
[----:B------:R2:W-:Y:S01]  /*63fb0*/  STL [R1+0x92c], R36 ;  /* 0x00092c2401007387 */ /* 0x0005e20000100800 */
[----:B-1----:R-:W-:Y:S01]  /*63fc0*/  IMAD.MOV.U32 R5, RZ, RZ, R36 ;  /* 0x000000ffff057224 */ /* 0x002fe200078e0024 */
[----:B------:R-:W-:Y:S02]  /*63fd0*/  IADD3.X R29, R29, UR6, RZ, P2, !PT ;  /* 0x000000061d1d7c10 */ /* 0x000fe400097fe4ff */
[----:B------:R1:W-:Y:S01]  /*63fe0*/  STL [R1+0x970], R6 ;  /* 0x0009700601007387 */ /* 0x0003e20000100800 */
[----:B------:R-:W-:-:S03]  /*63ff0*/  MOV R4, R34 ;  /* 0x0000002200047202 */ /* 0x000fc60000000f00 */
[----:B--2---:R-:W2:Y:S04]  /*64000*/  LDL.LU R36, [R1+0xaac] ;  /* 0x000aac0001247983 */ /* 0x004ea80000300800 */
[----:B------:R4:W-:Y:S04]  /*64010*/  STL [R1+0x96c], R29 ;  /* 0x00096c1d01007387 */ /* 0x0009e80000100800 */
[----:B------:R-:W2:Y:S04]  /*64020*/  LDL.LU R34, [R1+0xaec] ;  /* 0x000aec0001227983 */ /* 0x000ea80000300800 */
[----:B------:R1:W-:Y:S02]  /*64030*/  LDGSTS.E [R0+0x16200], [R4.64], P0 ;  /* 0x1620000004007fae */ /* 0x0003e40008121848 */
[----:B-1----:R-:W-:-:S02]  /*64040*/  IMAD.MOV.U32 R4, RZ, RZ, R6 ;  /* 0x000000ffff047224 */ /* 0x002fc400078e0006 */
[----:B------:R-:W-:Y:S01]  /*64050*/  IMAD.MOV.U32 R5, RZ, RZ, R29 ;  /* 0x000000ffff057224 */ /* 0x000fe200078e001d */
[----:B------:R-:W2:Y:S04]  /*64060*/  LDL.LU R6, [R1+0xb30] ;  /* 0x000b300001067983 */ /* 0x000ea80000300800 */
[----:B----4-:R-:W4:Y:S04]  /*64070*/  LDL.LU R29, [R1+0xb70] ;  /* 0x000b7000011d7983 */ /* 0x010f280000300800 */
[----:B------:R1:W-:Y:S01]  /*64080*/  LDGSTS.E [R0+0x17200], [R4.64], P0 ;  /* 0x1720000004007fae */ /* 0x0003e20008121848 */
[----:B------:R-:W-:-:S05]  /*64090*/  IADD3 R27, P1, R27, UR7, RZ ;  /* 0x000000071b1b7c10 */ /* 0x000fca000ff3e0ff */
[----:B------:R1:W-:Y:S01]  /*640a0*/  STL [R1+0x9b0], R27 ;  /* 0x0009b01b01007387 */ /* 0x0003e20000100800 */
[----:B------:R-:W-:Y:S02]  /*640b0*/  IADD3 R2, P2, R2, UR7, RZ ;  /* 0x0000000702027c10 */ /* 0x000fe4000ff5e0ff */
[----:B---3--:R-:W-:Y:S01]  /*640c0*/  IADD3.X R33, R33, UR6, RZ, P1, !PT ;  /* 0x0000000621217c10 */ /* 0x008fe20008ffe4ff */
[----:B-1----:R-:W-:Y:S01]  /*640d0*/  IMAD.MOV.U32 R4, RZ, RZ, R27 ;  /* 0x000000ffff047224 */ /* 0x002fe200078e001b */
[----:B------:R-:W-:-:S03]  /*640e0*/  IADD3.X R28, R28, UR6, RZ, P2, !PT ;  /* 0x000000061c1c7c10 */ /* 0x000fc600097fe4ff */
        /* <DEDUP_REMOVED lines=12> */
[----:B------:R1:W-:Y:S01]  /*641b0*/  LDGSTS.E [R0+0x19200], [R4.64], P0 ;  /* 0x1920000004007fae */ /* 0x0003e20008121848 */
[----:B------:R-:W-:-:S03]  /*641c0*/  IADD3.X R38, R38, UR6, RZ, P1, !PT ;  /* 0x0000000626267c10 */ /* 0x000fc60008ffe4ff */
[----:B------:R-:W3:Y:S04]  /*641d0*/  LDL.LU R2, [R1+0x3f4] ;  /* 0x0003f40001027983 */ /* 0x000ee80000300800 */
[----:B------:R-:W-:Y:S01]  /*641e0*/  STL [R1+0xa30], R37 ;  /* 0x000a302501007387 */ /* 0x000fe20000100800 */
[----:B-1----:R-:W-:Y:S02]  /*641f0*/  IMAD.MOV.U32 R4, RZ, RZ, R37 ;  /* 0x000000ffff047224 */ /* 0x002fe400078e0025 */
[----:B------:R-:W-:Y:S01]  /*64200*/  IMAD.MOV.U32 R5, RZ, RZ, R38 ;  /* 0x000000ffff057224 */ /* 0x000fe200078e0026 */
[----:B------:R-:W-:Y:S01]  /*64210*/  STL [R1+0xa2c], R38 ;  /* 0x000a2c2601007387 */ /* 0x000fe20000100800 */
[----:B------:R-:W-:-:S03]  /*64220*/  IADD3.X R32, R32, UR6, RZ, P2, !PT ;  /* 0x0000000620207c10 */ /* 0x000fc600097fe4ff */
[----:B------:R1:W-:Y:S04]  /*64230*/  STL [R1+0xa70], R30 ;  /* 0x000a701e01007387 */ /* 0x0003e80000100800 */
[----:B------:R1:W-:Y:S01]  /*64240*/  LDGSTS.E [R0+0x1a200], [R4.64], P0 ;  /* 0x1a20000004007fae */ /* 0x0003e20008121848 */
[----:B------:R-:W-:-:S03]  /*64250*/  IADD3 R35, P1, R35, UR7, RZ ;  /* 0x0000000723237c10 */ /* 0x000fc6000ff3e0ff */
[----:B------:R1:W-:Y:S01]  /*64260*/  STL [R1+0xa6c], R32 ;  /* 0x000a6c2001007387 */ /* 0x0003e20000100800 */
[----:B------:R-:W-:Y:S02]  /*64270*/  IADD3 R25, P2, R25, UR7, RZ ;  /* 0x0000000719197c10 */ /* 0x000fe4000ff5e0ff */
[----:B-1----:R-:W-:Y:S02]  /*64280*/  MOV R4, R30 ;  /* 0x0000001e00047202 */ /* 0x002fe40000000f00 */
[----:B------:R-:W3:Y:S01]  /*64290*/  LDL.LU R30, [R1+0x3b0] ;  /* 0x0003b000011e7983 */ /* 0x000ee20000300800 */
[----:B------:R-:W-:-:S03]  /*642a0*/  IMAD.MOV.U32 R5, RZ, RZ, R32 ;  /* 0x000000ffff057224 */ /* 0x000fc600078e0020 */
[----:B------:R-:W3:Y:S04]  /*642b0*/  LDL.LU R32, [R1+0x3f0] ;  /* 0x0003f00001207983 */ /* 0x000ee80000300800 */
[----:B------:R1:W-:Y:S04]  /*642c0*/  LDGSTS.E [R0+0x1b200], [R4.64], P0 ;  /* 0x1b20000004007fae */ /* 0x0003e80008121848 */
[----:B------:R-:W-:Y:S01]  /*642d0*/  STL [R1+0xab0], R35 ;  /* 0x000ab02301007387 */ /* 0x000fe20000100800 */
[----:B-1----:R-:W-:Y:S01]  /*642e0*/  IMAD.MOV.U32 R4, RZ, RZ, R35 ;  /* 0x000000ffff047224 */ /* 0x002fe200078e0023 */
[----:B--2---:R-:W-:-:S05]  /*642f0*/  IADD3.X R36, R36, UR6, RZ, P1, !PT ;  /* 0x0000000624247c10 */ /* 0x004fca0008ffe4ff */
[----:B------:R-:W-:Y:S01]  /*64300*/  IMAD.MOV.U32 R5, RZ, RZ, R36 ;  /* 0x000000ffff057224 */ /* 0x000fe200078e0024 */
[----:B------:R-:W-:Y:S01]  /*64310*/  IADD3.X R34, R34, UR6, RZ, P2, !PT ;  /* 0x0000000622227c10 */ /* 0x000fe200097fe4ff */
[----:B------:R-:W-:Y:S04]  /*64320*/  STL [R1+0xaac], R36 ;  /* 0x000aac2401007387 */ /* 0x000fe80000100800 */
[----:B------:R-:W-:Y:S04]  /*64330*/  STL [R1+0xaf0], R25 ;  /* 0x000af01901007387 */ /* 0x000fe80000100800 */
[----:B------:R1:W-:Y:S04]  /*64340*/  LDGSTS.E [R0+0x1c200], [R4.64], P0 ;  /* 0x1c20000004007fae */ /* 0x0003e80008121848 */
[----:B------:R2:W-:Y:S01]  /*64350*/  STL [R1+0xaec], R34 ;  /* 0x000aec2201007387 */ /* 0x0005e20000100800 */
[----:B-1----:R-:W-:-:S02]  /*64360*/  IMAD.MOV.U32 R5, RZ, RZ, R34 ;  /* 0x000000ffff057224 */ /* 0x002fc400078e0022 */
[----:B------:R-:W-:Y:S01]  /*64370*/  IMAD.MOV.U32 R4, RZ, RZ, R25 ;  /* 0x000000ffff047224 */ /* 0x000fe200078e0019 */
[----:B--2---:R-:W2:Y:S04]  /*64380*/  LDL.LU R34, [R1+0x430] ;  /* 0x0004300001227983 */ /* 0x004ea80000300800 */
[----:B------:R-:W2:Y:S04]  /*64390*/  LDL.LU R25, [R1+0x434] ;  /* 0x0004340001197983 */ /* 0x000ea80000300800 */
[----:B------:R-:W2:Y:S04]  /*643a0*/  LDL.LU R37, [R1+0x470] ;  /* 0x0004700001257983 */ /* 0x000ea80000300800 */
[----:B------:R-:W2:Y:S01]  /*643b0*/  LDL.LU R36, [R1+0x474] ;  /* 0x0004740001247983 */ /* 0x000ea20000300800 */
[----:B------:R-:W-:-:S02]  /*643c0*/  IADD3 R6, P1, R6, UR7, RZ ;  /* 0x0000000706067c10 */ /* 0x000fc4000ff3e0ff */
[----:B----4-:R-:W-:Y:S01]  /*643d0*/  IADD3 R29, P2, R29, UR7, RZ ;  /* 0x000000071d1d7c10 */ /* 0x010fe2000ff5e0ff */
[----:B------:R1:W-:Y:S04]  /*643e0*/  LDGSTS.E [R0+0x1d200], [R4.64], P0 ;  /* 0x1d20000004007fae */ /* 0x0003e80008121848 */
[----:B------:R4:W-:Y:S01]  /*643f0*/  STL [R1+0xb30], R6 ;  /* 0x000b300601007387 */ /* 0x0009e20000100800 */
[----:B-1----:R-:W-:Y:S01]  /*64400*/  IMAD.MOV.U32 R4, RZ, RZ, R6 ;  /* 0x000000ffff047224 */ /* 0x002fe200078e0006 */
[----:B---3--:R-:W-:-:S05]  /*64410*/  IADD3.X R27, R27, UR6, RZ, P1, !PT ;  /* 0x000000061b1b7c10 */ /* 0x008fca0008ffe4ff */
[----:B------:R-:W-:Y:S01]  /*64420*/  IMAD.MOV.U32 R5, RZ, RZ, R27 ;  /* 0x000000ffff057224 */ /* 0x000fe200078e001b */
[----:B------:R1:W-:Y:S01]  /*64430*/  STL [R1+0xb2c], R27 ;  /* 0x000b2c1b01007387 */ /* 0x0003e20000100800 */
[----:B------:R-:W-:-:S03]  /*64440*/  IADD3.X R33, R33, UR6, RZ, P2, !PT ;  /* 0x0000000621217c10 */ /* 0x000fc600097fe4ff */
[----:B------:R-:W-:Y:S04]  /*64450*/  STL [R1+0xb70], R29 ;  /* 0x000b701d01007387 */ /* 0x000fe80000100800 */
[----:B----4-:R-:W3:Y:S04]  /*64460*/  LDL.LU R6, [R1+0x4b4] ;  /* 0x0004b40001067983 */ /* 0x010ee80000300800 */
[----:B------:R4:W-:Y:S04]  /*64470*/  STL [R1+0xb6c], R33 ;  /* 0x000b6c2101007387 */ /* 0x0009e80000100800 */
[----:B------:R4:W-:Y:S04]  /*64480*/  LDGSTS.E [R0+0x1e200], [R4.64], P0 ;  /* 0x1e20000004007fae */ /* 0x0009e80008121848 */
[----:B-1----:R-:W3:Y:S01]  /*64490*/  LDL.LU R27, [R1+0x4f4] ;  /* 0x0004f400011b7983 */ /* 0x002ee20000300800 */
[----:B------:R-:W-:Y:S01]  /*644a0*/  IADD3 R28, P1, R28, UR7, RZ ;  /* 0x000000071c1c7c10 */ /* 0x000fe2000ff3e0ff */
[----:B----4-:R-:W-:-:S02]  /*644b0*/  IMAD.MOV.U32 R5, RZ, RZ, R33 ;  /* 0x000000ffff057224 */ /* 0x010fc400078e0021 */
[----:B------:R-:W4:Y:S01]  /*644c0*/  LDL.LU R33, [R1+0x4b0] ;  /* 0x0004b00001217983 */ /* 0x000f220000300800 */
[----:B------:R-:W-:Y:S01]  /*644d0*/  IMAD.MOV.U32 R4, RZ, RZ, R29 ;  /* 0x000000ffff047224 */ /* 0x000fe200078e001d */
[----:B------:R-:W-:Y:S02]  /*644e0*/  IADD3 R2, P2, R2, UR7, RZ ;  /* 0x0000000702027c10 */ /* 0x000fe4000ff5e0ff */
[----:B------:R-:W4:Y:S04]  /*644f0*/  LDL.LU R35, [R1+0x4f0] ;  /* 0x0004f00001237983 */ /* 0x000f280000300800 */
[----:B------:R1:W-:Y:S04]  /*64500*/  LDGSTS.E [R0+0x1f200], [R4.64], P0 ;  /* 0x1f20000004007fae */ /* 0x0003e80008121848 */
[----:B------:R1:W-:Y:S04]  /*64510*/  STL [R1+0x3b4], R28 ;  /* 0x0003b41c01007387 */ /* 0x0003e80000100800 */
[----:B------:R-:W-:Y:S01]  /*64520*/  STL [R1+0x3f4], R2 ;  /* 0x0003f40201007387 */ /* 0x000fe20000100800 */
[----:B-1----:R-:W-:Y:S01]  /*64530*/  MOV R0, UR5 ;  /* 0x0000000500007c02 */ /* 0x002fe20008000f00 */
[----:B------:R-:W-:-:S04]  /*64540*/  IMAD.MOV.U32 R4, RZ, RZ, R28 ;  /* 0x000000ffff047224 */ /* 0x000fc800078e001c */
[----:B------:R-:W-:Y:S01]  /*64550*/  IMAD R0, R0, 0x20000, R26 ;  /* 0x0002000000007824 */ /* 0x000fe200078e021a */
[----:B------:R-:W-:-:S05]  /*64560*/  IADD3.X R30, R30, UR6, RZ, P1, !PT ;  /* 0x000000061e1e7c10 */ /* 0x000fca0008ffe4ff */
[----:B------:R1:W-:Y:S04]  /*64570*/  STL [R1+0x3b0], R30 ;  /* 0x0003b01e01007387 */ /* 0x0003e80000100800 */
[----:B------:R-:W4:Y:S04]  /*64580*/  LDL.LU R26, [R1+0x534] ;  /* 0x00053400011a7983 */ /* 0x000f280000300800 */
[----:B------:R-:W4:Y:S04]  /*64590*/  LDL.LU R29, [R1+0x578] ;  /* 0x00057800011d7983 */ /* 0x000f280000300800 */
[----:B------:R-:W4:Y:S01]  /*645a0*/  LDL.LU R28, [R1+0x530] ;  /* 0x00053000011c7983 */ /* 0x000f220000300800 */
[----:B------:R-:W-:Y:S01]  /*645b0*/  IMAD.MOV.U32 R5, RZ, RZ, R30 ;  /* 0x000000ffff057224 */ /* 0x000fe200078e001e */
[----:B------:R-:W-:-:S02]  /*645c0*/  IADD3.X R32, R32, UR6, RZ, P2, !PT ;  /* 0x0000000620207c10 */ /* 0x000fc400097fe4ff */
[----:B-1----:R-:W4:Y:S04]  /*645d0*/  LDL.LU R30, [R1+0x574] ;  /* 0x00057400011e7983 */ /* 0x002f280000300800 */
[----:B------:R1:W-:Y:S04]  /*645e0*/  LDGSTS.E [R0+0x400], [R4.64], P0 ;  /* 0x0040000004007fae */ /* 0x0003e80008121848 */
[----:B------:R1:W-:Y:S02]  /*645f0*/  STL [R1+0x3f0], R32 ;  /* 0x0003f02001007387 */ /* 0x0003e40000100800 */
[----:B-1----:R-:W-:-:S02]  /*64600*/  IMAD.MOV.U32 R4, RZ, RZ, R2 ;  /* 0x000000ffff047224 */ /* 0x002fc400078e0002 */
[----:B------:R-:W-:Y:S02]  /*64610*/  IMAD.MOV.U32 R5, RZ, RZ, R32 ;  /* 0x000000ffff057224 */ /* 0x000fe400078e0020 */
[----:B------:R-:W4:Y:S04]  /*64620*/  LDL.LU R32, [R1+0x5b8] ;  /* 0x0005b80001207983 */ /* 0x000f280000300800 */
[----:B------:R-:W4:Y:S04]  /*64630*/  LDL.LU R2, [R1+0x5f8] ;  /* 0x0005f80001027983 */ /* 0x000f280000300800 */
[----:B------:R1:W-:Y:S01]  /*64640*/  LDGSTS.E [R0+0x1400], [R4.64], P0 ;  /* 0x0140000004007fae */ /* 0x0003e20008121848 */
[----:B--2---:R-:W-:-:S04]  /*64650*/  IADD3 R25, P1, R25, UR7, RZ ;  /* 0x0000000719197c10 */ /* 0x004fc8000ff3e0ff */
[----:B------:R-:W-:Y:S01]  /*64660*/  IADD3.X R34, R34, UR6, RZ, P1, !PT ;  /* 0x0000000622227c10 */ /* 0x000fe20008ffe4ff */
[----:B------:R-:W-:Y:S01]  /*64670*/  STL [R1+0x434], R25 ;  /* 0x0004341901007387 */ /* 0x000fe20000100800 */
[----:B------:R-:W-:-:S03]  /*64680*/  IADD3 R36, P2, R36, UR7, RZ ;  /* 0x0000000724247c10 */ /* 0x000fc6000ff5e0ff */
[----:B------:R2:W-:Y:S01]  /*64690*/  STL [R1+0x430], R34 ;  /* 0x0004302201007387 */ /* 0x0005e20000100800 */
[----:B-1----:R-:W-:Y:S01]  /*646a0*/  IMAD.MOV.U32 R5, RZ, RZ, R34 ;  /* 0x000000ffff057224 */ /* 0x002fe200078e0022 */
[----:B------:R-:W-:Y:S02]  /*646b0*/  IADD3.X R37, R37, UR6, RZ, P2, !PT ;  /* 0x0000000625257c10 */ /* 0x000fe400097fe4ff */
[----:B------:R-:W-:Y:S01]  /*646c0*/  STL [R1+0x474], R36 ;  /* 0x0004742401007387 */ /* 0x000fe20000100800 */
[----:B------:R-:W-:-:S03]  /*646d0*/  IMAD.MOV.U32 R4, RZ, RZ, R25 ;  /* 0x000000ffff047224 */ /* 0x000fc600078e0019 */
[----:B--2---:R-:W2:Y:S04]  /*646e0*/  LDL.LU R34, [R1+0x5b4] ;  /* 0x0005b40001227983 */ /* 0x004ea80000300800 */
[----:B------:R-:W-:Y:S04]  /*646f0*/  STL [R1+0x470], R37 ;  /* 0x0004702501007387 */ /* 0x000fe80000100800 */
[----:B------:R-:W2:Y:S04]  /*64700*/  LDL.LU R25, [R1+0x5f4] ;  /* 0x0005f40001197983 */ /* 0x000ea80000300800 */
[----:B------:R1:W-:Y:S02]  /*64710*/  LDGSTS.E [R0+0x2400], [R4.64], P0 ;  /* 0x0240000004007fae */ /* 0x0003e40008121848 */
[----:B-1----:R-:W-:-:S02]  /*64720*/  IMAD.MOV.U32 R4, RZ, RZ, R36 ;  /* 0x000000ffff047224 */ /* 0x002fc400078e0024 */
[----:B------:R-:W-:-:S05]  /*64730*/  IMAD.MOV.U32 R5, RZ, RZ, R37 ;  /* 0x000000ffff057224 */ /* 0x000fca00078e0025 */
[----:B------:R1:W-:Y:S01]  /*64740*/  LDGSTS.E [R0+0x3400], [R4.64], P0 ;  /* 0x0340000004007fae */ /* 0x0003e20008121848 */
[----:B---3--:R-:W-:-:S04]  /*64750*/  IADD3 R6, P1, R6, UR7, RZ ;  /* 0x0000000706067c10 */ /* 0x008fc8000ff3e0ff */
[----:B-1----:R-:W-:Y:S01]  /*64760*/  MOV R4, R6 ;  /* 0x0000000600047202 */ /* 0x002fe20000000f00 */
[----:B------:R-:W-:Y:S01]  /*64770*/  STL [R1+0x4b4], R6 ;  /* 0x0004b40601007387 */ /* 0x000fe20000100800 */
[----:B------:R-:W-:Y:S02]  /*64780*/  IADD3 R27, P2, R27, UR7, RZ ;  /* 0x000000071b1b7c10 */ /* 0x000fe4000ff5e0ff */
[----:B----4-:R-:W-:Y:S02]  /*64790*/  IADD3.X R33, R33, UR6, RZ, P1, !PT ;  /* 0x0000000621217c10 */ /* 0x010fe40008ffe4ff */
[----:B------:R-:W-:-:S03]  /*647a0*/  IADD3.X R35, R35, UR6, RZ, P2, !PT ;  /* 0x0000000623237c10 */ /* 0x000fc600097fe4ff */
        /* <DEDUP_REMOVED lines=8> */
[----:B-1----:R-:W4:Y:S01]  /*64830*/  LDL.LU R35, [R1+0x634] ;  /* 0x0006340001237983 */ /* 0x002f220000300800 */
[----:B------:R-:W-:-:S03]  /*64840*/  IMAD.MOV.U32 R4, RZ, RZ, R27 ;  /* 0x000000ffff047224 */ /* 0x000fc600078e001b */
[----:B------:R-:W4:Y:S04]  /*64850*/  LDL.LU R27, [R1+0x674] ;  /* 0x00067400011b7983 */ /* 0x000f280000300800 */
[----:B------:R1:W-:Y:S01]  /*64860*/  LDGSTS.E [R0+0x5400], [R4.64], P0 ;  /* 0x0540000004007fae */ /* 0x0003e20008121848 */
[----:B------:R-:W-:Y:S02]  /*64870*/  IADD3 R26, P1, R26, UR7, RZ ;  /* 0x000000071a1a7c10 */ /* 0x000fe4000ff3e0ff */
[----:B------:R-:W-:Y:S02]  /*64880*/  IADD3 R29, P2, R29, UR7, RZ ;  /* 0x000000071d1d7c10 */ /* 0x000fe4000ff5e0ff */
[----:B------:R-:W-:Y:S01]  /*64890*/  IADD3.X R28, R28, UR6, RZ, P1, !PT ;  /* 0x000000061c1c7c10 */ /* 0x000fe20008ffe4ff */
[----:B------:R1:W-:Y:S02]  /*648a0*/  STL [R1+0x534], R26 ;  /* 0x0005341a01007387 */ /* 0x0003e40000100800 */
[----:B-1----:R-:W-:Y:S01]  /*648b0*/  IMAD.MOV.U32 R4, RZ, RZ, R26 ;  /* 0x000000ffff047224 */ /* 0x002fe200078e001a */
[----:B------:R-:W-:Y:S01]  /*648c0*/  IADD3.X R30, R30, UR6, RZ, P2, !PT ;  /* 0x000000061e1e7c10 */ /* 0x000fe200097fe4ff */
[----:B------:R-:W-:Y:S01]  /*648d0*/  IMAD.MOV.U32 R5, RZ, RZ, R28 ;  /* 0x000000ffff057224 */ /* 0x000fe200078e001c */
[----:B------:R1:W-:Y:S04]  /*648e0*/  STL [R1+0x530], R28 ;  /* 0x0005301c01007387 */ /* 0x0003e80000100800 */
[----:B------:R1:W-:Y:S04]  /*648f0*/  STL [R1+0x578], R29 ;  /* 0x0005781d01007387 */ /* 0x0003e80000100800 */
[----:B------:R-:W4:Y:S04]  /*64900*/  LDL.LU R26, [R1+0x6b8] ;  /* 0x0006b800011a7983 */ /* 0x000f280000300800 */
[----:B------:R1:W-:Y:S04]  /*64910*/  STL [R1+0x574], R30 ;  /* 0x0005741e01007387 */ /* 0x0003e80000100800 */
[----:B------:R1:W-:Y:S04]  /*64920*/  LDGSTS.E [R0+0x6400], [R4.64], P0 ;  /* 0x0640000004007fae */ /* 0x0003e80008121848 */
[----:B-1----:R-:W4:Y:S01]  /*64930*/  LDL.LU R28, [R1+0x6f8] ;  /* 0x0006f800011c7983 */ /* 0x002f220000300800 */
[----:B------:R-:W-:Y:S01]  /*64940*/  IADD3 R32, P1, R32, UR7, RZ ;  /* 0x0000000720207c10 */ /* 0x000fe2000ff3e0ff */
[----:B------:R-:W-:-:S02]  /*64950*/  IMAD.MOV.U32 R4, RZ, RZ, R29 ;  /* 0x000000ffff047224 */ /* 0x000fc400078e001d */
[----:B------:R-:W4:Y:S01]  /*64960*/  LDL.LU R29, [R1+0x6b4] ;  /* 0x0006b400011d7983 */ /* 0x000f220000300800 */
[----:B------:R-:W-:Y:S01]  /*64970*/  IMAD.MOV.U32 R5, RZ, RZ, R30 ;  /* 0x000000ffff057224 */ /* 0x000fe200078e001e */
[----:B------:R-:W-:Y:S02]  /*64980*/  IADD3 R2, P2, R2, UR7, RZ ;  /* 0x0000000702027c10 */ /* 0x000fe4000ff5e0ff */
[----:B------:R-:W4:Y:S04]  /*64990*/  LDL.LU R30, [R1+0x6f4] ;  /* 0x0006f400011e7983 */ /* 0x000f280000300800 */
[----:B------:R1:W-:Y:S04]  /*649a0*/  STL [R1+0x5b8], R32 ;  /* 0x0005b82001007387 */ /* 0x0003e80000100800 */
[----:B------:R1:W-:Y:S02]  /*649b0*/  LDGSTS.E [R0+0x7400], [R4.64], P0 ;  /* 0x0740000004007fae */ /* 0x0003e40008121848 */
[----:B-1----:R-:W-:Y:S01]  /*649c0*/  IMAD.MOV.U32 R4, RZ, RZ, R32 ;  /* 0x000000ffff047224 */ /* 0x002fe200078e0020 */
[----:B--2---:R-:W-:-:S05]  /*649d0*/  IADD3.X R34, R34, UR6, RZ, P1, !PT ;  /* 0x0000000622227c10 */ /* 0x004fca0008ffe4ff */
[----:B------:R1:W-:Y:S01]  /*649e0*/  STL [R1+0x5b4], R34 ;  /* 0x0005b42201007387 */ /* 0x0003e20000100800 */
[----:B------:R-:W-:-:S03]  /*649f0*/  IADD3.X R25, R25, UR6, RZ, P2, !PT ;  /* 0x0000000619197c10 */ /* 0x000fc600097fe4ff */
[----:B------:R2:W-:Y:S01]  /*64a00*/  STL [R1+0x5f8], R2 ;  /* 0x0005f80201007387 */ /* 0x0005e20000100800 */
[----:B------:R-:W-:-:S03]  /*64a10*/  IMAD.MOV.U32 R5, RZ, RZ, R34 ;  /* 0x000000ffff057224 */ /* 0x000fc600078e0022 */
[----:B------:R-:W3:Y:S04]  /*64a20*/  LDL.LU R32, [R1+0x738] ;  /* 0x0007380001207983 */ /* 0x000ee80000300800 */
[----:B------:R2:W-:Y:S04]  /*64a30*/  STL [R1+0x5f4], R25 ;  /* 0x0005f41901007387 */ /* 0x0005e80000100800 */
[----:B------:R-:W3:Y:S04]  /*64a40*/  LDL.LU R36, [R1+0x778] ;  /* 0x0007780001247983 */ /* 0x000ee80000300800 */
[----:B-1----:R-:W3:Y:S04]  /*64a50*/  LDL.LU R34, [R1+0x734] ;  /* 0x0007340001227983 */ /* 0x002ee80000300800 */
[----:B------:R-:W3:Y:S04]  /*64a60*/  LDL.LU R37, [R1+0x774] ;  /* 0x0007740001257983 */ /* 0x000ee80000300800 */
[----:B------:R1:W-:Y:S02]  /*64a70*/  LDGSTS.E [R0+0x8400], [R4.64], P0 ;  /* 0x0840000004007fae */ /* 0x0003e40008121848 */
[----:B-1----:R-:W-:Y:S01]  /*64a80*/  MOV R4, R2 ;  /* 0x0000000200047202 */ /* 0x002fe20000000f00 */
[----:B------:R-:W-:Y:S01]  /*64a90*/  IMAD.MOV.U32 R5, RZ, RZ, R25 ;  /* 0x000000ffff057224 */ /* 0x000fe200078e0019 */
[----:B--2---:R-:W2:Y:S04]  /*64aa0*/  LDL.LU R2, [R1+0x7b8] ;  /* 0x0007b80001027983 */ /* 0x004ea80000300800 */
[----:B------:R-:W2:Y:S04]  /*64ab0*/  LDL.LU R25, [R1+0x7f8] ;  /* 0x0007f80001197983 */ /* 0x000ea80000300800 */
[----:B------:R1:W-:Y:S01]  /*64ac0*/  LDGSTS.E [R0+0x9400], [R4.64], P0 ;  /* 0x0940000004007fae */ /* 0x0003e20008121848 */
[----:B----4-:R-:W-:-:S05]  /*64ad0*/  IADD3 R33, P1, R33, UR7, RZ ;  /* 0x0000000721217c10 */ /* 0x010fca000ff3e0ff */
[----:B------:R4:W-:Y:S01]  /*64ae0*/  STL [R1+0x638], R33 ;  /* 0x0006382101007387 */ /* 0x0009e20000100800 */
[----:B------:R-:W-:Y:S02]  /*64af0*/  IADD3 R6, P2, R6, UR7, RZ ;  /* 0x0000000706067c10 */ /* 0x000fe4000ff5e0ff */
[----:B------:R-:W-:Y:S01]  /*64b00*/  IADD3.X R35, R35, UR6, RZ, P1, !PT ;  /* 0x0000000623237c10 */ /* 0x000fe20008ffe4ff */
        /* <DEDUP_REMOVED lines=8> */
[----:B------:R1:W-:Y:S01]  /*64b90*/  LDGSTS.E [R0+0xa400], [R4.64], P0 ;  /* 0x0a40000004007fae */ /* 0x0003e20008121848 */
[----:B------:R-:W-:Y:S01]  /*64ba0*/  IADD3 R26, P1, R26, UR7, RZ ;  /* 0x000000071a1a7c10 */ /* 0x000fe2000ff3e0ff */
[----:B-1----:R-:W-:-:S02]  /*64bb0*/  IMAD.MOV.U32 R4, RZ, RZ, R6 ;  /* 0x000000ffff047224 */ /* 0x002fc400078e0006 */
[----:B------:R-:W-:Y:S01]  /*64bc0*/  IMAD.MOV.U32 R5, RZ, RZ, R27 ;  /* 0x000000ffff057224 */ /* 0x000fe200078e001b */
[----:B------:R-:W4:Y:S04]  /*64bd0*/  LDL.LU R6, [R1+0x838] ;  /* 0x0008380001067983 */ /* 0x000f280000300800 */
[----:B------:R-:W4:Y:S01]  /*64be0*/  LDL.LU R27, [R1+0x878] ;  /* 0x00087800011b7983 */ /* 0x000f220000300800 */
[----:B------:R-:W-:-:S03]  /*64bf0*/  IADD3 R28, P2, R28, UR7, RZ ;  /* 0x000000071c1c7c10 */ /* 0x000fc6000ff5e0ff */
[----:B------:R1:W-:Y:S04]  /*64c00*/  STL [R1+0x6b8], R26 ;  /* 0x0006b81a01007387 */ /* 0x0003e80000100800 */
[----:B------:R1:W-:Y:S01]  /*64c10*/  LDGSTS.E [R0+0xb400], [R4.64], P0 ;  /* 0x0b40000004007fae */ /* 0x0003e20008121848 */
[----:B------:R-:W-:Y:S02]  /*64c20*/  IADD3.X R29, R29, UR6, RZ, P1, !PT ;  /* 0x000000061d1d7c10 */ /* 0x000fe40008ffe4ff */
[----:B------:R-:W-:-:S03]  /*64c30*/  IADD3.X R30, R30, UR6, RZ, P2, !PT ;  /* 0x000000061e1e7c10 */ /* 0x000fc600097fe4ff */
[----:B------:R1:W-:Y:S02]  /*64c40*/  STL [R1+0x6b4], R29 ;  /* 0x0006b41d01007387 */ /* 0x0003e40000100800 */
[----:B-1----:R-:W-:Y:S02]  /*64c50*/  IMAD.MOV.U32 R4, RZ, RZ, R26 ;  /* 0x000000ffff047224 */ /* 0x002fe400078e001a */
[----:B------:R-:W-:Y:S04]  /*64c60*/  STL [R1+0x6f8], R28 ;  /* 0x0006f81c01007387 */ /* 0x000fe80000100800 */
[----:B------:R-:W4:Y:S01]  /*64c70*/  LDL.LU R26, [R1+0x834] ;  /* 0x00083400011a7983 */ /* 0x000f220000300800 */
[----:B------:R-:W-:-:S03]  /*64c80*/  IMAD.MOV.U32 R5, RZ, RZ, R29 ;  /* 0x000000ffff057224 */ /* 0x000fc600078e001d */
[----:B------:R1:W-:Y:S04]  /*64c90*/  STL [R1+0x6f4], R30 ;  /* 0x0006f41e01007387 */ /* 0x0003e80000100800 */
[----:B------:R-:W4:Y:S04]  /*64ca0*/  LDL.LU R29, [R1+0x874] ;  /* 0x00087400011d7983 */ /* 0x000f280000300800 */
[----:B------:R1:W-:Y:S02]  /*64cb0*/  LDGSTS.E [R0+0xc400], [R4.64], P0 ;  /* 0x0c40000004007fae */ /* 0x0003e40008121848 */
[----:B-1----:R-:W-:-:S02]  /*64cc0*/  IMAD.MOV.U32 R4, RZ, RZ, R28 ;  /* 0x000000ffff047224 */ /* 0x002fc400078e001c */
[----:B------:R-:W-:Y:S02]  /*64cd0*/  IMAD.MOV.U32 R5, RZ, RZ, R30 ;  /* 0x000000ffff057224 */ /* 0x000fe400078e001e */
[----:B------:R-:W4:Y:S04]  /*64ce0*/  LDL.LU R30, [R1+0x8b8] ;  /* 0x0008b800011e7983 */ /* 0x000f280000300800 */
[----:B------:R-:W4:Y:S04]  /*64cf0*/  LDL.LU R28, [R1+0x8f8] ;  /* 0x0008f800011c7983 */ /* 0x000f280000300800 */
[----:B------:R1:W-:Y:S01]  /*64d00*/  LDGSTS.E [R0+0xd400], [R4.64], P0 ;  /* 0x0d40000004007fae */ /* 0x0003e20008121848 */
[----:B---3--:R-:W-:-:S05]  /*64d10*/  IADD3 R32, P1, R32, UR7, RZ ;  /* 0x0000000720207c10 */ /* 0x008fca000ff3e0ff */
[----:B------:R-:W-:Y:S01]  /*64d20*/  STL [R1+0x738], R32 ;  /* 0x0007382001007387 */ /* 0x000fe20000100800 */
[----:B------:R-:W-:Y:S02]  /*64d30*/  IADD3 R36, P2, R36, UR7, RZ ;  /* 0x0000000724247c10 */ /* 0x000fe4000ff5e0ff */
[----:B------:R-:W-:Y:S02]  /*64d40*/  IADD3.X R34, R34, UR6, RZ, P1, !PT ;  /* 0x0000000622227c10 */ /* 0x000fe40008ffe4ff */
[----:B------:R-:W-:-:S03]  /*64d50*/  IADD3.X R37, R37, UR6, RZ, P2, !PT ;  /* 0x0000000625257c10 */ /* 0x000fc600097fe4ff */
[----:B------:R3:W-:Y:S01]  /*64d60*/  STL [R1+0x734], R34 ;  /* 0x0007342201007387 */ /* 0x0007e20000100800 */
[----:B-1----:R-:W-:-:S03]  /*64d70*/  IMAD.MOV.U32 R5, RZ, RZ, R34 ;  /* 0x000000ffff057224 */ /* 0x002fc600078e0022 */
[----:B------:R-:W-:Y:S01]  /*64d80*/  STL [R1+0x778], R36 ;  /* 0x0007782401007387 */ /* 0x000fe20000100800 */
[----:B------:R-:W-:-:S03]  /*64d90*/  MOV R4, R32 ;  /* 0x0000002000047202 */ /* 0x000fc60000000f00 */
[----:B---3--:R-:W3:Y:S04]  /*64da0*/  LDL.LU R34, [R1+0x8b4] ;  /* 0x0008b40001227983 */ /* 0x008ee80000300800 */
[----:B------:R-:W-:Y:S04]  /*64db0*/  STL [R1+0x774], R37 ;  /* 0x0007742501007387 */ /* 0x000fe80000100800 */
[----:B------:R-:W3:Y:S01]  /*64dc0*/  LDL.LU R32, [R1+0x8f4] ;  /* 0x0008f40001207983 */ /* 0x000ee20000300800 */
[----:B--2---:R-:W-:-:S03]  /*64dd0*/  IADD3 R2, P1, R2, UR7, RZ ;  /* 0x0000000702027c10 */ /* 0x004fc6000ff3e0ff */
[----:B------:R1:W-:Y:S01]  /*64de0*/  LDGSTS.E [R0+0xe400], [R4.64], P0 ;  /* 0x0e40000004007fae */ /* 0x0003e20008121848 */
[----:B------:R-:W-:-:S03]  /*64df0*/  IADD3 R25, P2, R25, UR7, RZ ;  /* 0x0000000719197c10 */ /* 0x000fc6000ff5e0ff */
        /* <DEDUP_REMOVED lines=14> */
[----:B--2---:R-:W-:Y:S01]  /*64ee0*/  IMAD.MOV.U32 R5, RZ, RZ, R35 ;  /* 0x000000ffff057224 */ /* 0x004fe200078e0023 */
[----:B------:R-:W-:-:S02]  /*64ef0*/  IADD3 R6, P1, R6, UR7, RZ ;  /* 0x0000000706067c10 */ /* 0x000fc4000ff3e0ff */
[----:B-1----:R-:W2:Y:S01]  /*64f00*/  LDL.LU R35, [R1+0x934] ;  /* 0x0009340001237983 */ /* 0x002ea20000300800 */
[----:B------:R-:W-:Y:S01]  /*64f10*/  IMAD.MOV.U32 R4, RZ, RZ, R25 ;  /* 0x000000ffff047224 */ /* 0x000fe200078e0019 */
[----:B------:R-:W-:Y:S02]  /*64f20*/  IADD3 R27, P2, R27, UR7, RZ ;  /* 0x000000071b1b7c10 */ /* 0x000fe4000ff5e0ff */
[----:B------:R-:W2:Y:S04]  /*64f30*/  LDL.LU R25, [R1+0x974] ;  /* 0x0009740001197983 */ /* 0x000ea80000300800 */
[----:B------:R1:W-:Y:S04]  /*64f40*/  LDGSTS.E [R0+0x11400], [R4.64], P0 ;  /* 0x1140000004007fae */ /* 0x0003e80008121848 */
[----:B------:R-:W-:Y:S01]  /*64f50*/  STL [R1+0x838], R6 ;  /* 0x0008380601007387 */ /* 0x000fe20000100800 */
[----:B------:R-:W-:Y:S01]  /*64f60*/  IADD3.X R26, R26, UR6, RZ, P1, !PT ;  /* 0x000000061a1a7c10 */ /* 0x000fe20008ffe4ff */
[----:B-1----:R-:W-:-:S04]  /*64f70*/  IMAD.MOV.U32 R4, RZ, RZ, R6 ;  /* 0x000000ffff047224 */ /* 0x002fc800078e0006 */
        /* <DEDUP_REMOVED lines=8> */
[----:B------:R-:W-:Y:S01]  /*65000*/  IMAD.MOV.U32 R5, RZ, RZ, R29 ;  /* 0x000000ffff057224 */ /* 0x000fe200078e001d */
[----:B------:R-:W-:-:S02]  /*65010*/  IADD3 R30, P1, R30, UR7, RZ ;  /* 0x000000071e1e7c10 */ /* 0x000fc4000ff3e0ff */
[----:B-1----:R-:W2:Y:S01]  /*65020*/  LDL.LU R29, [R1+0x9b4] ;  /* 0x0009b400011d7983 */ /* 0x002ea20000300800 */
[----:B------:R-:W-:Y:S02]  /*65030*/  MOV R4, R27 ;  /* 0x0000001b00047202 */ /* 0x000fe40000000f00 */
[----:B------:R-:W-:Y:S01]  /*65040*/  IADD3 R28, P2, R28, UR7, RZ ;  /* 0x000000071c1c7c10 */ /* 0x000fe2000ff5e0ff */
[----:B------:R-:W2:Y:S04]  /*65050*/  LDL.LU R27, [R1+0x9f4] ;  /* 0x0009f400011b7983 */ /* 0x000ea80000300800 */
[----:B------:R1:W-:Y:S04]  /*65060*/  STL [R1+0x8b8], R30 ;  /* 0x0008b81e01007387 */ /* 0x0003e80000100800 */
[----:B------:R1:W-:Y:S02]  /*65070*/  LDGSTS.E [R0+0x13400], [R4.64], P0 ;  /* 0x1340000004007fae */ /* 0x0003e40008121848 */
[----:B-1----:R-:W-:Y:S01]  /*65080*/  IMAD.MOV.U32 R4, RZ, RZ, R30 ;  /* 0x000000ffff047224 */ /* 0x002fe200078e001e */
[----:B---3--:R-:W-:-:S05]  /*65090*/  IADD3.X R34, R34, UR6, RZ, P1, !PT ;  /* 0x0000000622227c10 */ /* 0x008fca0008ffe4ff */
[----:B------:R-:W-:Y:S01]  /*650a0*/  STL [R1+0x8b4], R34 ;  /* 0x0008b42201007387 */ /* 0x000fe20000100800 */
[----:B------:R-:W-:-:S03]  /*650b0*/  IADD3.X R32, R32, UR6, RZ, P2, !PT ;  /* 0x0000000620207c10 */ /* 0x000fc600097fe4ff */
        /* <DEDUP_REMOVED lines=13> */
[----:B----4-:R-:W-:-:S05]  /*65190*/  IADD3 R33, P1, R33, UR7, RZ ;  /* 0x0000000721217c10 */ /* 0x010fca000ff3e0ff */
[----:B------:R-:W-:Y:S01]  /*651a0*/  STL [R1+0x938], R33 ;  /* 0x0009382101007387 */ /* 0x000fe20000100800 */
[----:B------:R-:W-:Y:S02]  /*651b0*/  IADD3 R2, P2, R2, UR7, RZ ;  /* 0x0000000702027c10 */ /* 0x000fe4000ff5e0ff */
[----:B--2---:R-:W-:Y:S02]  /*651c0*/  IADD3.X R35, R35, UR6, RZ, P1, !PT ;  /* 0x0000000623237c10 */ /* 0x004fe40008ffe4ff */
[----:B------:R-:W-:-:S03]  /*651d0*/  IADD3.X R25, R25, UR6, RZ, P2, !PT ;  /* 0x0000000619197c10 */ /* 0x000fc600097fe4ff */
[----:B------:R2:W-:Y:S01]  /*651e0*/  STL [R1+0x934], R35 ;  /* 0x0009342301007387 */ /* 0x0005e20000100800 */
[----:B-1----:R-:W-:-:S03]  /*651f0*/  IMAD.MOV.U32 R5, RZ, RZ, R35 ;  /* 0x000000ffff057224 */ /* 0x002fc600078e0023 */
[----:B------:R1:W-:Y:S01]  /*65200*/  STL [R1+0x978], R2 ;  /* 0x0009780201007387 */ /* 0x0003e20000100800 */
[----:B------:R-:W-:-:S03]  /*65210*/  IMAD.MOV.U32 R4, RZ, RZ, R33 ;  /* 0x000000ffff047224 */ /* 0x000fc600078e0021 */
[----:B--2---:R-:W2:Y:S04]  /*65220*/  LDL.LU R35, [R1+0xab4] ;  /* 0x000ab40001237983 */ /* 0x004ea80000300800 */
[----:B------:R4:W-:Y:S04]  /*65230*/  STL [R1+0x974], R25 ;  /* 0x0009741901007387 */ /* 0x0009e80000100800 */
[----:B------:R-:W2:Y:S04]  /*65240*/  LDL.LU R33, [R1+0xaf4] ;  /* 0x000af40001217983 */ /* 0x000ea80000300800 */
[----:B------:R1:W-:Y:S01]  /*65250*/  LDGSTS.E [R0+0x16400], [R4.64], P0 ;  /* 0x1640000004007fae */ /* 0x0003e20008121848 */
[----:B------:R-:W-:Y:S01]  /*65260*/  IADD3 R26, P1, R26, UR7, RZ ;  /* 0x000000071a1a7c10 */ /* 0x000fe2000ff3e0ff */
[----:B-1----:R-:W-:-:S02]  /*65270*/  IMAD.MOV.U32 R4, RZ, RZ, R2 ;  /* 0x000000ffff047224 */ /* 0x002fc400078e0002 */
[----:B------:R-:W-:Y:S01]  /*65280*/  IMAD.MOV.U32 R5, RZ, RZ, R25 ;  /* 0x000000ffff057224 */ /* 0x000fe200078e0019 */
[----:B------:R-:W2:Y:S01]  /*65290*/  LDL.LU R2, [R1+0xb38] ;  /* 0x000b380001027983 */ /* 0x000ea20000300800 */
[----:B------:R-:W-:-:S03]  /*652a0*/  IADD3 R6, P2, R6, UR7, RZ ;  /* 0x0000000706067c10 */ /* 0x000fc6000ff5e0ff */
[----:B----4-:R-:W4:Y:S01]  /*652b0*/  LDL.LU R25, [R1+0xb78] ;  /* 0x000b780001197983 */ /* 0x010f220000300800 */
[----:B------:R-:W-:-:S03]  /*652c0*/  IADD3.X R29, R29, UR6, RZ, P1, !PT ;  /* 0x000000061d1d7c10 */ /* 0x000fc60008ffe4ff */
[----:B------:R1:W-:Y:S01]  /*652d0*/  STL [R1+0x9b8], R26 ;  /* 0x0009b81a01007387 */ /* 0x0003e20000100800 */
[----:B------:R-:W-:-:S03]  /*652e0*/  IADD3.X R27, R27, UR6, RZ, P2, !PT ;  /* 0x000000061b1b7c10 */ /* 0x000fc600097fe4ff */
[----:B------:R1:W-:Y:S04]  /*652f0*/  LDGSTS.E [R0+0x17400], [R4.64], P0 ;  /* 0x1740000004007fae */ /* 0x0003e80008121848 */
[----:B------:R1:W-:Y:S04]  /*65300*/  STL [R1+0x9b4], R29 ;  /* 0x0009b41d01007387 */ /* 0x0003e80000100800 */
[----:B------:R-:W-:Y:S01]  /*65310*/  STL [R1+0x9f8], R6 ;  /* 0x0009f80601007387 */ /* 0x000fe20000100800 */
[----:B-1----:R-:W-:-:S03]  /*65320*/  MOV R4, R26 ;  /* 0x0000001a00047202 */ /* 0x002fc60000000f00 */
        /* <DEDUP_REMOVED lines=17> */
[----:B------:R1:W-:Y:S04]  /*65440*/  STL [R1+0xa78], R30 ;  /* 0x000a781e01007387 */ /* 0x0003e80000100800 */
[----:B------:R3:W-:Y:S01]  /*65450*/  LDGSTS.E [R0+0x1a400], [R4.64], P0 ;  /* 0x1a40000004007fae */ /* 0x0007e20008121848 */
[----:B------:R-:W-:-:S05]  /*65460*/  IADD3.X R32, R32, UR6, RZ, P2, !PT ;  /* 0x0000000620207c10 */ /* 0x000fca00097fe4ff */
[----:B------:R1:W-:Y:S01]  /*65470*/  STL [R1+0xa74], R32 ;  /* 0x000a742001007387 */ /* 0x0003e20000100800 */
[----:B---3--:R-:W-:-:S03]  /*65480*/  IMAD.MOV.U32 R4, RZ, RZ, R30 ;  /* 0x000000ffff047224 */ /* 0x008fc600078e001e */
[----:B-1----:R-:W3:Y:S01]  /*65490*/  LDL.LU R30, [R1+0x3b8] ;  /* 0x0003b800011e7983 */ /* 0x002ee20000300800 */
[----:B------:R-:W-:Y:S01]  /*654a0*/  IADD3 R34, P1, R34, UR7, RZ ;  /* 0x0000000722227c10 */ /* 0x000fe2000ff3e0ff */
[----:B------:R-:W-:Y:S01]  /*654b0*/  IMAD.MOV.U32 R5, RZ, RZ, R32 ;  /* 0x000000ffff057224 */ /* 0x000fe200078e0020 */
[----:B------:R-:W-:Y:S01]  /*654c0*/  IADD3 R28, P2, R28, UR7, RZ ;  /* 0x000000071c1c7c10 */ /* 0x000fe2000ff5e0ff */
[----:B------:R-:W3:Y:S04]  /*654d0*/  LDL.LU R32, [R1+0x3f8] ;  /* 0x0003f80001207983 */ /* 0x000ee80000300800 */
[----:B------:R1:W-:Y:S04]  /*654e0*/  LDGSTS.E [R0+0x1b400], [R4.64], P0 ;  /* 0x1b40000004007fae */ /* 0x0003e80008121848 */
[----:B------:R2:W-:Y:S01]  /*654f0*/  STL [R1+0xab8], R34 ;  /* 0x000ab82201007387 */ /* 0x0005e20000100800 */
[----:B-1----:R-:W-:Y:S01]  /*65500*/  IMAD.MOV.U32 R4, RZ, RZ, R34 ;  /* 0x000000ffff047224 */ /* 0x002fe200078e0022 */
[----:B--2---:R-:W-:-:S05]  /*65510*/  IADD3.X R35, R35, UR6, RZ, P1, !PT ;  /* 0x0000000623237c10 */ /* 0x004fca0008ffe4ff */
[----:B------:R-:W-:Y:S01]  /*65520*/  IMAD.MOV.U32 R5, RZ, RZ, R35 ;  /* 0x000000ffff057224 */ /* 0x000fe200078e0023 */
[----:B------:R-:W-:Y:S01]  /*65530*/  IADD3.X R33, R33, UR6, RZ, P2, !PT ;  /* 0x0000000621217c10 */ /* 0x000fe200097fe4ff */
[----:B------:R-:W-:Y:S04]  /*65540*/  STL [R1+0xab4], R35 ;  /* 0x000ab42301007387 */ /* 0x000fe80000100800 */
[----:B------:R1:W-:Y:S04]  /*65550*/  STL [R1+0xaf8], R28 ;  /* 0x000af81c01007387 */ /* 0x0003e80000100800 */
[----:B------:R2:W-:Y:S04]  /*65560*/  LDGSTS.E [R0+0x1c400], [R4.64], P0 ;  /* 0x1c40000004007fae */ /* 0x0005e80008121848 */
[----:B------:R-:W-:Y:S04]  /*65570*/  STL [R1+0xaf4], R33 ;  /* 0x000af42101007387 */ /* 0x000fe80000100800 */
[----:B------:R-:W3:Y:S01]  /*65580*/  LDL.LU R34, [R1+0x438] ;  /* 0x0004380001227983 */ /* 0x000ee20000300800 */
[----:B--2---:R-:W-:-:S03]  /*65590*/  MOV R4, R28 ;  /* 0x0000001c00047202 */ /* 0x004fc60000000f00 */
[----:B-1----:R-:W2:Y:S01]  /*655a0*/  LDL.LU R28, [R1+0x43c] ;  /* 0x00043c00011c7983 */ /* 0x002ea20000300800 */
[----:B------:R-:W-:Y:S01]  /*655b0*/  IADD3 R2, P1, R2, UR7, RZ ;  /* 0x0000000702027c10 */ /* 0x000fe2000ff3e0ff */
[----:B------:R-:W-:Y:S02]  /*655c0*/  IMAD.MOV.U32 R5, RZ, RZ, R33 ;  /* 0x000000ffff057224 */ /* 0x000fe400078e0021 */
[----:B------:R-:W2:Y:S01]  /*655d0*/  LDL.LU R37, [R1+0x478] ;  /* 0x0004780001257983 */ /* 0x000ea20000300800 */
[----:B----4-:R-:W-:-:S03]  /*655e0*/  IADD3 R25, P2, R25, UR7, RZ ;  /* 0x0000000719197c10 */ /* 0x010fc6000ff5e0ff */
[----:B------:R-:W4:Y:S04]  /*655f0*/  LDL.LU R36, [R1+0x47c] ;  /* 0x00047c0001247983 */ /* 0x000f280000300800 */
        /* <DEDUP_REMOVED lines=8> */
[----:B------:R-:W4:Y:S04]  /*65680*/  LDL.LU R2, [R1+0x4bc] ;  /* 0x0004bc0001027983 */ /* 0x000f280000300800 */
[----:B------:R3:W-:Y:S04]  /*65690*/  STL [R1+0xb74], R29 ;  /* 0x000b741d01007387 */ /* 0x0007e80000100800 */
[----:B-1----:R-:W4:Y:S04]  /*656a0*/  LDL.LU R26, [R1+0x4fc] ;  /* 0x0004fc00011a7983 */ /* 0x002f280000300800 */
[----:B------:R-:W4:Y:S04]  /*656b0*/  LDL.LU R33, [R1+0x4b8] ;  /* 0x0004b80001217983 */ /* 0x000f280000300800 */
[----:B------:R1:W-:Y:S01]  /*656c0*/  LDGSTS.E [R0+0x1e400], [R4.64], P0 ;  /* 0x1e40000004007fae */ /* 0x0003e20008121848 */
[----:B------:R-:W-:-:S03]  /*656d0*/  IADD3 R27, P1, R27, UR7, RZ ;  /* 0x000000071b1b7c10 */ /* 0x000fc6000ff3e0ff */
[----:B------:R-:W4:Y:S01]  /*656e0*/  LDL.LU R35, [R1+0x4f8] ;  /* 0x0004f80001237983 */ /* 0x000f220000300800 */
[----:B------:R-:W-:Y:S01]  /*656f0*/  IADD3 R6, P2, R6, UR7, RZ ;  /* 0x0000000706067c10 */ /* 0x000fe2000ff5e0ff */
[----:B-1----:R-:W-:Y:S02]  /*65700*/  IMAD.MOV.U32 R4, RZ, RZ, R25 ;  /* 0x000000ffff047224 */ /* 0x002fe400078e0019 */
[----:B------:R-:W-:Y:S01]  /*65710*/  IMAD.MOV.U32 R5, RZ, RZ, R29 ;  /* 0x000000ffff057224 */ /* 0x000fe200078e001d */
[----:B------:R-:W-:Y:S01]  /*65720*/  LOP3.LUT R25, R252, 0x30, RZ, 0x3c, !PT ;  /* 0x00000030fc197812 */ /* 0x000fe200078e3cff */
[----:B------:R1:W-:Y:S04]  /*65730*/  STL [R1+0x3bc], R27 ;  /* 0x0003bc1b01007387 */ /* 0x0003e80000100800 */
[----:B------:R1:W-:Y:S04]  /*65740*/  LDGSTS.E [R0+0x1f400], [R4.64], P0 ;  /* 0x1f40000004007fae */ /* 0x0003e80008121848 */
[----:B------:R-:W-:Y:S01]  /*65750*/  STL [R1+0x3fc], R6 ;  /* 0x0003fc0601007387 */ /* 0x000fe20000100800 */
[----:B-1----:R-:W-:-:S04]  /*65760*/  IMAD.U32 R0, RZ, RZ, UR5 ;  /* 0x00000005ff007e24 */ /* 0x002fc8000f8e00ff */
[----:B------:R-:W-:Y:S02]  /*65770*/  IMAD R0, R0, 0x20000, R25 ;  /* 0x0002000000007824 */ /* 0x000fe400078e0219 */
[----:B------:R-:W-:Y:S01]  /*65780*/  IMAD.MOV.U32 R4, RZ, RZ, R27 ;  /* 0x000000ffff047224 */ /* 0x000fe200078e001b */
[----:B---3--:R-:W-:-:S05]  /*65790*/  IADD3.X R30, R30, UR6, RZ, P1, !PT ;  /* 0x000000061e1e7c10 */ /* 0x008fca0008ffe4ff */
[----:B------:R1:W-:Y:S04]  /*657a0*/  STL [R1+0x3b8], R30 ;  /* 0x0003b81e01007387 */ /* 0x0003e80000100800 */
[----:B------:R-:W3:Y:S04]  /*657b0*/  LDL.LU R25, [R1+0x53c] ;  /* 0x00053c0001197983 */ /* 0x000ee80000300800 */
[----:B------:R-:W3:Y:S04]  /*657c0*/  LDL.LU R29, [R1+0x580] ;  /* 0x00058000011d7983 */ /* 0x000ee80000300800 */
[----:B------:R-:W3:Y:S01]  /*657d0*/  LDL.LU R27, [R1+0x538] ;  /* 0x00053800011b7983 */ /* 0x000ee20000300800 */
[----:B------:R-:W-:-:S03]  /*657e0*/  IMAD.MOV.U32 R5, RZ, RZ, R30 ;  /* 0x000000ffff057224 */ /* 0x000fc600078e001e */
[----:B-1----:R-:W3:Y:S01]  /*657f0*/  LDL.LU R30, [R1+0x57c] ;  /* 0x00057c00011e7983 */ /* 0x002ee20000300800 */
[----:B------:R-:W-:-:S03]  /*65800*/  IADD3.X R32, R32, UR6, RZ, P2, !PT ;  /* 0x0000000620207c10 */ /* 0x000fc600097fe4ff */
[----:B------:R1:W-:Y:S04]  /*65810*/  LDGSTS.E [R0+0x600], [R4.64], P0 ;  /* 0x0060000004007fae */ /* 0x0003e80008121848 */
[----:B------:R1:W-:Y:S02]  /*65820*/  STL [R1+0x3f8], R32 ;  /* 0x0003f82001007387 */ /* 0x0003e40000100800 */
[----:B-1----:R-:W-:Y:S01]  /*65830*/  MOV R4, R6 ;  /* 0x0000000600047202 */ /* 0x002fe20000000f00 */
[----:B------:R-:W-:Y:S02]  /*65840*/  IMAD.MOV.U32 R5, RZ, RZ, R32 ;  /* 0x000000ffff057224 */ /* 0x000fe400078e0020 */
[----:B------:R-:W3:Y:S04]  /*65850*/  LDL.LU R32, [R1+0x5c0] ;  /* 0x0005c00001207983 */ /* 0x000ee80000300800 */
[----:B------:R-:W3:Y:S04]  /*65860*/  LDL.LU R6, [R1+0x600] ;  /* 0x0006000001067983 */ /* 0x000ee80000300800 */
[----:B------:R1:W-:Y:S01]  /*65870*/  LDGSTS.E [R0+0x1600], [R4.64], P0 ;  /* 0x0160000004007fae */ /* 0x0003e20008121848 */
[----:B--2---:R-:W-:-:S04]  /*65880*/  IADD3 R28, P1, R28, UR7, RZ ;  /* 0x000000071c1c7c10 */ /* 0x004fc8000ff3e0ff */
[----:B------:R-:W-:Y:S01]  /*65890*/  IADD3.X R34, R34, UR6, RZ, P1, !PT ;  /* 0x0000000622227c10 */ /* 0x000fe20008ffe4ff */
[----:B------:R-:W-:Y:S01]  /*658a0*/  STL [R1+0x43c], R28 ;  /* 0x00043c1c01007387 */ /* 0x000fe20000100800 */
[----:B----4-:R-:W-:Y:S01]  /*658b0*/  IADD3 R36, P2, R36, UR7, RZ ;  /* 0x0000000724247c10 */ /* 0x010fe2000ff5e0ff */
[----:B-1----:R-:W-:Y:S02]  /*658c0*/  IMAD.MOV.U32 R4, RZ, RZ, R28 ;  /* 0x000000ffff047224 */ /* 0x002fe400078e001c */
[----:B------:R1:W-:Y:S01]  /*658d0*/  STL [R1+0x438], R34 ;  /* 0x0004382201007387 */ /* 0x0003e20000100800 */
[----:B------:R-:W-:Y:S01]  /*658e0*/  IMAD.MOV.U32 R5, RZ, RZ, R34 ;  /* 0x000000ffff057224 */ /* 0x000fe200078e0022 */
[----:B------:R-:W-:Y:S02]  /*658f0*/  IADD3.X R37, R37, UR6, RZ, P2, !PT ;  /* 0x0000000625257c10 */ /* 0x000fe400097fe4ff */
[----:B------:R-:W-:Y:S04]  /*65900*/  STL [R1+0x47c], R36 ;  /* 0x00047c2401007387 */ /* 0x000fe80000100800 */
[----:B------:R2:W-:Y:S04]  /*65910*/  LDGSTS.E [R0+0x2600], [R4.64], P0 ;  /* 0x0260000004007fae */ /* 0x0005e80008121848 */
[----:B-1----:R-:W4:Y:S04]  /*65920*/  LDL.LU R34, [R1+0x5bc] ;  /* 0x0005bc0001227983 */ /* 0x002f280000300800 */
[----:B------:R-:W-:Y:S01]  /*65930*/  STL [R1+0x478], R37 ;  /* 0x0004782501007387 */ /* 0x000fe20000100800 */
[----:B--2---:R-:W-:-:S03]  /*65940*/  IMAD.MOV.U32 R4, RZ, RZ, R36 ;  /* 0x000000ffff047224 */ /* 0x004fc600078e0024 */
[----:B------:R-:W4:Y:S01]  /*65950*/  LDL.LU R28, [R1+0x5fc] ;  /* 0x0005fc00011c7983 */ /* 0x000f220000300800 */
[----:B------:R-:W-:-:S05]  /*65960*/  IMAD.MOV.U32 R5, RZ, RZ, R37 ;  /* 0x000000ffff057224 */ /* 0x000fca00078e0025 */
[----:B------:R1:W-:Y:S01]  /*65970*/  LDGSTS.E [R0+0x3600], [R4.64], P0 ;  /* 0x0360000004007fae */ /* 0x0003e20008121848 */
[----:B------:R-:W-:Y:S02]  /*65980*/  IADD3 R2, P1, R2, UR7, RZ ;  /* 0x0000000702027c10 */ /* 0x000fe4000ff3e0ff */
[----:B------:R-:W-:Y:S02]  /*65990*/  IADD3 R26, P2, R26, UR7, RZ ;  /* 0x000000071a1a7c10 */ /* 0x000fe4000ff5e0ff */
[----:B------:R-:W-:Y:S01]  /*659a0*/  IADD3.X R33, R33, UR6, RZ, P1, !PT ;  /* 0x0000000621217c10 */ /* 0x000fe20008ffe4ff */
[----:B------:R-:W-:Y:S01]  /*659b0*/  STL [R1+0x4bc], R2 ;  /* 0x0004bc0201007387 */ /* 0x000fe20000100800 */
[----:B-1----:R-:W-:-:S03]  /*659c0*/  IMAD.MOV.U32 R4, RZ, RZ, R2 ;  /* 0x000000ffff047224 */ /* 0x002fc600078e0002 */
        /* <DEDUP_REMOVED lines=8> */
[----:B------:R-:W-:-:S03]  /*65a50*/  IMAD.MOV.U32 R5, RZ, RZ, R35 ;  /* 0x000000ffff057224 */ /* 0x000fc600078e0023 */
[----:B-1----:R-:W4:Y:S01]  /*65a60*/  LDL.LU R35, [R1+0x63c] ;  /* 0x00063c0001237983 */ /* 0x002f220000300800 */
[----:B------:R-:W-:-:S03]  /*65a70*/  IMAD.MOV.U32 R4, RZ, RZ, R26 ;  /* 0x000000ffff047224 */ /* 0x000fc600078e001a */
[----:B------:R-:W4:Y:S04]  /*65a80*/  LDL.LU R26, [R1+0x67c] ;  /* 0x00067c00011a7983 */ /* 0x000f280000300800 */
[----:B------:R1:W-:Y:S01]  /*65a90*/  LDGSTS.E [R0+0x5600], [R4.64], P0 ;  /* 0x0560000004007fae */ /* 0x0003e20008121848 */
[----:B---3--:R-:W-:Y:S02]  /*65aa0*/  IADD3 R25, P1, R25, UR7, RZ ;  /* 0x0000000719197c10 */ /* 0x008fe4000ff3e0ff */
[----:B------:R-:W-:Y:S02]  /*65ab0*/  IADD3 R29, P2, R29, UR7, RZ ;  /* 0x000000071d1d7c10 */ /* 0x000fe4000ff5e0ff */
[----:B------:R-:W-:Y:S01]  /*65ac0*/  IADD3.X R27, R27, UR6, RZ, P1, !PT ;  /* 0x000000061b1b7c10 */ /* 0x000fe20008ffe4ff */
[----:B------:R-:W-:Y:S01]  /*65ad0*/  STL [R1+0x53c], R25 ;  /* 0x00053c1901007387 */ /* 0x000fe20000100800 */
[----:B-1----:R-:W-:-:S02]  /*65ae0*/  MOV R4, R25 ;  /* 0x0000001900047202 */ /* 0x002fc40000000f00 */
[----:B------:R-:W-:Y:S01]  /*65af0*/  IADD3.X R30, R30, UR6, RZ, P2, !PT ;  /* 0x000000061e1e7c10 */ /* 0x000fe200097fe4ff */
[----:B------:R-:W-:Y:S01]  /*65b00*/  IMAD.MOV.U32 R5, RZ, RZ, R27 ;  /* 0x000000ffff057224 */ /* 0x000fe200078e001b */
[----:B------:R1:W-:Y:S04]  /*65b10*/  STL [R1+0x538], R27 ;  /* 0x0005381b01007387 */ /* 0x0003e80000100800 */
[----:B------:R-:W-:Y:S04]  /*65b20*/  STL [R1+0x580], R29 ;  /* 0x0005801d01007387 */ /* 0x000fe80000100800 */
[----:B------:R3:W-:Y:S04]  /*65b30*/  LDGSTS.E [R0+0x6600], [R4.64], P0 ;  /* 0x0660000004007fae */ /* 0x0007e80008121848 */
[----:B-1----:R-:W2:Y:S04]  /*65b40*/  LDL.LU R27, [R1+0x6c0] ;  /* 0x0006c000011b7983 */ /* 0x002ea80000300800 */
[----:B------:R1:W-:Y:S04]  /*65b50*/  STL [R1+0x57c], R30 ;  /* 0x00057c1e01007387 */ /* 0x0003e80000100800 */
[----:B------:R-:W2:Y:S01]  /*65b60*/  LDL.LU R25, [R1+0x700] ;  /* 0x0007000001197983 */ /* 0x000ea20000300800 */
[----:B---3--:R-:W-:-:S03]  /*65b70*/  IMAD.MOV.U32 R5, RZ, RZ, R30 ;  /* 0x000000ffff057224 */ /* 0x008fc600078e001e */
[----:B-1----:R-:W3:Y:S01]  /*65b80*/  LDL.LU R30, [R1+0x6bc] ;  /* 0x0006bc00011e7983 */ /* 0x002ee20000300800 */
[----:B------:R-:W-:-:S03]  /*65b90*/  IMAD.MOV.U32 R4, RZ, RZ, R29 ;  /* 0x000000ffff047224 */ /* 0x000fc600078e001d */
[----:B------:R-:W3:Y:S01]  /*65ba0*/  LDL.LU R29, [R1+0x6fc] ;  /* 0x0006fc00011d7983 */ /* 0x000ee20000300800 */
[----:B------:R-:W-:Y:S02]  /*65bb0*/  IADD3 R32, P1, R32, UR7, RZ ;  /* 0x0000000720207c10 */ /* 0x000fe4000ff3e0ff */
[----:B------:R-:W-:Y:S01]  /*65bc0*/  IADD3 R6, P2, R6, UR7, RZ ;  /* 0x0000000706067c10 */ /* 0x000fe2000ff5e0ff */
[----:B------:R1:W-:Y:S04]  /*65bd0*/  LDGSTS.E [R0+0x7600], [R4.64], P0 ;  /* 0x0760000004007fae */ /* 0x0003e80008121848 */
[----:B------:R4:W-:Y:S01]  /*65be0*/  STL [R1+0x5c0], R32 ;  /* 0x0005c02001007387 */ /* 0x0009e20000100800 */
[----:B-1----:R-:W-:Y:S01]  /*65bf0*/  IMAD.MOV.U32 R4, RZ, RZ, R32 ;  /* 0x000000ffff047224 */ /* 0x002fe200078e0020 */
[----:B----4-:R-:W-:-:S05]  /*65c00*/  IADD3.X R34, R34, UR6, RZ, P1, !PT ;  /* 0x0000000622227c10 */ /* 0x010fca0008ffe4ff */
        /* <DEDUP_REMOVED lines=8> */
[----:B------:R1:W-:Y:S04]  /*65c90*/  LDGSTS.E [R0+0x8600], [R4.64], P0 ;  /* 0x0860000004007fae */ /* 0x0003e80008121848 */
[----:B------:R-:W3:Y:S01]  /*65ca0*/  LDL.LU R37, [R1+0x77c] ;  /* 0x00077c0001257983 */ /* 0x000ee20000300800 */
[----:B-1----:R-:W-:-:S02]  /*65cb0*/  IMAD.MOV.U32 R4, RZ, RZ, R6 ;  /* 0x000000ffff047224 */ /* 0x002fc400078e0006 */
[----:B------:R-:W-:Y:S01]  /*65cc0*/  IMAD.MOV.U32 R5, RZ, RZ, R28 ;  /* 0x000000ffff057224 */ /* 0x000fe200078e001c */
[----:B----4-:R-:W4:Y:S04]  /*65cd0*/  LDL.LU R6, [R1+0x7c0] ;  /* 0x0007c00001067983 */ /* 0x010f280000300800 */
[----:B------:R-:W4:Y:S01]  /*65ce0*/  LDL.LU R28, [R1+0x800] ;  /* 0x00080000011c7983 */ /* 0x000f220000300800 */
[----:B------:R-:W-:-:S03]  /*65cf0*/  IADD3 R33, P1, R33, UR7, RZ ;  /* 0x0000000721217c10 */ /* 0x000fc6000ff3e0ff */
[----:B------:R1:W-:Y:S01]  /*65d00*/  LDGSTS.E [R0+0x9600], [R4.64], P0 ;  /* 0x0960000004007fae */ /* 0x0003e20008121848 */
[----:B------:R-:W-:-:S03]  /*65d10*/  IADD3 R2, P2, R2, UR7, RZ ;  /* 0x0000000702027c10 */ /* 0x000fc6000ff5e0ff */
[----:B------:R1:W-:Y:S01]  /*65d20*/  STL [R1+0x640], R33 ;  /* 0x0006402101007387 */ /* 0x0003e20000100800 */
[----:B------:R-:W-:Y:S01]  /*65d30*/  IADD3.X R35, R35, UR6, RZ, P1, !PT ;  /* 0x0000000623237c10 */ /* 0x000fe20008ffe4ff */
[----:B-1----:R-:W-:Y:S01]  /*65d40*/  IMAD.MOV.U32 R4, RZ, RZ, R33 ;  /* 0x000000ffff047224 */ /* 0x002fe200078e0021 */
[----:B------:R-:W-:-:S03]  /*65d50*/  IADD3.X R26, R26, UR6, RZ, P2, !PT ;  /* 0x000000061a1a7c10 */ /* 0x000fc600097fe4ff */
[----:B------:R1:W-:Y:S04]  /*65d60*/  STL [R1+0x63c], R35 ;  /* 0x00063c2301007387 */ /* 0x0003e80000100800 */
[----:B------:R1:W-:Y:S04]  /*65d70*/  STL [R1+0x680], R2 ;  /* 0x0006800201007387 */ /* 0x0003e80000100800 */
[----:B------:R-:W4:Y:S01]  /*65d80*/  LDL.LU R33, [R1+0x7bc] ;  /* 0x0007bc0001217983 */ /* 0x000f220000300800 */
[----:B------:R-:W-:-:S03]  /*65d90*/  IMAD.MOV.U32 R5, RZ, RZ, R35 ;  /* 0x000000ffff057224 */ /* 0x000fc600078e0023 */
[----:B------:R1:W-:Y:S04]  /*65da0*/  STL [R1+0x67c], R26 ;  /* 0x00067c1a01007387 */ /* 0x0003e80000100800 */
[----:B-1----:R-:W4:Y:S04]  /*65db0*/  LDL.LU R35, [R1+0x7fc] ;  /* 0x0007fc0001237983 */ /* 0x002f280000300800 */
[----:B------:R1:W-:Y:S02]  /*65dc0*/  LDGSTS.E [R0+0xa600], [R4.64], P0 ;  /* 0x0a60000004007fae */ /* 0x0003e40008121848 */
[----:B-1----:R-:W-:Y:S01]  /*65dd0*/  MOV R4, R2 ;  /* 0x0000000200047202 */ /* 0x002fe20000000f00 */
[----:B------:R-:W-:Y:S01]  /*65de0*/  IMAD.MOV.U32 R5, RZ, RZ, R26 ;  /* 0x000000ffff057224 */ /* 0x000fe200078e001a */
[----:B------:R-:W4:Y:S04]  /*65df0*/  LDL.LU R2, [R1+0x840] ;  /* 0x0008400001027983 */ /* 0x000f280000300800 */
[----:B------:R-:W4:Y:S04]  /*65e00*/  LDL.LU R26, [R1+0x880] ;  /* 0x00088000011a7983 */ /* 0x000f280000300800 */
[----:B------:R1:W-:Y:S01]  /*65e10*/  LDGSTS.E [R0+0xb600], [R4.64], P0 ;  /* 0x0b60000004007fae */ /* 0x0003e20008121848 */
[----:B--2---:R-:W-:-:S05]  /*65e20*/  IADD3 R27, P1, R27, UR7, RZ ;  /* 0x000000071b1b7c10 */ /* 0x004fca000ff3e0ff */
[----:B------:R2:W-:Y:S01]  /*65e30*/  STL [R1+0x6c0], R27 ;  /* 0x0006c01b01007387 */ /* 0x0005e20000100800 */
[----:B------:R-:W-:Y:S02]  /*65e40*/  IADD3 R25, P2, R25, UR7, RZ ;  /* 0x0000000719197c10 */ /* 0x000fe4000ff5e0ff */
[----:B---3--:R-:W-:Y:S01]  /*65e50*/  IADD3.X R30, R30, UR6, RZ, P1, !PT ;  /* 0x000000061e1e7c10 */ /* 0x008fe20008ffe4ff */
[----:B-1----:R-:W-:Y:S01]  /*65e60*/  IMAD.MOV.U32 R4, RZ, RZ, R27 ;  /* 0x000000ffff047224 */ /* 0x002fe200078e001b */
[----:B------:R-:W-:-:S03]  /*65e70*/  IADD3.X R29, R29, UR6, RZ, P2, !PT ;  /* 0x000000061d1d7c10 */ /* 0x000fc600097fe4ff */
[----:B------:R1:W-:Y:S04]  /*65e80*/  STL [R1+0x6bc], R30 ;  /* 0x0006bc1e01007387 */ /* 0x0003e80000100800 */
[----:B------:R-:W-:Y:S04]  /*65e90*/  STL [R1+0x700], R25 ;  /* 0x0007001901007387 */ /* 0x000fe80000100800 */
[----:B--2---:R-:W2:Y:S01]  /*65ea0*/  LDL.LU R27, [R1+0x83c] ;  /* 0x00083c00011b7983 */ /* 0x004ea20000300800 */
[----:B------:R-:W-:-:S03]  /*65eb0*/  IMAD.MOV.U32 R5, RZ, RZ, R30 ;  /* 0x000000ffff057224 */ /* 0x000fc600078e001e */
[----:B------:R3:W-:Y:S04]  /*65ec0*/  STL [R1+0x6fc], R29 ;  /* 0x0006fc1d01007387 */ /* 0x0007e80000100800 */
[----:B-1----:R-:W2:Y:S04]  /*65ed0*/  LDL.LU R30, [R1+0x87c] ;  /* 0x00087c00011e7983 */ /* 0x002ea80000300800 */
[----:B------:R1:W-:Y:S02]  /*65ee0*/  LDGSTS.E [R0+0xc600], [R4.64], P0 ;  /* 0x0c60000004007fae */ /* 0x0003e40008121848 */
[----:B-1----:R-:W-:-:S02]  /*65ef0*/  IMAD.MOV.U32 R4, RZ, RZ, R25 ;  /* 0x000000ffff047224 */ /* 0x002fc400078e0019 */
[----:B------:R-:W-:Y:S02]  /*65f00*/  IMAD.MOV.U32 R5, RZ, RZ, R29 ;  /* 0x000000ffff057224 */ /* 0x000fe400078e001d */
[----:B---3--:R-:W3:Y:S04]  /*65f10*/  LDL.LU R29, [R1+0x8c0] ;  /* 0x0008c000011d7983 */ /* 0x008ee80000300800 */
[----:B------:R-:W3:Y:S04]  /*65f20*/  LDL.LU R25, [R1+0x900] ;  /* 0x0009000001197983 */ /* 0x000ee80000300800 */
[----:B------:R1:W-:Y:S01]  /*65f30*/  LDGSTS.E [R0+0xd600], [R4.64], P0 ;  /* 0x0d60000004007fae */ /* 0x0003e20008121848 */
[----:B------:R-:W-:-:S05]  /*65f40*/  IADD3 R32, P1, R32, UR7, RZ ;  /* 0x0000000720207c10 */ /* 0x000fca000ff3e0ff */
[----:B------:R-:W-:Y:S01]  /*65f50*/  STL [R1+0x740], R32 ;  /* 0x0007402001007387 */ /* 0x000fe20000100800 */
[----:B------:R-:W-:Y:S02]  /*65f60*/  IADD3 R36, P2, R36, UR7, RZ ;  /* 0x0000000724247c10 */ /* 0x000fe4000ff5e0ff */
[----:B------:R-:W-:Y:S01]  /*65f70*/  IADD3.X R34, R34, UR6, RZ, P1, !PT ;  /* 0x0000000622227c10 */ /* 0x000fe20008ffe4ff */
[----:B-1----:R-:W-:-:S04]  /*65f80*/  IMAD.MOV.U32 R4, RZ, RZ, R32 ;  /* 0x000000ffff047224 */ /* 0x002fc800078e0020 */
[----:B------:R1:W-:Y:S01]  /*65f90*/  STL [R1+0x73c], R34 ;  /* 0x00073c2201007387 */ /* 0x0003e20000100800 */
[----:B------:R-:W-:Y:S01]  /*65fa0*/  IMAD.MOV.U32 R5, RZ, RZ, R34 ;  /* 0x000000ffff057224 */ /* 0x000fe200078e0022 */
[----:B------:R-:W-:Y:S02]  /*65fb0*/  IADD3.X R37, R37, UR6, RZ, P2, !PT ;  /* 0x0000000625257c10 */ /* 0x000fe400097fe4ff */
[----:B------:R-:W-:Y:S04]  /*65fc0*/  STL [R1+0x780], R36 ;  /* 0x0007802401007387 */ /* 0x000fe80000100800 */
[----:B------:R4:W-:Y:S04]  /*65fd0*/  LDGSTS.E [R0+0xe600], [R4.64], P0 ;  /* 0x0e60000004007fae */ /* 0x0009e80008121848 */
[----:B-1----:R-:W3:Y:S01]  /*65fe0*/  LDL.LU R34, [R1+0x8bc] ;  /* 0x0008bc0001227983 */ /* 0x002ee20000300800 */
[----:B----4-:R-:W-:-:S03]  /*65ff0*/  IADD3 R6, P1, R6, UR7, RZ ;  /* 0x0000000706067c10 */ /* 0x010fc6000ff3e0ff */
[----:B------:R-:W-:Y:S01]  /*66000*/  STL [R1+0x77c], R37 ;  /* 0x00077c2501007387 */ /* 0x000fe20000100800 */
[----:B------:R-:W-:-:S03]  /*66010*/  IADD3 R28, P2, R28, UR7, RZ ;  /* 0x000000071c1c7c10 */ /* 0x000fc6000ff5e0ff */
[----:B------:R-:W3:Y:S01]  /*66020*/  LDL.LU R32, [R1+0x8fc] ;  /* 0x0008fc0001207983 */ /* 0x000ee20000300800 */
[----:B------:R-:W-:Y:S02]  /*66030*/  IMAD.MOV.U32 R4, RZ, RZ, R36 ;  /* 0x000000ffff047224 */ /* 0x000fe400078e0024 */
[----:B------:R-:W-:Y:S01]  /*66040*/  IMAD.MOV.U32 R5, RZ, RZ, R37 ;  /* 0x000000ffff057224 */ /* 0x000fe200078e0025 */
[----:B------:R-:W-:Y:S04]  /*66050*/  STL [R1+0x7c0], R6 ;  /* 0x0007c00601007387 */ /* 0x000fe80000100800 */
[----:B------:R1:W-:Y:S02]  /*66060*/  LDGSTS.E [R0+0xf600], [R4.64], P0 ;  /* 0x0f60000004007fae */ /* 0x0003e40008121848 */
[----:B-1----:R-:W-:-:S02]  /*66070*/  MOV R4, R6 ;  /* 0x0000000600047202 */ /* 0x002fc40000000f00 */
        /* <DEDUP_REMOVED lines=9> */
[----:B------:R-:W-:Y:S01]  /*66110*/  IMAD.MOV.U32 R5, RZ, RZ, R35 ;  /* 0x000000ffff057224 */ /* 0x000fe200078e0023 */
        /* <DEDUP_REMOVED lines=8> */
[----:B--2---:R-:W-:-:S05]  /*661a0*/  IADD3.X R27, R27, UR6, RZ, P1, !PT ;  /* 0x000000061b1b7c10 */ /* 0x004fca0008ffe4ff */
        /* <DEDUP_REMOVED lines=8> */
[----:B--2---:R-:W-:-:S03]  /*66230*/  IMAD.MOV.U32 R5, RZ, RZ, R30 ;  /* 0x000000ffff057224 */ /* 0x004fc600078e001e */
[----:B-1----:R-:W2:Y:S01]  /*66240*/  LDL.LU R30, [R1+0x9bc] ;  /* 0x0009bc00011e7983 */ /* 0x002ea20000300800 */
[----:B------:R-:W-:-:S03]  /*66250*/  IMAD.MOV.U32 R4, RZ, RZ, R26 ;  /* 0x000000ffff047224 */ /* 0x000fc600078e001a */
[----:B------:R-:W2:Y:S01]  /*66260*/  LDL.LU R26, [R1+0x9fc] ;  /* 0x0009fc00011a7983 */ /* 0x000ea20000300800 */
[----:B---3--:R-:W-:Y:S02]  /*66270*/  IADD3 R29, P1, R29, UR7, RZ ;  /* 0x000000071d1d7c10 */ /* 0x008fe4000ff3e0ff */
[----:B------:R-:W-:Y:S01]  /*66280*/  IADD3 R25, P2, R25, UR7, RZ ;  /* 0x0000000719197c10 */ /* 0x000fe2000ff5e0ff */
[----:B------:R1:W-:Y:S04]  /*66290*/  LDGSTS.E [R0+0x13600], [R4.64], P0 ;  /* 0x1360000004007fae */ /* 0x0003e80008121848 */
[----:B------:R3:W-:Y:S01]  /*662a0*/  STL [R1+0x8c0], R29 ;  /* 0x0008c01d01007387 */ /* 0x0007e20000100800 */
[----:B-1----:R-:W-:Y:S01]  /*662b0*/  IMAD.MOV.U32 R4, RZ, RZ, R29 ;  /* 0x000000ffff047224 */ /* 0x002fe200078e001d */
[----:B------:R-:W-:-:S05]  /*662c0*/  IADD3.X R34, R34, UR6, RZ, P1, !PT ;  /* 0x0000000622227c10 */ /* 0x000fca0008ffe4ff */
[----:B------:R-:W-:Y:S01]  /*662d0*/  STL [R1+0x8bc], R34 ;  /* 0x0008bc2201007387 */ /* 0x000fe20000100800 */
[----:B------:R-:W-:-:S03]  /*662e0*/  IADD3.X R32, R32, UR6, RZ, P2, !PT ;  /* 0x0000000620207c10 */ /* 0x000fc600097fe4ff */
[----:B------:R-:W-:Y:S01]  /*662f0*/  STL [R1+0x900], R25 ;  /* 0x0009001901007387 */ /* 0x000fe20000100800 */
[----:B------:R-:W-:-:S03]  /*66300*/  IMAD.MOV.U32 R5, RZ, RZ, R34 ;  /* 0x000000ffff057224 */ /* 0x000fc600078e0022 */
[----:B------:R-:W2:Y:S04]  /*66310*/  LDL.LU R36, [R1+0xa40] ;  /* 0x000a400001247983 */ /* 0x000ea80000300800 */
[----:B------:R1:W-:Y:S04]  /*66320*/  STL [R1+0x8fc], R32 ;  /* 0x0008fc2001007387 */ /* 0x0003e80000100800 */
[----:B---3--:R-:W3:Y:S04]  /*66330*/  LDL.LU R29, [R1+0xa80] ;  /* 0x000a8000011d7983 */ /* 0x008ee80000300800 */
[----:B------:R-:W3:Y:S04]  /*66340*/  LDL.LU R37, [R1+0xa3c] ;  /* 0x000a3c0001257983 */ /* 0x000ee80000300800 */
[----:B------:R1:W-:Y:S02]  /*66350*/  LDGSTS.E [R0+0x14600], [R4.64], P0 ;  /* 0x1460000004007fae */ /* 0x0003e40008121848 */
[----:B-1----:R-:W-:Y:S01]  /*66360*/  IMAD.MOV.U32 R5, RZ, RZ, R32 ;  /* 0x000000ffff057224 */ /* 0x002fe200078e0020 */
[----:B------:R-:W-:Y:S01]  /*66370*/  MOV R4, R25 ;  /* 0x0000001900047202 */ /* 0x000fe20000000f00 */
[----:B------:R-:W3:Y:S04]  /*66380*/  LDL.LU R32, [R1+0xa7c] ;  /* 0x000a7c0001207983 */ /* 0x000ee80000300800 */
[----:B------:R-:W3:Y:S04]  /*66390*/  LDL.LU R34, [R1+0xac0] ;  /* 0x000ac00001227983 */ /* 0x000ee80000300800 */
[----:B------:R-:W3:Y:S01]  /*663a0*/  LDL.LU R25, [R1+0xb00] ;  /* 0x000b000001197983 */ /* 0x000ee20000300800 */
[----:B------:R-:W-:-:S03]  /*663b0*/  IADD3 R33, P1, R33, UR7, RZ ;  /* 0x0000000721217c10 */ /* 0x000fc6000ff3e0ff */
[----:B------:R1:W-:Y:S01]  /*663c0*/  LDGSTS.E [R0+0x15600], [R4.64], P0 ;  /* 0x1560000004007fae */ /* 0x0003e20008121848 */
[----:B------:R-:W-:-:S03]  /*663d0*/  IADD3 R6, P2, R6, UR7, RZ ;  /* 0x0000000706067c10 */ /* 0x000fc6000ff5e0ff */
[----:B------:R-:W-:Y:S01]  /*663e0*/  STL [R1+0x940], R33 ;  /* 0x0009402101007387 */ /* 0x000fe20000100800 */
[----:B------:R-:W-:-:S05]  /*663f0*/  IADD3.X R35, R35, UR6, RZ, P1, !PT ;  /* 0x0000000623237c10 */ /* 0x000fca0008ffe4ff */
[----:B------:R1:W-:Y:S02]  /*66400*/  STL [R1+0x93c], R35 ;  /* 0x00093c2301007387 */ /* 0x0003e40000100800 */
[----:B-1----:R-:W-:Y:S01]  /*66410*/  IMAD.MOV.U32 R5, RZ, RZ, R35 ;  /* 0x000000ffff057224 */ /* 0x002fe200078e0023 */
[----:B------:R-:W-:Y:S01]  /*66420*/  IADD3.X R28, R28, UR6, RZ, P2, !PT ;  /* 0x000000061c1c7c10 */ /* 0x000fe200097fe4ff */
        /* <DEDUP_REMOVED lines=11> */
[----:B----4-:R-:W-:-:S05]  /*664e0*/  IADD3 R27, P1, R27, UR7, RZ ;  /* 0x000000071b1b7c10 */ /* 0x010fca000ff3e0ff */
[----:B------:R4:W-:Y:S01]  /*664f0*/  STL [R1+0x9c0], R27 ;  /* 0x0009c01b01007387 */ /* 0x0009e20000100800 */
[----:B------:R-:W-:Y:S02]  /*66500*/  IADD3 R2, P2, R2, UR7, RZ ;  /* 0x0000000702027c10 */ /* 0x000fe4000ff5e0ff */
[----:B--2---:R-:W-:Y:S01]  /*66510*/  IADD3.X R30, R30, UR6, RZ, P1, !PT ;  /* 0x000000061e1e7c10 */ /* 0x004fe20008ffe4ff */
[----:B-1----:R-:W-:Y:S01]  /*66520*/  IMAD.MOV.U32 R4, RZ, RZ, R27 ;  /* 0x000000ffff047224 */ /* 0x002fe200078e001b */
[----:B------:R-:W-:-:S03]  /*66530*/  IADD3.X R26, R26, UR6, RZ, P2, !PT ;  /* 0x000000061a1a7c10 */ /* 0x000fc600097fe4ff */
[----:B------:R1:W-:Y:S04]  /*66540*/  STL [R1+0x9bc], R30 ;  /* 0x0009bc1e01007387 */ /* 0x0003e80000100800 */
[----:B------:R-:W-:Y:S04]  /*66550*/  STL [R1+0xa00], R2 ;  /* 0x000a000201007387 */ /* 0x000fe80000100800 */
[----:B----4-:R-:W2:Y:S01]  /*66560*/  LDL.LU R27, [R1+0xb3c] ;  /* 0x000b3c00011b7983 */ /* 0x010ea20000300800 */
[----:B------:R-:W-:-:S03]  /*66570*/  IMAD.MOV.U32 R5, RZ, RZ, R30 ;  /* 0x000000ffff057224 */ /* 0x000fc600078e001e */
[----:B------:R4:W-:Y:S04]  /*66580*/  STL [R1+0x9fc], R26 ;  /* 0x0009fc1a01007387 */ /* 0x0009e80000100800 */
[----:B-1----:R-:W2:Y:S04]  /*66590*/  LDL.LU R30, [R1+0xb7c] ;  /* 0x000b7c00011e7983 */ /* 0x002ea80000300800 */
[----:B------:R1:W-:Y:S02]  /*665a0*/  LDGSTS.E [R0+0x18600], [R4.64], P0 ;  /* 0x1860000004007fae */ /* 0x0003e40008121848 */
[----:B-1----:R-:W-:-:S02]  /*665b0*/  IMAD.MOV.U32 R4, RZ, RZ, R2 ;  /* 0x000000ffff047224 */ /* 0x002fc400078e0002 */
[----:B------:R-:W-:Y:S02]  /*665c0*/  IMAD.MOV.U32 R5, RZ, RZ, R26 ;  /* 0x000000ffff057224 */ /* 0x000fe400078e001a */
[----:B----4-:R-:W4:Y:S04]  /*665d0*/  LDL.LU R26, [R1+0x3c4] ;  /* 0x0003c400011a7983 */ /* 0x010f280000300800 */
[----:B------:R1:W-:Y:S04]  /*665e0*/  LDGSTS.E [R0+0x19600], [R4.64], P0 ;  /* 0x1960000004007fae */ /* 0x0003e80008121848 */
[----:B------:R-:W4:Y:S01]  /*665f0*/  LDL.LU R2, [R1+0x404] ;  /* 0x0004040001027983 */ /* 0x000f220000300800 */
[----:B------:R-:W-:-:S04]  /*66600*/  IADD3 R36, P1, R36, UR7, RZ ;  /* 0x0000000724247c10 */ /* 0x000fc8000ff3e0ff */
[----:B-1----:R-:W-:Y:S02]  /*66610*/  MOV R4, R36 ;  /* 0x0000002400047202 */ /* 0x002fe40000000f00 */
[----:B---3--:R-:W-:Y:S02]  /*66620*/  IADD3 R29, P2, R29, UR7, RZ ;  /* 0x000000071d1d7c10 */ /* 0x008fe4000ff5e0ff */
[----:B------:R-:W-:Y:S01]  /*66630*/  IADD3.X R37, R37, UR6, RZ, P1, !PT ;  /* 0x0000000625257c10 */ /* 0x000fe20008ffe4ff */
[----:B------:R-:W-:Y:S04]  /*66640*/  STL [R1+0xa40], R36 ;  /* 0x000a402401007387 */ /* 0x000fe80000100800 */
[----:B------:R-:W-:Y:S01]  /*66650*/  IMAD.MOV.U32 R5, RZ, RZ, R37 ;  /* 0x000000ffff057224 */ /* 0x000fe200078e0025 */
[----:B------:R-:W-:Y:S04]  /*66660*/  STL [R1+0xa3c], R37 ;  /* 0x000a3c2501007387 */ /* 0x000fe80000100800 */
[----:B------:R1:W-:Y:S04]  /*66670*/  STL [R1+0xa80], R29 ;  /* 0x000a801d01007387 */ /* 0x0003e80000100800 */
[----:B------:R3:W-:Y:S01]  /*66680*/  LDGSTS.E [R0+0x1a600], [R4.64], P0 ;  /* 0x1a60000004007fae */ /* 0x0007e20008121848 */
[----:B------:R-:W-:-:S02]  /*66690*/  IADD3.X R32, R32, UR6, RZ, P2, !PT ;  /* 0x0000000620207c10 */ /* 0x000fc400097fe4ff */
[----:B------:R-:W-:-:S03]  /*666a0*/  IADD3 R34, P1, R34, UR7, RZ ;  /* 0x0000000722227c10 */ /* 0x000fc6000ff3e0ff */
[----:B------:R3:W-:Y:S02]  /*666b0*/  STL [R1+0xa7c], R32 ;  /* 0x000a7c2001007387 */ /* 0x0007e40000100800 */
[----:B---3--:R-:W-:Y:S02]  /*666c0*/  IMAD.MOV.U32 R4, RZ, RZ, R29 ;  /* 0x000000ffff047224 */ /* 0x008fe400078e001d */
[----:B------:R-:W-:Y:S01]  /*666d0*/  IMAD.MOV.U32 R5, RZ, RZ, R32 ;  /* 0x000000ffff057224 */ /* 0x000fe200078e0020 */
[----:B-1----:R-:W3:Y:S01]  /*666e0*/  LDL.LU R29, [R1+0x3c0] ;  /* 0x0003c000011d7983 */ /* 0x002ee20000300800 */
[----:B------:R-:W-:-:S03]  /*666f0*/  IADD3 R25, P2, R25, UR7, RZ ;  /* 0x0000000719197c10 */ /* 0x000fc6000ff5e0ff */
[----:B------:R1:W-:Y:S04]  /*66700*/  LDGSTS.E [R0+0x1b600], [R4.64], P0 ;  /* 0x1b60000004007fae */ /* 0x0003e80008121848 */
[----:B------:R-:W3:Y:S04]  /*66710*/  LDL.LU R32, [R1+0x400] ;  /* 0x0004000001207983 */ /* 0x000ee80000300800 */
[----:B------:R-:W-:Y:S01]  /*66720*/  STL [R1+0xac0], R34 ;  /* 0x000ac02201007387 */ /* 0x000fe20000100800 */
[----:B-1----:R-:W-:Y:S01]  /*66730*/  IMAD.MOV.U32 R4, RZ, RZ, R34 ;  /* 0x000000ffff047224 */ /* 0x002fe200078e0022 */
[----:B------:R-:W-:-:S05]  /*66740*/  IADD3.X R35, R35, UR6, RZ, P1, !PT ;  /* 0x0000000623237c10 */ /* 0x000fca0008ffe4ff */
[----:B------:R-:W-:Y:S01]  /*66750*/  IMAD.MOV.U32 R5, RZ, RZ, R35 ;  /* 0x000000ffff057224 */ /* 0x000fe200078e0023 */
[----:B------:R-:W-:Y:S01]  /*66760*/  IADD3.X R33, R33, UR6, RZ, P2, !PT ;  /* 0x0000000621217c10 */ /* 0x000fe200097fe4ff */
[----:B------:R-:W-:Y:S04]  /*66770*/  STL [R1+0xabc], R35 ;  /* 0x000abc2301007387 */ /* 0x000fe80000100800 */
[----:B------:R-:W-:Y:S04]  /*66780*/  STL [R1+0xb00], R25 ;  /* 0x000b001901007387 */ /* 0x000fe80000100800 */
[----:B------:R1:W-:Y:S04]  /*66790*/  LDGSTS.E [R0+0x1c600], [R4.64], P0 ;  /* 0x1c60000004007fae */ /* 0x0003e80008121848 */
[----:B------:R1:W-:Y:S02]  /*667a0*/  STL [R1+0xafc], R33 ;  /* 0x000afc2101007387 */ /* 0x0003e40000100800 */
[----:B-1----:R-:W-:-:S02]  /*667b0*/  IMAD.MOV.U32 R5, RZ, RZ, R33 ;  /* 0x000000ffff057224 */ /* 0x002fc400078e0021 */
[----:B------:R-:W-:Y:S01]  /*667c0*/  IMAD.MOV.U32 R4, RZ, RZ, R25 ;  /* 0x000000ffff047224 */ /* 0x000fe200078e0019 */
[----:B------:R-:W3:Y:S01]  /*667d0*/  LDL.LU R33, [R1+0x440] ;  /* 0x0004400001217983 */ /* 0x000ee20000300800 */
[----:B------:R-:W-:-:S03]  /*667e0*/  IADD3 R6, P1, R6, UR7, RZ ;  /* 0x0000000706067c10 */ /* 0x000fc6000ff3e0ff */
[----:B------:R-:W3:Y:S04]  /*667f0*/  LDL.LU R25, [R1+0x444] ;  /* 0x0004440001197983 */ /* 0x000ee80000300800 */
[----:B------:R-:W3:Y:S01]  /*66800*/  LDL.LU R36, [R1+0x480] ;  /* 0x0004800001247983 */ /* 0x000ee20000300800 */
[----:B------:R-:W-:-:S03]  /*66810*/  IADD3 R28, P2, R28, UR7, RZ ;  /* 0x000000071c1c7c10 */ /* 0x000fc6000ff5e0ff */
[----:B------:R-:W3:Y:S04]  /*66820*/  LDL.LU R35, [R1+0x484] ;  /* 0x0004840001237983 */ /* 0x000ee80000300800 */
[----:B------:R1:W-:Y:S04]  /*66830*/  LDGSTS.E [R0+0x1d600], [R4.64], P0 ;  /* 0x1d60000004007fae */ /* 0x0003e80008121848 */
[----:B------:R2:W-:Y:S01]  /*66840*/  STL [R1+0xb40], R6 ;  /* 0x000b400601007387 */ /* 0x0005e20000100800 */
[----:B-1----:R-:W-:Y:S01]  /*66850*/  IMAD.MOV.U32 R4, RZ, RZ, R6 ;  /* 0x000000ffff047224 */ /* 0x002fe200078e0006 */
[----:B--2---:R-:W-:-:S05]  /*66860*/  IADD3.X R27, R27, UR6, RZ, P1, !PT ;  /* 0x000000061b1b7c10 */ /* 0x004fca0008ffe4ff */
[----:B------:R-:W-:Y:S01]  /*66870*/  IMAD.MOV.U32 R5, RZ, RZ, R27 ;  /* 0x000000ffff057224 */ /* 0x000fe200078e001b */
[----:B------:R1:W-:Y:S01]  /*66880*/  STL [R1+0xb3c], R27 ;  /* 0x000b3c1b01007387 */ /* 0x0003e20000100800 */
[----:B------:R-:W-:-:S03]  /*66890*/  IADD3.X R30, R30, UR6, RZ, P2, !PT ;  /* 0x000000061e1e7c10 */ /* 0x000fc600097fe4ff */
[----:B------:R-:W-:Y:S04]  /*668a0*/  STL [R1+0xb80], R28 ;  /* 0x000b801c01007387 */ /* 0x000fe80000100800 */
[----:B------:R-:W2:Y:S04]  /*668b0*/  LDL.LU R6, [R1+0x4c4] ;  /* 0x0004c40001067983 */ /* 0x000ea80000300800 */
[----:B------:R4:W-:Y:S04]  /*668c0*/  STL [R1+0xb7c], R30 ;  /* 0x000b7c1e01007387 */ /* 0x0009e80000100800 */
[----:B------:R4:W-:Y:S04]  /*668d0*/  LDGSTS.E [R0+0x1e600], [R4.64], P0 ;  /* 0x1e60000004007fae */ /* 0x0009e80008121848 */
[----:B-1----:R-:W2:Y:S01]  /*668e0*/  LDL.LU R27, [R1+0x504] ;  /* 0x00050400011b7983 */ /* 0x002ea20000300800 */
[----:B----4-:R-:W-:-:S03]  /*668f0*/  IMAD.MOV.U32 R5, RZ, RZ, R30 ;  /* 0x000000ffff057224 */ /* 0x010fc600078e001e */
[----:B------:R-:W4:Y:S04]  /*66900*/  LDL.LU R30, [R1+0x4c0] ;  /* 0x0004c000011e7983 */ /* 0x000f280000300800 */
[----:B------:R-:W4:Y:S01]  /*66910*/  LDL.LU R34, [R1+0x500] ;  /* 0x0005000001227983 */ /* 0x000f220000300800 */
[----:B------:R-:W-:Y:S02]  /*66920*/  MOV R4, R28 ;  /* 0x0000001c00047202 */ /* 0x000fe40000000f00 */
[----:B------:R-:W-:Y:S02]  /*66930*/  IADD3 R26, P1, R26, UR7, RZ ;  /* 0x000000071a1a7c10 */ /* 0x000fe4000ff3e0ff */
[----:B------:R-:W-:Y:S01]  /*66940*/  IADD3 R2, P2, R2, UR7, RZ ;  /* 0x0000000702027c10 */ /* 0x000fe2000ff5e0ff */
[----:B------:R1:W-:Y:S04]  /*66950*/  LDGSTS.E [R0+0x1f600], [R4.64], P0 ;  /* 0x1f60000004007fae */ /* 0x0003e80008121848 */
[----:B------:R3:W-:Y:S04]  /*66960*/  STL [R1+0x3c4], R26 ;  /* 0x0003c41a01007387 */ /* 0x0007e80000100800 */
[----:B------:R-:W-:Y:S01]  /*66970*/  STL [R1+0x404], R2 ;  /* 0x0004040201007387 */ /* 0x000fe20000100800 */
[----:B-1----:R-:W-:-:S04]  /*66980*/  IMAD.U32 R0, RZ, RZ, UR5 ;  /* 0x00000005ff007e24 */ /* 0x002fc8000f8e00ff */
[----:B------:R-:W-:Y:S02]  /*66990*/  IMAD R0, R0, 0x20000, R24 ;  /* 0x0002000000007824 */ /* 0x000fe400078e0218 */
[----:B------:R-:W-:Y:S01]  /*669a0*/  IMAD.MOV.U32 R4, RZ, RZ, R26 ;  /* 0x000000ffff047224 */ /* 0x000fe200078e001a */
[----:B---3--:R-:W-:-:S05]  /*669b0*/  IADD3.X R29, R29, UR6, RZ, P1, !PT ;  /* 0x000000061d1d7c10 */ /* 0x008fca0008ffe4ff */
[----:B------:R1:W-:Y:S04]  /*669c0*/  STL [R1+0x3c0], R29 ;  /* 0x0003c01d01007387 */ /* 0x0003e80000100800 */
[----:B------:R-:W3:Y:S01]  /*669d0*/  LDL.LU R24, [R1+0x544] ;  /* 0x0005440001187983 */ /* 0x000ee20000300800 */
[----:B------:R-:W-:-:S03]  /*669e0*/  IMAD.MOV.U32 R5, RZ, RZ, R29 ;  /* 0x000000ffff057224 */ /* 0x000fc600078e001d */
[----:B------:R-:W3:Y:S01]  /*669f0*/  LDL.LU R28, [R1+0x588] ;  /* 0x00058800011c7983 */ /* 0x000ee20000300800 */
[----:B------:R-:W-:-:S03]  /*66a00*/  IADD3.X R32, R32, UR6, RZ, P2, !PT ;  /* 0x0000000620207c10 */ /* 0x000fc600097fe4ff */
[----:B------:R-:W3:Y:S04]  /*66a10*/  LDL.LU R26, [R1+0x540] ;  /* 0x00054000011a7983 */ /* 0x000ee80000300800 */
[----:B-1----:R-:W3:Y:S04]  /*66a20*/  LDL.LU R29, [R1+0x584] ;  /* 0x00058400011d7983 */ /* 0x002ee80000300800 */
[----:B------:R1:W-:Y:S04]  /*66a30*/  LDGSTS.E [R0+0x800], [R4.64], P0 ;  /* 0x0080000004007fae */ /* 0x0003e80008121848 */
[----:B------:R1:W-:Y:S02]  /*66a40*/  STL [R1+0x400], R32 ;  /* 0x0004002001007387 */ /* 0x0003e40000100800 */
[----:B-1----:R-:W-:-:S02]  /*66a50*/  IMAD.MOV.U32 R4, RZ, RZ, R2 ;  /* 0x000000ffff047224 */ /* 0x002fc400078e0002 */
[----:B------:R-:W-:Y:S02]  /*66a60*/  IMAD.MOV.U32 R5, RZ, RZ, R32 ;  /* 0x000000ffff057224 */ /* 0x000fe400078e0020 */
[----:B------:R-:W3:Y:S04]  /*66a70*/  LDL.LU R32, [R1+0x5c8] ;  /* 0x0005c80001207983 */ /* 0x000ee80000300800 */
[----:B------:R-:W3:Y:S04]  /*66a80*/  LDL.LU R2, [R1+0x608] ;  /* 0x0006080001027983 */ /* 0x000ee80000300800 */
        /* <DEDUP_REMOVED lines=9> */
[----:B------:R-:W-:-:S03]  /*66b20*/  IMAD.MOV.U32 R4, RZ, RZ, R25 ;  /* 0x000000ffff047224 */ /* 0x000fc600078e0019 */
[----:B------:R-:W3:Y:S04]  /*66b30*/  LDL.LU R33, [R1+0x5c4] ;  /* 0x0005c40001217983 */ /* 0x000ee80000300800 */
[----:B------:R-:W-:Y:S04]  /*66b40*/  STL [R1+0x480], R36 ;  /* 0x0004802401007387 */ /* 0x000fe80000100800 */
[----:B------:R-:W3:Y:S04]  /*66b50*/  LDL.LU R25, [R1+0x604] ;  /* 0x0006040001197983 */ /* 0x000ee80000300800 */
[----:B------:R1:W-:Y:S02]  /*66b60*/  LDGSTS.E [R0+0x2800], [R4.64], P0 ;  /* 0x0280000004007fae */ /* 0x0003e40008121848 */
[----:B-1----:R-:W-:Y:S01]  /*66b70*/  MOV R4, R35 ;  /* 0x0000002300047202 */ /* 0x002fe20000000f00 */
[----:B------:R-:W-:-:S05]  /*66b80*/  IMAD.MOV.U32 R5, RZ, RZ, R36 ;  /* 0x000000ffff057224 */ /* 0x000fca00078e0024 */
[----:B------:R1:W-:Y:S01]  /*66b90*/  LDGSTS.E [R0+0x3800], [R4.64], P0 ;  /* 0x0380000004007fae */ /* 0x0003e20008121848 */
[----:B--2---:R-:W-:-:S05]  /*66ba0*/  IADD3 R6, P1, R6, UR7, RZ ;  /* 0x0000000706067c10 */ /* 0x004fca000ff3e0ff */
[----:B------:R-:W-:Y:S01]  /*66bb0*/  STL [R1+0x4c4], R6 ;  /* 0x0004c40601007387 */ /* 0x000fe20000100800 */
[----:B-1----:R-:W-:Y:S01]  /*66bc0*/  IMAD.MOV.U32 R4, RZ, RZ, R6 ;  /* 0x000000ffff047224 */ /* 0x002fe200078e0006 */
        /* <DEDUP_REMOVED lines=13> */
[----:B------:R-:W2:Y:S04]  /*66ca0*/  LDL.LU R27, [R1+0x684] ;  /* 0x00068400011b7983 */ /* 0x000ea80000300800 */
[----:B------:R1:W-:Y:S01]  /*66cb0*/  LDGSTS.E [R0+0x5800], [R4.64], P0 ;  /* 0x0580000004007fae */ /* 0x0003e20008121848 */
[----:B---3--:R-:W-:Y:S02]  /*66cc0*/  IADD3 R24, P1, R24, UR7, RZ ;  /* 0x0000000718187c10 */ /* 0x008fe4000ff3e0ff */
[----:B------:R-:W-:Y:S02]  /*66cd0*/  IADD3 R28, P2, R28, UR7, RZ ;  /* 0x000000071c1c7c10 */ /* 0x000fe4000ff5e0ff */
[----:B------:R-:W-:Y:S01]  /*66ce0*/  IADD3.X R26, R26, UR6, RZ, P1, !PT ;  /* 0x000000061a1a7c10 */ /* 0x000fe20008ffe4ff */
[----:B------:R-:W-:Y:S01]  /*66cf0*/  STL [R1+0x544], R24 ;  /* 0x0005441801007387 */ /* 0x000fe20000100800 */
[----:B-1----:R-:W-:Y:S01]  /*66d00*/  IMAD.MOV.U32 R4, RZ, RZ, R24 ;  /* 0x000000ffff047224 */ /* 0x002fe200078e0018 */
[----:B------:R-:W-:-:S02]  /*66d10*/  IADD3.X R29, R29, UR6, RZ, P2, !PT ;  /* 0x000000061d1d7c10 */ /* 0x000fc400097fe4ff */
[----:B------:R-:W-:Y:S01]  /*66d20*/  IMAD.MOV.U32 R5, RZ, RZ, R26 ;  /* 0x000000ffff057224 */ /* 0x000fe200078e001a */
[----:B------:R1:W-:Y:S04]  /*66d30*/  STL [R1+0x540], R26 ;  /* 0x0005401a01007387 */ /* 0x0003e80000100800 */
[----:B------:R3:W-:Y:S04]  /*66d40*/  STL [R1+0x588], R28 ;  /* 0x0005881c01007387 */ /* 0x0007e80000100800 */
[----:B------:R3:W-:Y:S04]  /*66d50*/  LDGSTS.E [R0+0x6800], [R4.64], P0 ;  /* 0x0680000004007fae */ /* 0x0007e80008121848 */
[----:B-1----:R-:W2:Y:S04]  /*66d60*/  LDL.LU R26, [R1+0x6c8] ;  /* 0x0006c800011a7983 */ /* 0x002ea80000300800 */
[----:B------:R1:W-:Y:S01]  /*66d70*/  STL [R1+0x584], R29 ;  /* 0x0005841d01007387 */ /* 0x0003e20000100800 */
[----:B------:R-:W-:-:S03]  /*66d80*/  IADD3 R32, P1, R32, UR7, RZ ;  /* 0x0000000720207c10 */ /* 0x000fc6000ff3e0ff */
[----:B------:R-:W2:Y:S01]  /*66d90*/  LDL.LU R24, [R1+0x708] ;  /* 0x0007080001187983 */ /* 0x000ea20000300800 */
[----:B---3--:R-:W-:-:S03]  /*66da0*/  IMAD.MOV.U32 R4, RZ, RZ, R28 ;  /* 0x000000ffff047224 */ /* 0x008fc600078e001c */
[----:B------:R-:W3:Y:S01]  /*66db0*/  LDL.LU R28, [R1+0x6c4] ;  /* 0x0006c400011c7983 */ /* 0x000ee20000300800 */
[----:B------:R-:W-:Y:S01]  /*66dc0*/  IMAD.MOV.U32 R5, RZ, RZ, R29 ;  /* 0x000000ffff057224 */ /* 0x000fe200078e001d */
[----:B------:R-:W-:Y:S02]  /*66dd0*/  IADD3 R2, P2, R2, UR7, RZ ;  /* 0x0000000702027c10 */ /* 0x000fe4000ff5e0ff */
[----:B-1----:R-:W3:Y:S04]  /*66de0*/  LDL.LU R29, [R1+0x704] ;  /* 0x00070400011d7983 */ /* 0x002ee80000300800 */
[----:B------:R1:W-:Y:S04]  /*66df0*/  STL [R1+0x5c8], R32 ;  /* 0x0005c82001007387 */ /* 0x0003e80000100800 */
[----:B------:R1:W-:Y:S02]  /*66e00*/  LDGSTS.E [R0+0x7800], [R4.64], P0 ;  /* 0x0780000004007fae */ /* 0x0003e40008121848 */
[----:B-1----:R-:W-:-:S02]  /*66e10*/  MOV R4, R32 ;  /* 0x0000002000047202 */ /* 0x002fc40000000f00 */
[----:B------:R-:W-:-:S05]  /*66e20*/  IADD3.X R33, R33, UR6, RZ, P1, !PT ;  /* 0x0000000621217c10 */ /* 0x000fca0008ffe4ff */
        /* <DEDUP_REMOVED lines=30> */
[----:B--2---:R-:W2:Y:S04]  /*67010*/  LDL.LU R6, [R1+0x848] ;  /* 0x0008480001067983 */ /* 0x004ea80000300800 */
[----:B------:R-:W2:Y:S04]  /*67020*/  LDL.LU R27, [R1+0x888] ;  /* 0x00088800011b7983 */ /* 0x000ea80000300800 */
        /* <DEDUP_REMOVED lines=10> */
[----:B------:R-:W2:Y:S04]  /*670d0*/  LDL.LU R26, [R1+0x844] ;  /* 0x00084400011a7983 */ /* 0x000ea80000300800 */
[----:B------:R1:W-:Y:S04]  /*670e0*/  STL [R1+0x704], R29 ;  /* 0x0007041d01007387 */ /* 0x0003e80000100800 */
[----:B-1----:R-:W2:Y:S04]  /*670f0*/  LDL.LU R28, [R1+0x884] ;  /* 0x00088400011c7983 */ /* 0x002ea80000300800 */
[----:B------:R1:W-:Y:S02]  /*67100*/  LDGSTS.E [R0+0xc800], [R4.64], P0 ;  /* 0x0c80000004007fae */ /* 0x0003e40008121848 */
[----:B-1----:R-:W-:Y:S01]  /*67110*/  MOV R4, R24 ;  /* 0x0000001800047202 */ /* 0x002fe20000000f00 */
[----:B------:R-:W-:-:S02]  /*67120*/  IMAD.MOV.U32 R5, RZ, RZ, R29 ;  /* 0x000000ffff057224 */ /* 0x000fc400078e001d */
[----:B------:R-:W2:Y:S04]  /*67130*/  LDL.LU R29, [R1+0x8c8] ;  /* 0x0008c800011d7983 */ /* 0x000ea80000300800 */
[----:B------:R-:W2:Y:S01]  /*67140*/  LDL.LU R24, [R1+0x908] ;  /* 0x0009080001187983 */ /* 0x000ea20000300800 */
[----:B------:R-:W-:-:S03]  /*67150*/  IADD3 R32, P1, R32, UR7, RZ ;  /* 0x0000000720207c10 */ /* 0x000fc6000ff3e0ff */
[----:B------:R1:W-:Y:S04]  /*67160*/  LDGSTS.E [R0+0xd800], [R4.64], P0 ;  /* 0x0d80000004007fae */ /* 0x0003e80008121848 */
[----:B------:R-:W-:Y:S01]  /*67170*/  STL [R1+0x748], R32 ;  /* 0x0007482001007387 */ /* 0x000fe20000100800 */
[----:B------:R-:W-:Y:S02]  /*67180*/  IADD3 R35, P2, R35, UR7, RZ ;  /* 0x0000000723237c10 */ /* 0x000fe4000ff5e0ff */
[----:B------:R-:W-:Y:S02]  /*67190*/  IADD3.X R33, R33, UR6, RZ, P1, !PT ;  /* 0x0000000621217c10 */ /* 0x000fe40008ffe4ff */
[----:B------:R-:W-:-:S03]  /*671a0*/  IADD3.X R36, R36, UR6, RZ, P2, !PT ;  /* 0x0000000624247c10 */ /* 0x000fc600097fe4ff */
[----:B------:R1:W-:Y:S02]  /*671b0*/  STL [R1+0x744], R33 ;  /* 0x0007442101007387 */ /* 0x0003e40000100800 */
[----:B-1----:R-:W-:Y:S02]  /*671c0*/  IMAD.MOV.U32 R5, RZ, RZ, R33 ;  /* 0x000000ffff057224 */ /* 0x002fe400078e0021 */
[----:B------:R-:W-:Y:S01]  /*671d0*/  STL [R1+0x788], R35 ;  /* 0x0007882301007387 */ /* 0x000fe20000100800 */
[----:B------:R-:W-:-:S03]  /*671e0*/  IMAD.MOV.U32 R4, RZ, RZ, R32 ;  /* 0x000000ffff047224 */ /* 0x000fc600078e0020 */
[----:B------:R-:W2:Y:S04]  /*671f0*/  LDL.LU R33, [R1+0x8c4] ;  /* 0x0008c40001217983 */ /* 0x000ea80000300800 */
[----:B------:R-:W-:Y:S04]  /*67200*/  STL [R1+0x784], R36 ;  /* 0x0007842401007387 */ /* 0x000fe80000100800 */
[----:B------:R-:W2:Y:S01]  /*67210*/  LDL.LU R32, [R1+0x904] ;  /* 0x0009040001207983 */ /* 0x000ea20000300800 */
[----:B------:R-:W-:-:S03]  /*67220*/  IADD3 R2, P1, R2, UR7, RZ ;  /* 0x0000000702027c10 */ /* 0x000fc6000ff3e0ff */
        /* <DEDUP_REMOVED lines=16> */
[----:B----4-:R-:W-:-:S03]  /*67330*/  IMAD.MOV.U32 R5, RZ, RZ, R34 ;  /* 0x000000ffff057224 */ /* 0x010fc600078e0022 */
[----:B-1----:R-:W4:Y:S01]  /*67340*/  LDL.LU R34, [R1+0x944] ;  /* 0x0009440001227983 */ /* 0x002f220000300800 */
[----:B------:R-:W-:-:S03]  /*67350*/  IMAD.MOV.U32 R4, RZ, RZ, R25 ;  /* 0x000000ffff047224 */ /* 0x000fc600078e0019 */
[----:B------:R-:W4:Y:S01]  /*67360*/  LDL.LU R25, [R1+0x984] ;  /* 0x0009840001197983 */ /* 0x000f220000300800 */
[----:B--2---:R-:W-:Y:S02]  /*67370*/  IADD3 R6, P1, R6, UR7, RZ ;  /* 0x0000000706067c10 */ /* 0x004fe4000ff3e0ff */
[----:B------:R-:W-:Y:S01]  /*67380*/  IADD3 R27, P2, R27, UR7, RZ ;  /* 0x000000071b1b7c10 */ /* 0x000fe2000ff5e0ff */
[----:B------:R1:W-:Y:S04]  /*67390*/  LDGSTS.E [R0+0x11800], [R4.64], P0 ;  /* 0x1180000004007fae */ /* 0x0003e80008121848 */
[----:B------:R-:W-:Y:S01]  /*673a0*/  STL [R1+0x848], R6 ;  /* 0x0008480601007387 */ /* 0x000fe20000100800 */
[----:B-1----:R-:W-:Y:S02]  /*673b0*/  MOV R4, R6 ;  /* 0x0000000600047202 */ /* 0x002fe40000000f00 */
        /* <DEDUP_REMOVED lines=9> */
[----:B------:R-:W-:Y:S01]  /*67450*/  IADD3 R29, P1, R29, UR7, RZ ;  /* 0x000000071d1d7c10 */ /* 0x000fe2000ff3e0ff */
[----:B--2---:R-:W-:-:S02]  /*67460*/  IMAD.MOV.U32 R5, RZ, RZ, R28 ;  /* 0x000000ffff057224 */ /* 0x004fc400078e001c */
[----:B-1----:R-:W2:Y:S01]  /*67470*/  LDL.LU R28, [R1+0x9c4] ;  /* 0x0009c400011c7983 */ /* 0x002ea20000300800 */
[----:B------:R-:W-:Y:S01]  /*67480*/  IADD3 R24, P2, R24, UR7, RZ ;  /* 0x0000000718187c10 */ /* 0x000fe2000ff5e0ff */
[----:B------:R-:W-:Y:S02]  /*67490*/  IMAD.MOV.U32 R4, RZ, RZ, R27 ;  /* 0x000000ffff047224 */ /* 0x000fe400078e001b */
[----:B------:R-:W2:Y:S04]  /*674a0*/  LDL.LU R27, [R1+0xa04] ;  /* 0x000a0400011b7983 */ /* 0x000ea80000300800 */
[----:B------:R1:W-:Y:S04]  /*674b0*/  STL [R1+0x8c8], R29 ;  /* 0x0008c81d01007387 */ /* 0x0003e80000100800 */
[----:B------:R1:W-:Y:S01]  /*674c0*/  LDGSTS.E [R0+0x13800], [R4.64], P0 ;  /* 0x1380000004007fae */ /* 0x0003e20008121848 */
[----:B------:R-:W-:Y:S01]  /*674d0*/  IADD3.X R33, R33, UR6, RZ, P1, !PT ;  /* 0x0000000621217c10 */ /* 0x000fe20008ffe4ff */
[----:B-1----:R-:W-:-:S04]  /*674e0*/  IMAD.MOV.U32 R4, RZ, RZ, R29 ;  /* 0x000000ffff047224 */ /* 0x002fc800078e001d */
[----:B------:R-:W-:Y:S01]  /*674f0*/  STL [R1+0x8c4], R33 ;  /* 0x0008c42101007387 */ /* 0x000fe20000100800 */
[----:B------:R-:W-:-:S03]  /*67500*/  IADD3.X R32, R32, UR6, RZ, P2, !PT ;  /* 0x0000000620207c10 */ /* 0x000fc600097fe4ff */
[----:B------:R-:W-:Y:S01]  /*67510*/  STL [R1+0x908], R24 ;  /* 0x0009081801007387 */ /* 0x000fe20000100800 */
[----:B------:R-:W-:-:S03]  /*67520*/  IMAD.MOV.U32 R5, RZ, RZ, R33 ;  /* 0x000000ffff057224 */ /* 0x000fc600078e0021 */
[----:B------:R-:W2:Y:S04]  /*67530*/  LDL.LU R35, [R1+0xa48] ;  /* 0x000a480001237983 */ /* 0x000ea80000300800 */
[----:B------:R1:W-:Y:S04]  /*67540*/  STL [R1+0x904], R32 ;  /* 0x0009042001007387 */ /* 0x0003e80000100800 */
[----:B------:R-:W2:Y:S04]  /*67550*/  LDL.LU R29, [R1+0xa88] ;  /* 0x000a8800011d7983 */ /* 0x000ea80000300800 */
[----:B------:R-:W2:Y:S04]  /*67560*/  LDL.LU R36, [R1+0xa44] ;  /* 0x000a440001247983 */ /* 0x000ea80000300800 */
[----:B------:R1:W-:Y:S02]  /*67570*/  LDGSTS.E [R0+0x14800], [R4.64], P0 ;  /* 0x1480000004007fae */ /* 0x0003e40008121848 */
[----:B-1----:R-:W-:-:S02]  /*67580*/  IMAD.MOV.U32 R5, RZ, RZ, R32 ;  /* 0x000000ffff057224 */ /* 0x002fc400078e0020 */
[----:B------:R-:W2:Y:S01]  /*67590*/  LDL.LU R32, [R1+0xa84] ;  /* 0x000a840001207983 */ /* 0x000ea20000300800 */
[----:B------:R-:W-:-:S03]  /*675a0*/  IMAD.MOV.U32 R4, RZ, RZ, R24 ;  /* 0x000000ffff047224 */ /* 0x000fc600078e0018 */
[----:B------:R-:W2:Y:S04]  /*675b0*/  LDL.LU R33, [R1+0xac8] ;  /* 0x000ac80001217983 */ /* 0x000ea80000300800 */
[----:B------:R-:W2:Y:S04]  /*675c0*/  LDL.LU R24, [R1+0xb08] ;  /* 0x000b080001187983 */ /* 0x000ea80000300800 */
[----:B------:R1:W-:Y:S01]  /*675d0*/  LDGSTS.E [R0+0x15800], [R4.64], P0 ;  /* 0x1580000004007fae */ /* 0x0003e20008121848 */
[----:B---3--:R-:W-:-:S05]  /*675e0*/  IADD3 R30, P1, R30, UR7, RZ ;  /* 0x000000071e1e7c10 */ /* 0x008fca000ff3e0ff */
[----:B------:R-:W-:Y:S01]  /*675f0*/  STL [R1+0x948], R30 ;  /* 0x0009481e01007387 */ /* 0x000fe20000100800 */
[----:B------:R-:W-:Y:S02]  /*67600*/  IADD3 R2, P2, R2, UR7, RZ ;  /* 0x0000000702027c10 */ /* 0x000fe4000ff5e0ff */
[----:B----4-:R-:W-:Y:S02]  /*67610*/  IADD3.X R34, R34, UR6, RZ, P1, !PT ;  /* 0x0000000622227c10 */ /* 0x010fe40008ffe4ff */
[----:B------:R-:W-:-:S03]  /*67620*/  IADD3.X R25, R25, UR6, RZ, P2, !PT ;  /* 0x0000000619197c10 */ /* 0x000fc600097fe4ff */
[----:B------:R3:W-:Y:S01]  /*67630*/  STL [R1+0x944], R34 ;  /* 0x0009442201007387 */ /* 0x0007e20000100800 */
[----:B-1----:R-:W-:-:S03]  /*67640*/  IMAD.MOV.U32 R5, RZ, RZ, R34 ;  /* 0x000000ffff057224 */ /* 0x002fc600078e0022 */
[----:B------:R1:W-:Y:S01]  /*67650*/  STL [R1+0x988], R2 ;  /* 0x0009880201007387 */ /* 0x0003e20000100800 */
[----:B------:R-:W-:-:S03]  /*67660*/  IMAD.MOV.U32 R4, RZ, RZ, R30 ;  /* 0x000000ffff047224 */ /* 0x000fc600078e001e */
[----:B---3--:R-:W3:Y:S04]  /*67670*/  LDL.LU R34, [R1+0xac4] ;  /* 0x000ac40001227983 */ /* 0x008ee80000300800 */
[----:B------:R4:W-:Y:S04]  /*67680*/  STL [R1+0x984], R25 ;  /* 0x0009841901007387 */ /* 0x0009e80000100800 */
[----:B------:R-:W3:Y:S04]  /*67690*/  LDL.LU R30, [R1+0xb04] ;  /* 0x000b0400011e7983 */ /* 0x000ee80000300800 */
[----:B------:R1:W-:Y:S02]  /*676a0*/  LDGSTS.E [R0+0x16800], [R4.64], P0 ;  /* 0x1680000004007fae */ /* 0x0003e40008121848 */
[----:B-1----:R-:W-:Y:S01]  /*676b0*/  MOV R4, R2 ;  /* 0x0000000200047202 */ /* 0x002fe20000000f00 */
[----:B------:R-:W-:Y:S01]  /*676c0*/  IMAD.MOV.U32 R5, RZ, RZ, R25 ;  /* 0x000000ffff057224 */ /* 0x000fe200078e0019 */
[----:B------:R-:W3:Y:S04]  /*676d0*/  LDL.LU R2, [R1+0xb48] ;  /* 0x000b480001027983 */ /* 0x000ee80000300800 */
[----:B----4-:R-:W4:Y:S04]  /*676e0*/  LDL.LU R25, [R1+0xb88] ;  /* 0x000b880001197983 */ /* 0x010f280000300800 */
[----:B------:R1:W-:Y:S01]  /*676f0*/  LDGSTS.E [R0+0x17800], [R4.64], P0 ;  /* 0x1780000004007fae */ /* 0x0003e20008121848 */
[----:B------:R-:W-:-:S05]  /*67700*/  IADD3 R26, P1, R26, UR7, RZ ;  /* 0x000000071a1a7c10 */ /* 0x000fca000ff3e0ff */
[----:B------:R-:W-:Y:S01]  /*67710*/  STL [R1+0x9c8], R26 ;  /* 0x0009c81a01007387 */ /* 0x000fe20000100800 */
[----:B------:R-:W-:Y:S02]  /*67720*/  IADD3 R6, P2, R6, UR7, RZ ;  /* 0x0000000706067c10 */ /* 0x000fe4000ff5e0ff */
[----:B--2---:R-:W-:Y:S01]  /*67730*/  IADD3.X R28, R28, UR6, RZ, P1, !PT ;  /* 0x000000061c1c7c10 */ /* 0x004fe20008ffe4ff */
[----:B-1----:R-:W-:Y:S01]  /*67740*/  IMAD.MOV.U32 R4, RZ, RZ, R26 ;  /* 0x000000ffff047224 */ /* 0x002fe200078e001a */
[----:B------:R-:W-:-:S03]  /*67750*/  IADD3.X R27, R27, UR6, RZ, P2, !PT ;  /* 0x000000061b1b7c10 */ /* 0x000fc600097fe4ff */
[----:B------:R1:W-:Y:S01]  /*67760*/  STL [R1+0x9c4], R28 ;  /* 0x0009c41c01007387 */ /* 0x0003e20000100800 */
[----:B------:R-:W-:-:S03]  /*67770*/  IMAD.MOV.U32 R5, RZ, RZ, R28 ;  /* 0x000000ffff057224 */ /* 0x000fc600078e001c */
[----:B------:R-:W-:Y:S04]  /*67780*/  STL [R1+0xa08], R6 ;  /* 0x000a080601007387 */ /* 0x000fe80000100800 */
[----:B------:R2:W-:Y:S04]  /*67790*/  LDGSTS.E [R0+0x18800], [R4.64], P0 ;  /* 0x1880000004007fae */ /* 0x0005e80008121848 */
[----:B-1----:R-:W4:Y:S04]  /*677a0*/  LDL.LU R28, [R1+0xb44] ;  /* 0x000b4400011c7983 */ /* 0x002f280000300800 */
[----:B------:R1:W-:Y:S04]  /*677b0*/  STL [R1+0xa04], R27 ;  /* 0x000a041b01007387 */ /* 0x0003e80000100800 */
[----:B------:R-:W4:Y:S01]  /*677c0*/  LDL.LU R26, [R1+0xb84] ;  /* 0x000b8400011a7983 */ /* 0x000f220000300800 */
[----:B--2---:R-:W-:-:S02]  /*677d0*/  IMAD.MOV.U32 R4, RZ, RZ, R6 ;  /* 0x000000ffff047224 */ /* 0x004fc400078e0006 */
[----:B------:R-:W-:Y:S02]  /*677e0*/  IMAD.MOV.U32 R5, RZ, RZ, R27 ;  /* 0x000000ffff057224 */ /* 0x000fe400078e001b */
[----:B-1----:R-:W4:Y:S04]  /*677f0*/  LDL.LU R27, [R1+0x3cc] ;  /* 0x0003cc00011b7983 */ /* 0x002f280000300800 */
[----:B------:R1:W-:Y:S04]  /*67800*/  LDGSTS.E [R0+0x19800], [R4.64], P0 ;  /* 0x1980000004007fae */ /* 0x0003e80008121848 */
[----:B------:R-:W4:Y:S01]  /*67810*/  LDL.LU R6, [R1+0x40c] ;  /* 0x00040c0001067983 */ /* 0x000f220000300800 */
[----:B------:R-:W-:-:S05]  /*67820*/  IADD3 R35, P1, R35, UR7, RZ ;  /* 0x0000000723237c10 */ /* 0x000fca000ff3e0ff */
        /* <DEDUP_REMOVED lines=10> */
[----:B------:R-:W-:Y:S01]  /*678d0*/  IADD3 R33, P1, R33, UR7, RZ ;  /* 0x0000000721217c10 */ /* 0x000fe2000ff3e0ff */
[----:B-1----:R-:W-:Y:S02]  /*678e0*/  IMAD.MOV.U32 R4, RZ, RZ, R29 ;  /* 0x000000ffff047224 */ /* 0x002fe400078e001d */
[----:B------:R-:W4:Y:S01]  /*678f0*/  LDL.LU R29, [R1+0x3c8] ;  /* 0x0003c800011d7983 */ /* 0x000f220000300800 */
[----:B------:R-:W-:Y:S01]  /*67900*/  IMAD.MOV.U32 R5, RZ, RZ, R32 ;  /* 0x000000ffff057224 */ /* 0x000fe200078e0020 */
[----:B------:R-:W-:Y:S02]  /*67910*/  IADD3 R24, P2, R24, UR7, RZ ;  /* 0x0000000718187c10 */ /* 0x000fe4000ff5e0ff */
[----:B------:R-:W4:Y:S04]  /*67920*/  LDL.LU R32, [R1+0x408] ;  /* 0x0004080001207983 */ /* 0x000f280000300800 */
[----:B------:R1:W-:Y:S04]  /*67930*/  LDGSTS.E [R0+0x1b800], [R4.64], P0 ;  /* 0x1b80000004007fae */ /* 0x0003e80008121848 */
[----:B------:R3:W-:Y:S01]  /*67940*/  STL [R1+0xac8], R33 ;  /* 0x000ac82101007387 */ /* 0x0007e20000100800 */
[----:B-1----:R-:W-:-:S02]  /*67950*/  MOV R4, R33 ;  /* 0x0000002100047202 */ /* 0x002fc40000000f00 */
[----:B---3--:R-:W-:-:S05]  /*67960*/  IADD3.X R34, R34, UR6, RZ, P1, !PT ;  /* 0x0000000622227c10 */ /* 0x008fca0008ffe4ff */
[----:B------:R-:W-:Y:S01]  /*67970*/  IMAD.MOV.U32 R5, RZ, RZ, R34 ;  /* 0x000000ffff057224 */ /* 0x000fe200078e0022 */
[----:B------:R-:W-:Y:S01]  /*67980*/  IADD3.X R30, R30, UR6, RZ, P2, !PT ;  /* 0x000000061e1e7c10 */ /* 0x000fe200097fe4ff */
[----:B------:R-:W-:Y:S04]  /*67990*/  STL [R1+0xac4], R34 ;  /* 0x000ac42201007387 */ /* 0x000fe80000100800 */
[----:B------:R1:W-:Y:S04]  /*679a0*/  STL [R1+0xb08], R24 ;  /* 0x000b081801007387 */ /* 0x0003e80000100800 */
[----:B------:R3:W-:Y:S04]  /*679b0*/  LDGSTS.E [R0+0x1c800], [R4.64], P0 ;  /* 0x1c80000004007fae */ /* 0x0007e80008121848 */
[----:B------:R-:W-:Y:S04]  /*679c0*/  STL [R1+0xb04], R30 ;  /* 0x000b041e01007387 */ /* 0x000fe80000100800 */
[----:B------:R-:W2:Y:S01]  /*679d0*/  LDL.LU R33, [R1+0x448] ;  /* 0x0004480001217983 */ /* 0x000ea20000300800 */
[----:B---3--:R-:W-:-:S03]  /*679e0*/  IMAD.MOV.U32 R4, RZ, RZ, R24 ;  /* 0x000000ffff047224 */ /* 0x008fc600078e0018 */
[----:B-1----:R-:W3:Y:S04]  /*679f0*/  LDL.LU R24, [R1+0x44c] ;  /* 0x00044c0001187983 */ /* 0x002ee80000300800 */
[----:B------:R-:W2:Y:S04]  /*67a00*/  LDL.LU R36, [R1+0x488] ;  /* 0x0004880001247983 */ /* 0x000ea80000300800 */
[----:B------:R-:W2:Y:S01]  /*67a10*/  LDL.LU R35, [R1+0x48c] ;  /* 0x00048c0001237983 */ /* 0x000ea20000300800 */
[----:B------:R-:W-:Y:S01]  /*67a20*/  IADD3 R2, P1, R2, UR7, RZ ;  /* 0x0000000702027c10 */ /* 0x000fe2000ff3e0ff */
[----:B------:R-:W-:Y:S01]  /*67a30*/  IMAD.MOV.U32 R5, RZ, RZ, R30 ;  /* 0x000000ffff057224 */ /* 0x000fe200078e001e */
[----:B----4-:R-:W-:-:S03]  /*67a40*/  IADD3 R25, P2, R25, UR7, RZ ;  /* 0x0000000719197c10 */ /* 0x010fc6000ff5e0ff */
[----:B------:R1:W-:Y:S04]  /*67a50*/  STL [R1+0xb48], R2 ;  /* 0x000b480201007387 */ /* 0x0003e80000100800 */
[----:B------:R4:W-:Y:S02]  /*67a60*/  LDGSTS.E [R0+0x1d800], [R4.64], P0 ;  /* 0x1d80000004007fae */ /* 0x0009e40008121848 */
[----:B----4-:R-:W-:Y:S01]  /*67a70*/  IMAD.MOV.U32 R4, RZ, RZ, R2 ;  /* 0x000000ffff047224 */ /* 0x010fe200078e0002 */
[----:B------:R-:W-:-:S05]  /*67a80*/  IADD3.X R28, R28, UR6, RZ, P1, !PT ;  /* 0x000000061c1c7c10 */ /* 0x000fca0008ffe4ff */
[----:B------:R4:W-:Y:S01]  /*67a90*/  STL [R1+0xb44], R28 ;  /* 0x000b441c01007387 */ /* 0x0009e20000100800 */
[----:B------:R-:W-:-:S03]  /*67aa0*/  IADD3.X R26, R26, UR6, RZ, P2, !PT ;  /* 0x000000061a1a7c10 */ /* 0x000fc600097fe4ff */
[----:B------:R4:W-:Y:S01]  /*67ab0*/  STL [R1+0xb88], R25 ;  /* 0x000b881901007387 */ /* 0x0009e20000100800 */
[----:B------:R-:W-:-:S03]  /*67ac0*/  IMAD.MOV.U32 R5, RZ, RZ, R28 ;  /* 0x000000ffff057224 */ /* 0x000fc600078e001c */
[----:B-1----:R-:W2:Y:S04]  /*67ad0*/  LDL.LU R2, [R1+0x4cc] ;  /* 0x0004cc0001027983 */ /* 0x002ea80000300800 */
[----:B------:R1:W-:Y:S04]  /*67ae0*/  STL [R1+0xb84], R26 ;  /* 0x000b841a01007387 */ /* 0x0003e80000100800 */
[----:B----4-:R-:W4:Y:S01]  /*67af0*/  LDL.LU R28, [R1+0x50c] ;  /* 0x00050c00011c7983 */ /* 0x010f220000300800 */
[----:B------:R-:W-:-:S03]  /*67b00*/  IADD3 R27, P1, R27, UR7, RZ ;  /* 0x000000071b1b7c10 */ /* 0x000fc6000ff3e0ff */
[----:B------:R-:W4:Y:S04]  /*67b10*/  LDL.LU R30, [R1+0x4c8] ;  /* 0x0004c800011e7983 */ /* 0x000f280000300800 */
[----:B------:R1:W-:Y:S01]  /*67b20*/  LDGSTS.E [R0+0x1e800], [R4.64], P0 ;  /* 0x1e80000004007fae */ /* 0x0003e20008121848 */
[----:B------:R-:W-:-:S03]  /*67b30*/  IADD3 R6, P2, R6, UR7, RZ ;  /* 0x0000000706067c10 */ /* 0x000fc6000ff5e0ff */
[----:B------:R-:W4:Y:S01]  /*67b40*/  LDL.LU R34, [R1+0x508] ;  /* 0x0005080001227983 */ /* 0x000f220000300800 */
[----:B-1----:R-:W-:Y:S02]  /*67b50*/  IMAD.MOV.U32 R4, RZ, RZ, R25 ;  /* 0x000000ffff047224 */ /* 0x002fe400078e0019 */
[----:B------:R-:W-:Y:S01]  /*67b60*/  IMAD.MOV.U32 R5, RZ, RZ, R26 ;  /* 0x000000ffff057224 */ /* 0x000fe200078e001a */
[----:B------:R-:W-:Y:S01]  /*67b70*/  LOP3.LUT R25, R252, 0x50, RZ, 0x3c, !PT ;  /* 0x00000050fc197812 */ /* 0x000fe200078e3cff */
[----:B------:R1:W-:Y:S04]  /*67b80*/  STL [R1+0x3cc], R27 ;  /* 0x0003cc1b01007387 */ /* 0x0003e80000100800 */
[----:B------:R1:W-:Y:S04]  /*67b90*/  LDGSTS.E [R0+0x1f800], [R4.64], P0 ;  /* 0x1f80000004007fae */ /* 0x0003e80008121848 */
[----:B------:R-:W-:Y:S01]  /*67ba0*/  STL [R1+0x40c], R6 ;  /* 0x00040c0601007387 */ /* 0x000fe20000100800 */
[----:B-1----:R-:W-:Y:S01]  /*67bb0*/  IMAD.U32 R0, RZ, RZ, UR5 ;  /* 0x00000005ff007e24 */ /* 0x002fe2000f8e00ff */
[----:B------:R-:W-:-:S03]  /*67bc0*/  IADD3.X R29, R29, UR6, RZ, P1, !PT ;  /* 0x000000061d1d7c10 */ /* 0x000fc60008ffe4ff */
[----:B------:R-:W-:Y:S02]  /*67bd0*/  IMAD R0, R0, 0x20000, R25 ;  /* 0x0002000000007824 */ /* 0x000fe400078e0219 */
[----:B------:R1:W-:Y:S01]  /*67be0*/  STL [R1+0x3c8], R29 ;  /* 0x0003c81d01007387 */ /* 0x0003e20000100800 */
[----:B------:R-:W-:-:S03]  /*67bf0*/  MOV R4, R27 ;  /* 0x0000001b00047202 */ /* 0x000fc60000000f00 */
        /* <DEDUP_REMOVED lines=13> */
[----:B---3--:R-:W-:-:S04]  /*67cd0*/  IADD3 R24, P1, R24, UR7, RZ ;  /* 0x0000000718187c10 */ /* 0x008fc8000ff3e0ff */
[----:B--2---:R-:W-:Y:S01]  /*67ce0*/  IADD3.X R33, R33, UR6, RZ, P1, !PT ;  /* 0x0000000621217c10 */ /* 0x004fe20008ffe4ff */
        /* <DEDUP_REMOVED lines=9> */
[----:B------:R-:W3:Y:S04]  /*67d80*/  LDL.LU R24, [R1+0x60c] ;  /* 0x00060c0001187983 */ /* 0x000ee80000300800 */
[----:B------:R1:W-:Y:S02]  /*67d90*/  LDGSTS.E [R0+0x2a00], [R4.64], P0 ;  /* 0x02a0000004007fae */ /* 0x0003e40008121848 */
[----:B-1----:R-:W-:-:S02]  /*67da0*/  IMAD.MOV.U32 R4, RZ, RZ, R35 ;  /* 0x000000ffff047224 */ /* 0x002fc400078e0023 */
[----:B------:R-:W-:-:S05]  /*67db0*/  IMAD.MOV.U32 R5, RZ, RZ, R36 ;  /* 0x000000ffff057224 */ /* 0x000fca00078e0024 */
[----:B------:R1:W-:Y:S01]  /*67dc0*/  LDGSTS.E [R0+0x3a00], [R4.64], P0 ;  /* 0x03a0000004007fae */ /* 0x0003e20008121848 */
[----:B------:R-:W-:Y:S02]  /*67dd0*/  IADD3 R2, P1, R2, UR7, RZ ;  /* 0x0000000702027c10 */ /* 0x000fe4000ff3e0ff */
[----:B----4-:R-:W-:Y:S02]  /*67de0*/  IADD3 R28, P2, R28, UR7, RZ ;  /* 0x000000071c1c7c10 */ /* 0x010fe4000ff5e0ff */
        /* <DEDUP_REMOVED lines=11> */
[----:B----4-:R-:W-:Y:S01]  /*67ea0*/  IMAD.MOV.U32 R5, RZ, RZ, R34 ;  /* 0x000000ffff057224 */ /* 0x010fe200078e0022 */
[----:B------:R-:W-:-:S02]  /*67eb0*/  MOV R4, R28 ;  /* 0x0000001c00047202 */ /* 0x000fc40000000f00 */
[----:B-1----:R-:W4:Y:S04]  /*67ec0*/  LDL.LU R34, [R1+0x64c] ;  /* 0x00064c0001227983 */ /* 0x002f280000300800 */
[----:B------:R-:W4:Y:S04]  /*67ed0*/  LDL.LU R28, [R1+0x68c] ;  /* 0x00068c00011c7983 */ /* 0x000f280000300800 */
[----:B------:R1:W-:Y:S01]  /*67ee0*/  LDGSTS.E [R0+0x5a00], [R4.64], P0 ;  /* 0x05a0000004007fae */ /* 0x0003e20008121848 */
[----:B------:R-:W-:Y:S02]  /*67ef0*/  IADD3 R25, P1, R25, UR7, RZ ;  /* 0x0000000719197c10 */ /* 0x000fe4000ff3e0ff */
[----:B------:R-:W-:-:S02]  /*67f00*/  IADD3 R26, P2, R26, UR7, RZ ;  /* 0x000000071a1a7c10 */ /* 0x000fc4000ff5e0ff */
        /* <DEDUP_REMOVED lines=11> */
[----:B------:R-:W-:Y:S01]  /*67fc0*/  IMAD.MOV.U32 R5, RZ, RZ, R29 ;  /* 0x000000ffff057224 */ /* 0x000fe200078e001d */
[----:B------:R-:W-:-:S02]  /*67fd0*/  IADD3 R32, P1, R32, UR7, RZ ;  /* 0x0000000720207c10 */ /* 0x000fc4000ff3e0ff */
[----:B-1----:R-:W4:Y:S01]  /*67fe0*/  LDL.LU R29, [R1+0x6cc] ;  /* 0x0006cc00011d7983 */ /* 0x002f220000300800 */
        /* <DEDUP_REMOVED lines=8> */
[----:B---3--:R-:W-:-:S03]  /*68070*/  IADD3.X R24, R24, UR6, RZ, P2, !PT ;  /* 0x0000000618187c10 */ /* 0x008fc600097fe4ff */
        /* <DEDUP_REMOVED lines=16> */
[----:B----4-:R-:W-:Y:S02]  /*68180*/  IADD3.X R34, R34, UR6, RZ, P1, !PT ;  /* 0x0000000622227c10 */ /* 0x010fe40008ffe4ff */
[----:B-1----:R-:W-:Y:S02]  /*68190*/  MOV R4, R30 ;  /* 0x0000001e00047202 */ /* 0x002fe40000000f00 */
[----:B------:R-:W-:Y:S01]  /*681a0*/  IADD3.X R28, R28, UR6, RZ, P2, !PT ;  /* 0x000000061c1c7c10 */ /* 0x000fe200097fe4ff */
[----:B------:R1:W-:Y:S04]  /*681b0*/  STL [R1+0x64c], R34 ;  /* 0x00064c2201007387 */ /* 0x0003e80000100800 */
[----:B------:R4:W-:Y:S04]  /*681c0*/  STL [R1+0x690], R2 ;  /* 0x0006900201007387 */ /* 0x0009e80000100800 */
[----:B------:R-:W2:Y:S01]  /*681d0*/  LDL.LU R30, [R1+0x7cc] ;  /* 0x0007cc00011e7983 */ /* 0x000ea20000300800 */
[----:B------:R-:W-:-:S03]  /*681e0*/  IMAD.MOV.U32 R5, RZ, RZ, R34 ;  /* 0x000000ffff057224 */ /* 0x000fc600078e0022 */
[----:B------:R4:W-:Y:S04]  /*681f0*/  STL [R1+0x68c], R28 ;  /* 0x00068c1c01007387 */ /* 0x0009e80000100800 */
[----:B-1----:R-:W2:Y:S04]  /*68200*/  LDL.LU R34, [R1+0x80c] ;  /* 0x00080c0001227983 */ /* 0x002ea80000300800 */
[----:B------:R1:W-:Y:S02]  /*68210*/  LDGSTS.E [R0+0xaa00], [R4.64], P0 ;  /* 0x0aa0000004007fae */ /* 0x0003e40008121848 */
[----:B-1----:R-:W-:-:S02]  /*68220*/  IMAD.MOV.U32 R4, RZ, RZ, R2 ;  /* 0x000000ffff047224 */ /* 0x002fc400078e0002 */
[----:B------:R-:W-:Y:S01]  /*68230*/  IMAD.MOV.U32 R5, RZ, RZ, R28 ;  /* 0x000000ffff057224 */ /* 0x000fe200078e001c */
[----:B----4-:R-:W4:Y:S01]  /*68240*/  LDL.LU R2, [R1+0x850] ;  /* 0x0008500001027983 */ /* 0x010f220000300800 */
[----:B------:R-:W-:-:S03]  /*68250*/  IADD3 R27, P1, R27, UR7, RZ ;  /* 0x000000071b1b7c10 */ /* 0x000fc6000ff3e0ff */
[----:B------:R-:W4:Y:S04]  /*68260*/  LDL.LU R28, [R1+0x890] ;  /* 0x00089000011c7983 */ /* 0x000f280000300800 */
[----:B------:R1:W-:Y:S01]  /*68270*/  STL [R1+0x6d0], R27 ;  /* 0x0006d01b01007387 */ /* 0x0003e20000100800 */
[----:B------:R-:W-:-:S03]  /*68280*/  IADD3 R25, P2, R25, UR7, RZ ;  /* 0x0000000719197c10 */ /* 0x000fc6000ff5e0ff */
        /* <DEDUP_REMOVED lines=24> */
[----:B------:R-:W-:-:S03]  /*68410*/  IMAD.MOV.U32 R4, RZ, RZ, R32 ;  /* 0x000000ffff047224 */ /* 0x000fc600078e0020 */
[----:B---3--:R-:W3:Y:S04]  /*68420*/  LDL.LU R33, [R1+0x8cc] ;  /* 0x0008cc0001217983 */ /* 0x008ee80000300800 */
[----:B------:R-:W-:Y:S04]  /*68430*/  STL [R1+0x78c], R36 ;  /* 0x00078c2401007387 */ /* 0x000fe80000100800 */
[----:B------:R-:W3:Y:S01]  /*68440*/  LDL.LU R32, [R1+0x90c] ;  /* 0x00090c0001207983 */ /* 0x000ee20000300800 */
[----:B--2---:R-:W-:-:S03]  /*68450*/  IADD3 R6, P1, R6, UR7, RZ ;  /* 0x0000000706067c10 */ /* 0x004fc6000ff3e0ff */
[----:B------:R1:W-:Y:S01]  /*68460*/  LDGSTS.E [R0+0xea00], [R4.64], P0 ;  /* 0x0ea0000004007fae */ /* 0x0003e20008121848 */
[----:B------:R-:W-:-:S03]  /*68470*/  IADD3 R24, P2, R24, UR7, RZ ;  /* 0x0000000718187c10 */ /* 0x000fc6000ff5e0ff */
[----:B------:R-:W-:Y:S01]  /*68480*/  STL [R1+0x7d0], R6 ;  /* 0x0007d00601007387 */ /* 0x000fe20000100800 */
[----:B-1----:R-:W-:Y:S01]  /*68490*/  MOV R4, R35 ;  /* 0x0000002300047202 */ /* 0x002fe20000000f00 */
[----:B------:R-:W-:-:S05]  /*684a0*/  IMAD.MOV.U32 R5, RZ, RZ, R36 ;  /* 0x000000ffff057224 */ /* 0x000fca00078e0024 */
        /* <DEDUP_REMOVED lines=12> */
[----:B----4-:R-:W-:-:S02]  /*68570*/  IADD3 R2, P1, R2, UR7, RZ ;  /* 0x0000000702027c10 */ /* 0x010fc4000ff3e0ff */
[----:B-1----:R-:W2:Y:S01]  /*68580*/  LDL.LU R34, [R1+0x94c] ;  /* 0x00094c0001227983 */ /* 0x002ea20000300800 */
[----:B------:R-:W-:Y:S01]  /*68590*/  IMAD.MOV.U32 R4, RZ, RZ, R24 ;  /* 0x000000ffff047224 */ /* 0x000fe200078e0018 */
[----:B------:R-:W-:Y:S02]  /*685a0*/  IADD3 R28, P2, R28, UR7, RZ ;  /* 0x000000071c1c7c10 */ /* 0x000fe4000ff5e0ff */
[----:B------:R-:W4:Y:S04]  /*685b0*/  LDL.LU R24, [R1+0x98c] ;  /* 0x00098c0001187983 */ /* 0x000f280000300800 */
        /* <DEDUP_REMOVED lines=20> */
[----:B-1----:R-:W-:-:S02]  /*68700*/  MOV R4, R26 ;  /* 0x0000001a00047202 */ /* 0x002fc40000000f00 */
[----:B---3--:R-:W-:-:S05]  /*68710*/  IADD3.X R33, R33, UR6, RZ, P1, !PT ;  /* 0x0000000621217c10 */ /* 0x008fca0008ffe4ff */
[----:B------:R1:W-:Y:S01]  /*68720*/  STL [R1+0x8cc], R33 ;  /* 0x0008cc2101007387 */ /* 0x0003e20000100800 */
[----:B------:R-:W-:-:S03]  /*68730*/  IADD3.X R32, R32, UR6, RZ, P2, !PT ;  /* 0x0000000620207c10 */ /* 0x000fc600097fe4ff */
[----:B------:R-:W-:Y:S04]  /*68740*/  STL [R1+0x910], R25 ;  /* 0x0009101901007387 */ /* 0x000fe80000100800 */
[----:B------:R-:W3:Y:S04]  /*68750*/  LDL.LU R35, [R1+0xa50] ;  /* 0x000a500001237983 */ /* 0x000ee80000300800 */
[----:B------:R1:W-:Y:S04]  /*68760*/  STL [R1+0x90c], R32 ;  /* 0x00090c2001007387 */ /* 0x0003e80000100800 */
[----:B------:R-:W3:Y:S04]  /*68770*/  LDL.LU R26, [R1+0xa90] ;  /* 0x000a9000011a7983 */ /* 0x000ee80000300800 */
[----:B------:R-:W3:Y:S01]  /*68780*/  LDL.LU R36, [R1+0xa4c] ;  /* 0x000a4c0001247983 */ /* 0x000ee20000300800 */
[----:B------:R-:W-:-:S03]  /*68790*/  IMAD.MOV.U32 R5, RZ, RZ, R33 ;  /* 0x000000ffff057224 */ /* 0x000fc600078e0021 */
[----:B-1----:R-:W3:Y:S04]  /*687a0*/  LDL.LU R33, [R1+0xa8c] ;  /* 0x000a8c0001217983 */ /* 0x002ee80000300800 */
[----:B------:R1:W-:Y:S02]  /*687b0*/  LDGSTS.E [R0+0x14a00], [R4.64], P0 ;  /* 0x14a0000004007fae */ /* 0x0003e40008121848 */
[----:B-1----:R-:W-:Y:S02]  /*687c0*/  IMAD.MOV.U32 R4, RZ, RZ, R25 ;  /* 0x000000ffff047224 */ /* 0x002fe400078e0019 */
[----:B------:R-:W-:Y:S02]  /*687d0*/  IMAD.MOV.U32 R5, RZ, RZ, R32 ;  /* 0x000000ffff057224 */ /* 0x000fe400078e0020 */
[----:B------:R-:W3:Y:S04]  /*687e0*/  LDL.LU R32, [R1+0xad0] ;  /* 0x000ad00001207983 */ /* 0x000ee80000300800 */
[----:B------:R-:W3:Y:S04]  /*687f0*/  LDL.LU R25, [R1+0xb10] ;  /* 0x000b100001197983 */ /* 0x000ee80000300800 */
[----:B------:R1:W-:Y:S01]  /*68800*/  LDGSTS.E [R0+0x15a00], [R4.64], P0 ;  /* 0x15a0000004007fae */ /* 0x0003e20008121848 */
[----:B------:R-:W-:-:S05]  /*68810*/  IADD3 R30, P1, R30, UR7, RZ ;  /* 0x000000071e1e7c10 */ /* 0x000fca000ff3e0ff */
[----:B------:R-:W-:Y:S01]  /*68820*/  STL [R1+0x950], R30 ;  /* 0x0009501e01007387 */ /* 0x000fe20000100800 */
[----:B------:R-:W-:Y:S02]  /*68830*/  IADD3 R6, P2, R6, UR7, RZ ;  /* 0x0000000706067c10 */ /* 0x000fe4000ff5e0ff */
[----:B--2---:R-:W-:Y:S02]  /*68840*/  IADD3.X R34, R34, UR6, RZ, P1, !PT ;  /* 0x0000000622227c10 */ /* 0x004fe40008ffe4ff */
[----:B----4-:R-:W-:-:S03]  /*68850*/  IADD3.X R24, R24, UR6, RZ, P2, !PT ;  /* 0x0000000618187c10 */ /* 0x010fc600097fe4ff */
[----:B------:R2:W-:Y:S01]  /*68860*/  STL [R1+0x94c], R34 ;  /* 0x00094c2201007387 */ /* 0x0005e20000100800 */
[----:B-1----:R-:W-:-:S03]  /*68870*/  IMAD.MOV.U32 R5, RZ, RZ, R34 ;  /* 0x000000ffff057224 */ /* 0x002fc600078e0022 */
[----:B------:R-:W-:Y:S01]  /*68880*/  STL [R1+0x990], R6 ;  /* 0x0009900601007387 */ /* 0x000fe20000100800 */
[----:B------:R-:W-:-:S03]  /*68890*/  IMAD.MOV.U32 R4, RZ, RZ, R30 ;  /* 0x000000ffff047224 */ /* 0x000fc600078e001e */
[----:B--2---:R-:W2:Y:S04]  /*688a0*/  LDL.LU R34, [R1+0xacc] ;  /* 0x000acc0001227983 */ /* 0x004ea80000300800 */
[----:B------:R1:W-:Y:S04]  /*688b0*/  STL [R1+0x98c], R24 ;  /* 0x00098c1801007387 */ /* 0x0003e80000100800 */
[----:B------:R-:W4:Y:S04]  /*688c0*/  LDL.LU R30, [R1+0xb0c] ;  /* 0x000b0c00011e7983 */ /* 0x000f280000300800 */
[----:B------:R1:W-:Y:S02]  /*688d0*/  LDGSTS.E [R0+0x16a00], [R4.64], P0 ;  /* 0x16a0000004007fae */ /* 0x0003e40008121848 */
[----:B-1----:R-:W-:Y:S01]  /*688e0*/  IMAD.MOV.U32 R4, RZ, RZ, R6 ;  /* 0x000000ffff047224 */ /* 0x002fe200078e0006 */
[----:B------:R-:W-:Y:S01]  /*688f0*/  IADD3 R27, P1, R27, UR7, RZ ;  /* 0x000000071b1b7c10 */ /* 0x000fe2000ff3e0ff */
[----:B------:R-:W-:-:S02]  /*68900*/  IMAD.MOV.U32 R5, RZ, RZ, R24 ;  /* 0x000000ffff057224 */ /* 0x000fc400078e0018 */
[----:B------:R-:W4:Y:S04]  /*68910*/  LDL.LU R24, [R1+0xb50] ;  /* 0x000b500001187983 */ /* 0x000f280000300800 */
[----:B------:R-:W4:Y:S01]  /*68920*/  LDL.LU R6, [R1+0xb90] ;  /* 0x000b900001067983 */ /* 0x000f220000300800 */
[----:B------:R-:W-:Y:S02]  /*68930*/  IADD3 R2, P2, R2, UR7, RZ ;  /* 0x0000000702027c10 */ /* 0x000fe4000ff5e0ff */
[----:B------:R-:W-:Y:S01]  /*68940*/  IADD3.X R29, R29, UR6, RZ, P1, !PT ;  /* 0x000000061d1d7c10 */ /* 0x000fe20008ffe4ff */
[----:B------:R-:W-:Y:S01]  /*68950*/  STL [R1+0x9d0], R27 ;  /* 0x0009d01b01007387 */ /* 0x000fe20000100800 */
[----:B------:R-:W-:-:S03]  /*68960*/  IADD3.X R28, R28, UR6, RZ, P2, !PT ;  /* 0x000000061c1c7c10 */ /* 0x000fc600097fe4ff */
[----:B------:R1:W-:Y:S04]  /*68970*/  LDGSTS.E [R0+0x17a00], [R4.64], P0 ;  /* 0x17a0000004007fae */ /* 0x0003e80008121848 */
[----:B------:R1:W-:Y:S04]  /*68980*/  STL [R1+0x9cc], R29 ;  /* 0x0009cc1d01007387 */ /* 0x0003e80000100800 */
[----:B------:R-:W-:Y:S01]  /*68990*/  STL [R1+0xa10], R2 ;  /* 0x000a100201007387 */ /* 0x000fe20000100800 */
[----:B-1----:R-:W-:-:S03]  /*689a0*/  IMAD.MOV.U32 R5, RZ, RZ, R29 ;  /* 0x000000ffff057224 */ /* 0x002fc600078e001d */
[----:B------:R-:W4:Y:S01]  /*689b0*/  LDL.LU R29, [R1+0xb4c] ;  /* 0x000b4c00011d7983 */ /* 0x000f220000300800 */
[----:B------:R-:W-:-:S03]  /*689c0*/  IMAD.MOV.U32 R4, RZ, RZ, R27 ;  /* 0x000000ffff047224 */ /* 0x000fc600078e001b */
[----:B------:R1:W-:Y:S04]  /*689d0*/  STL [R1+0xa0c], R28 ;  /* 0x000a0c1c01007387 */ /* 0x0003e80000100800 */
[----:B------:R-:W4:Y:S04]  /*689e0*/  LDL.LU R27, [R1+0xb8c] ;  /* 0x000b8c00011b7983 */ /* 0x000f280000300800 */
[----:B------:R1:W-:Y:S02]  /*689f0*/  LDGSTS.E [R0+0x18a00], [R4.64], P0 ;  /* 0x18a0000004007fae */ /* 0x0003e40008121848 */
[----:B-1----:R-:W-:Y:S01]  /*68a00*/  MOV R4, R2 ;  /* 0x0000000200047202 */ /* 0x002fe20000000f00 */
[----:B------:R-:W-:-:S02]  /*68a10*/  IMAD.MOV.U32 R5, RZ, RZ, R28 ;  /* 0x000000ffff057224 */ /* 0x000fc400078e001c */
[----:B------:R-:W4:Y:S04]  /*68a20*/  LDL.LU R28, [R1+0x3d4] ;  /* 0x0003d400011c7983 */ /* 0x000f280000300800 */
[----:B------:R1:W-:Y:S04]  /*68a30*/  LDGSTS.E [R0+0x19a00], [R4.64], P0 ;  /* 0x19a0000004007fae */ /* 0x0003e80008121848 */
[----:B------:R-:W4:Y:S01]  /*68a40*/  LDL.LU R2, [R1+0x414] ;  /* 0x0004140001027983 */ /* 0x000f220000300800 */
[----:B---3--:R-:W-:-:S05]  /*68a50*/  IADD3 R35, P1, R35, UR7, RZ ;  /* 0x0000000723237c10 */ /* 0x008fca000ff3e0ff */
[----:B-1----:R-:W-:Y:S01]  /*68a60*/  IMAD.MOV.U32 R4, RZ, RZ, R35 ;  /* 0x000000ffff047224 */ /* 0x002fe200078e0023 */
[----:B------:R-:W-:Y:S02]  /*68a70*/  IADD3 R26, P2, R26, UR7, RZ ;  /* 0x000000071a1a7c10 */ /* 0x000fe4000ff5e0ff */
[----:B------:R-:W-:Y:S01]  /*68a80*/  IADD3.X R36, R36, UR6, RZ, P1, !PT ;  /* 0x0000000624247c10 */ /* 0x000fe20008ffe4ff */
[----:B------:R-:W-:Y:S01]  /*68a90*/  STL [R1+0xa50], R35 ;  /* 0x000a502301007387 */ /* 0x000fe20000100800 */
[----:B------:R-:W-:-:S03]  /*68aa0*/  IADD3.X R33, R33, UR6, RZ, P2, !PT ;  /* 0x0000000621217c10 */ /* 0x000fc600097fe4ff */
[----:B------:R-:W-:Y:S01]  /*68ab0*/  IMAD.MOV.U32 R5, RZ, RZ, R36 ;  /* 0x000000ffff057224 */ /* 0x000fe200078e0024 */
[----:B------:R-:W-:Y:S04]  /*68ac0*/  STL [R1+0xa4c], R36 ;  /* 0x000a4c2401007387 */ /* 0x000fe80000100800 */
[----:B------:R-:W-:Y:S04]  /*68ad0*/  STL [R1+0xa90], R26 ;  /* 0x000a901a01007387 */ /* 0x000fe80000100800 */
[----:B------:R1:W-:Y:S04]  /*68ae0*/  LDGSTS.E [R0+0x1aa00], [R4.64], P0 ;  /* 0x1aa0000004007fae */ /* 0x0003e80008121848 */
[----:B------:R3:W-:Y:S01]  /*68af0*/  STL [R1+0xa8c], R33 ;  /* 0x000a8c2101007387 */ /* 0x0007e20000100800 */
[----:B-1----:R-:W-:-:S03]  /*68b00*/  IMAD.MOV.U32 R5, RZ, RZ, R33 ;  /* 0x000000ffff057224 */ /* 0x002fc600078e0021 */
[----:B---3--:R-:W3:Y:S01]  /*68b10*/  LDL.LU R33, [R1+0x3d0] ;  /* 0x0003d00001217983 */ /* 0x008ee20000300800 */
        /* <DEDUP_REMOVED lines=9> */
[----:B----4-:R-:W-:Y:S01]  /*68bb0*/  IADD3.X R30, R30, UR6, RZ, P2, !PT ;  /* 0x000000061e1e7c10 */ /* 0x010fe200097fe4ff */
[----:B------:R-:W-:Y:S04]  /*68bc0*/  STL [R1+0xacc], R34 ;  /* 0x000acc2201007387 */ /* 0x000fe80000100800 */
[----:B------:R1:W-:Y:S04]  /*68bd0*/  STL [R1+0xb10], R25 ;  /* 0x000b101901007387 */ /* 0x0003e80000100800 */
[----:B------:R2:W-:Y:S04]  /*68be0*/  LDGSTS.E [R0+0x1ca00], [R4.64], P0 ;  /* 0x1ca0000004007fae */ /* 0x0005e80008121848 */
[----:B------:R-:W-:Y:S04]  /*68bf0*/  STL [R1+0xb0c], R30 ;  /* 0x000b0c1e01007387 */ /* 0x000fe80000100800 */
[----:B------:R-:W4:Y:S01]  /*68c00*/  LDL.LU R32, [R1+0x450] ;  /* 0x0004500001207983 */ /* 0x000f220000300800 */
[----:B--2---:R-:W-:-:S03]  /*68c10*/  IMAD.MOV.U32 R4, RZ, RZ, R25 ;  /* 0x000000ffff047224 */ /* 0x004fc600078e0019 */
[----:B-1----:R-:W2:Y:S01]  /*68c20*/  LDL.LU R25, [R1+0x454] ;  /* 0x0004540001197983 */ /* 0x002ea20000300800 */
[----:B------:R-:W-:Y:S01]  /*68c30*/  IADD3 R24, P1, R24, UR7, RZ ;  /* 0x0000000718187c10 */ /* 0x000fe2000ff3e0ff */
[----:B------:R-:W-:Y:S02]  /*68c40*/  IMAD.MOV.U32 R5, RZ, RZ, R30 ;  /* 0x000000ffff057224 */ /* 0x000fe400078e001e */
[----:B------:R-:W4:Y:S01]  /*68c50*/  LDL.LU R35, [R1+0x490] ;  /* 0x0004900001237983 */ /* 0x000f220000300800 */
[----:B------:R-:W-:-:S03]  /*68c60*/  IADD3 R6, P2, R6, UR7, RZ ;  /* 0x0000000706067c10 */ /* 0x000fc6000ff5e0ff */
[----:B------:R-:W4:Y:S04]  /*68c70*/  LDL.LU R34, [R1+0x494] ;  /* 0x0004940001227983 */ /* 0x000f280000300800 */
[----:B------:R1:W-:Y:S04]  /*68c80*/  LDGSTS.E [R0+0x1da00], [R4.64], P0 ;  /* 0x1da0000004007fae */ /* 0x0003e80008121848 */
[----:B------:R1:W-:Y:S02]  /*68c90*/  STL [R1+0xb50], R24 ;  /* 0x000b501801007387 */ /* 0x0003e40000100800 */
[----:B-1----:R-:W-:-:S02]  /*68ca0*/  MOV R4, R24 ;  /* 0x0000001800047202 */ /* 0x002fc40000000f00 */
[----:B------:R-:W-:-:S05]  /*68cb0*/  IADD3.X R29, R29, UR6, RZ, P1, !PT ;  /* 0x000000061d1d7c10 */ /* 0x000fca0008ffe4ff */
[----:B------:R-:W-:Y:S01]  /*68cc0*/  IMAD.MOV.U32 R5, RZ, RZ, R29 ;  /* 0x000000ffff057224 */ /* 0x000fe200078e001d */
[----:B------:R1:W-:Y:S01]  /*68cd0*/  STL [R1+0xb4c], R29 ;  /* 0x000b4c1d01007387 */ /* 0x0003e20000100800 */
[----:B------:R-:W-:-:S03]  /*68ce0*/  IADD3.X R27, R27, UR6, RZ, P2, !PT ;  /* 0x000000061b1b7c10 */ /* 0x000fc600097fe4ff */
[----:B------:R-:W-:Y:S04]  /*68cf0*/  STL [R1+0xb90], R6 ;  /* 0x000b900601007387 */ /* 0x000fe80000100800 */
[----:B------:R-:W4:Y:S04]  /*68d00*/  LDL.LU R24, [R1+0x4d4] ;  /* 0x0004d40001187983 */ /* 0x000f280000300800 */
[----:B------:R1:W-:Y:S04]  /*68d10*/  STL [R1+0xb8c], R27 ;  /* 0x000b8c1b01007387 */ /* 0x0003e80000100800 */
[----:B------:R1:W-:Y:S04]  /*68d20*/  LDGSTS.E [R0+0x1ea00], [R4.64], P0 ;  /* 0x1ea0000004007fae */ /* 0x0003e80008121848 */
[----:B-1----:R-:W4:Y:S01]  /*68d30*/  LDL.LU R29, [R1+0x514] ;  /* 0x00051400011d7983 */ /* 0x002f220000300800 */
[----:B------:R-:W-:Y:S01]  /*68d40*/  IADD3 R28, P1, R28, UR7, RZ ;  /* 0x000000071c1c7c10 */ /* 0x000fe2000ff3e0ff */
[----:B------:R-:W-:-:S02]  /*68d50*/  IMAD.MOV.U32 R5, RZ, RZ, R27 ;  /* 0x000000ffff057224 */ /* 0x000fc400078e001b */
[----:B------:R-:W4:Y:S01]  /*68d60*/  LDL.LU R27, [R1+0x4d0] ;  /* 0x0004d000011b7983 */ /* 0x000f220000300800 */
[----:B------:R-:W-:-:S03]  /*68d70*/  IMAD.MOV.U32 R4, RZ, RZ, R6 ;  /* 0x000000ffff047224 */ /* 0x000fc600078e0006 */
[----:B------:R-:W4:Y:S01]  /*68d80*/  LDL.LU R30, [R1+0x510] ;  /* 0x00051000011e7983 */ /* 0x000f220000300800 */
[----:B------:R-:W-:-:S03]  /*68d90*/  IADD3 R2, P2, R2, UR7, RZ ;  /* 0x0000000702027c10 */ /* 0x000fc6000ff5e0ff */
[----:B------:R1:W-:Y:S04]  /*68da0*/  LDGSTS.E [R0+0x1fa00], [R4.64], P0 ;  /* 0x1fa0000004007fae */ /* 0x0003e80008121848 */
[----:B------:R3:W-:Y:S04]  /*68db0*/  STL [R1+0x3d4], R28 ;  /* 0x0003d41c01007387 */ /* 0x0007e80000100800 */
[----:B------:R-:W-:Y:S01]  /*68dc0*/  STL [R1+0x414], R2 ;  /* 0x0004140201007387 */ /* 0x000fe20000100800 */
[----:B-1----:R-:W-:Y:S02]  /*68dd0*/  IMAD.U32 R0, RZ, RZ, UR5 ;  /* 0x00000005ff007e24 */ /* 0x002fe4000f8e00ff */
[----:B------:R-:W-:-:S02]  /*68de0*/  IMAD.MOV.U32 R4, RZ, RZ, R28 ;  /* 0x000000ffff047224 */ /* 0x000fc400078e001c */
[----:B------:R-:W-:Y:S01]  /*68df0*/  IMAD R0, R0, 0x20000, R31 ;  /* 0x0002000000007824 */ /* 0x000fe200078e021f */
        /* <DEDUP_REMOVED lines=10> */
[----:B-1----:R-:W-:Y:S02]  /*68ea0*/  IMAD.MOV.U32 R4, RZ, RZ, R2 ;  /* 0x000000ffff047224 */ /* 0x002fe400078e0002 */
[----:B------:R-:W-:Y:S02]  /*68eb0*/  IMAD.MOV.U32 R5, RZ, RZ, R26 ;  /* 0x000000ffff057224 */ /* 0x000fe400078e001a */
[----:B------:R-:W3:Y:S04]  /*68ec0*/  LDL.LU R26, [R1+0x5d8] ;  /* 0x0005d800011a7983 */ /* 0x000ee80000300800 */
[----:B------:R-:W3:Y:S04]  /*68ed0*/  LDL.LU R2, [R1+0x618] ;  /* 0x0006180001027983 */ /* 0x000ee80000300800 */
[----:B------:R1:W-:Y:S01]  /*68ee0*/  LDGSTS.E [R0+0x1c00], [R4.64], P0 ;  /* 0x01c0000004007fae */ /* 0x0003e20008121848 */
[----:B--2---:R-:W-:-:S04]  /*68ef0*/  IADD3 R25, P1, R25, UR7, RZ ;  /* 0x0000000719197c10 */ /* 0x004fc8000ff3e0ff */
[----:B----4-:R-:W-:Y:S01]  /*68f00*/  IADD3.X R32, R32, UR6, RZ, P1, !PT ;  /* 0x0000000620207c10 */ /* 0x010fe20008ffe4ff */
[----:B------:R-:W-:Y:S01]  /*68f10*/  STL [R1+0x454], R25 ;  /* 0x0004541901007387 */ /* 0x000fe20000100800 */
[----:B------:R-:W-:-:S03]  /*68f20*/  IADD3 R34, P2, R34, UR7, RZ ;  /* 0x0000000722227c10 */ /* 0x000fc6000ff5e0ff */
[----:B------:R2:W-:Y:S01]  /*68f30*/  STL [R1+0x450], R32 ;  /* 0x0004502001007387 */ /* 0x0005e20000100800 */
[----:B-1----:R-:W-:Y:S01]  /*68f40*/  MOV R4, R25 ;  /* 0x0000001900047202 */ /* 0x002fe20000000f00 */
[----:B------:R-:W-:Y:S01]  /*68f50*/  IMAD.MOV.U32 R5, RZ, RZ, R32 ;  /* 0x000000ffff057224 */ /* 0x000fe200078e0020 */
[----:B------:R-:W-:Y:S01]  /*68f60*/  IADD3.X R35, R35, UR6, RZ, P2, !PT ;  /* 0x0000000623237c10 */ /* 0x000fe200097fe4ff */
[----:B------:R-:W-:Y:S04]  /*68f70*/  STL [R1+0x494], R34 ;  /* 0x0004942201007387 */ /* 0x000fe80000100800 */
[----:B------:R1:W-:Y:S04]  /*68f80*/  LDGSTS.E [R0+0x2c00], [R4.64], P0 ;  /* 0x02c0000004007fae */ /* 0x0003e80008121848 */
[----:B--2---:R-:W2:Y:S04]  /*68f90*/  LDL.LU R32, [R1+0x5d4] ;  /* 0x0005d40001207983 */ /* 0x004ea80000300800 */
[----:B------:R-:W-:Y:S04]  /*68fa0*/  STL [R1+0x490], R35 ;  /* 0x0004902301007387 */ /* 0x000fe80000100800 */
[----:B------:R-:W2:Y:S01]  /*68fb0*/  LDL.LU R25, [R1+0x614] ;  /* 0x0006140001197983 */ /* 0x000ea20000300800 */
[----:B-1----:R-:W-:-:S02]  /*68fc0*/  IMAD.MOV.U32 R4, RZ, RZ, R34 ;  /* 0x000000ffff047224 */ /* 0x002fc400078e0022 */
[----:B------:R-:W-:-:S05]  /*68fd0*/  IMAD.MOV.U32 R5, RZ, RZ, R35 ;  /* 0x000000ffff057224 */ /* 0x000fca00078e0023 */
[----:B------:R1:W-:Y:S01]  /*68fe0*/  LDGSTS.E [R0+0x3c00], [R4.64], P0 ;  /* 0x03c0000004007fae */ /* 0x0003e20008121848 */
[----:B------:R-:W-:-:S05]  /*68ff0*/  IADD3 R24, P1, R24, UR7, RZ ;  /* 0x0000000718187c10 */ /* 0x000fca000ff3e0ff */
[----:B------:R-:W-:Y:S01]  /*69000*/  STL [R1+0x4d4], R24 ;  /* 0x0004d41801007387 */ /* 0x000fe20000100800 */
[----:B-1----:R-:W-:Y:S01]  /*69010*/  IMAD.MOV.U32 R4, RZ, RZ, R24 ;  /* 0x000000ffff047224 */ /* 0x002fe200078e0018 */
[----:B------:R-:W-:Y:S02]  /*69020*/  IADD3 R29, P2, R29, UR7, RZ ;  /* 0x000000071d1d7c10 */ /* 0x000fe4000ff5e0ff */
[----:B------:R-:W-:Y:S02]  /*69030*/  IADD3.X R27, R27, UR6, RZ, P1, !PT ;  /* 0x000000061b1b7c10 */ /* 0x000fe40008ffe4ff */
[----:B------:R-:W-:-:S03]  /*69040*/  IADD3.X R30, R30, UR6, RZ, P2, !PT ;  /* 0x000000061e1e7c10 */ /* 0x000fc600097fe4ff */
[----:B------:R-:W-:Y:S01]  /*69050*/  IMAD.MOV.U32 R5, RZ, RZ, R27 ;  /* 0x000000ffff057224 */ /* 0x000fe200078e001b */
[----:B------:R1:W-:Y:S04]  /*69060*/  STL [R1+0x4d0], R27 ;  /* 0x0004d01b01007387 */ /* 0x0003e80000100800 */
[----:B------:R-:W-:Y:S04]  /*69070*/  STL [R1+0x514], R29 ;  /* 0x0005141d01007387 */ /* 0x000fe80000100800 */
[----:B------:R1:W-:Y:S04]  /*69080*/  LDGSTS.E [R0+0x4c00], [R4.64], P0 ;  /* 0x04c0000004007fae */ /* 0x0003e80008121848 */
[----:B-1----:R-:W2:Y:S04]  /*69090*/  LDL.LU R27, [R1+0x658] ;  /* 0x00065800011b7983 */ /* 0x002ea80000300800 */
[----:B------:R1:W-:Y:S04]  /*690a0*/  STL [R1+0x510], R30 ;  /* 0x0005101e01007387 */ /* 0x0003e80000100800 */
[----:B------:R-:W2:Y:S01]  /*690b0*/  LDL.LU R24, [R1+0x698] ;  /* 0x0006980001187983 */ /* 0x000ea20000300800 */
[----:B------:R-:W-:-:S03]  /*690c0*/  IMAD.MOV.U32 R5, RZ, RZ, R30 ;  /* 0x000000ffff057224 */ /* 0x000fc600078e001e */
        /* <DEDUP_REMOVED lines=19> */
[----:B------:R-:W-:-:S03]  /*69200*/  MOV R4, R31 ;  /* 0x0000001f00047202 */ /* 0x000fc60000000f00 */
[----:B------:R-:W3:Y:S01]  /*69210*/  LDL.LU R31, [R1+0x714] ;  /* 0x00071400011f7983 */ /* 0x000ee20000300800 */
[----:B------:R-:W-:Y:S02]  /*69220*/  IADD3 R26, P1, R26, UR7, RZ ;  /* 0x000000071a1a7c10 */ /* 0x000fe4000ff3e0ff */
[----:B------:R-:W-:Y:S01]  /*69230*/  IADD3 R2, P2, R2, UR7, RZ ;  /* 0x0000000702027c10 */ /* 0x000fe2000ff5e0ff */
[----:B------:R1:W-:Y:S04]  /*69240*/  LDGSTS.E [R0+0x7c00], [R4.64], P0 ;  /* 0x07c0000004007fae */ /* 0x0003e80008121848 */
[----:B------:R2:W-:Y:S01]  /*69250*/  STL [R1+0x5d8], R26 ;  /* 0x0005d81a01007387 */ /* 0x0005e20000100800 */
        /* <DEDUP_REMOVED lines=20> */
[----:B------:R-:W-:Y:S01]  /*693a0*/  IADD3.X R30, R30, UR6, RZ, P1, !PT ;  /* 0x000000061e1e7c10 */ /* 0x000fe20008ffe4ff */
[----:B-1----:R-:W-:Y:S01]  /*693b0*/  IMAD.MOV.U32 R4, RZ, RZ, R27 ;  /* 0x000000ffff047224 */ /* 0x002fe200078e001b */
[----:B------:R-:W-:-:S03]  /*693c0*/  IADD3.X R29, R29, UR6, RZ, P2, !PT ;  /* 0x000000061d1d7c10 */ /* 0x000fc600097fe4ff */
        /* <DEDUP_REMOVED lines=15> */
[----:B---3--:R-:W-:Y:S02]  /*694c0*/  IADD3.X R33, R33, UR6, RZ, P1, !PT ;  /* 0x0000000621217c10 */ /* 0x008fe40008ffe4ff */
[----:B-1----:R-:W-:Y:S02]  /*694d0*/  MOV R4, R28 ;  /* 0x0000001c00047202 */ /* 0x002fe40000000f00 */
[----:B------:R-:W-:Y:S01]  /*694e0*/  IADD3.X R31, R31, UR6, RZ, P2, !PT ;  /* 0x000000061f1f7c10 */ /* 0x000fe200097fe4ff */
[----:B------:R1:W-:Y:S04]  /*694f0*/  STL [R1+0x6d4], R33 ;  /* 0x0006d42101007387 */ /* 0x0003e80000100800 */
[----:B------:R-:W-:Y:S04]  /*69500*/  STL [R1+0x718], R6 ;  /* 0x0007180601007387 */ /* 0x000fe80000100800 */
[----:B----4-:R-:W3:Y:S01]  /*69510*/  LDL.LU R28, [R1+0x854] ;  /* 0x00085400011c7983 */ /* 0x010ee20000300800 */
[----:B------:R-:W-:-:S03]  /*69520*/  IMAD.MOV.U32 R5, RZ, RZ, R33 ;  /* 0x000000ffff057224 */ /* 0x000fc600078e0021 */
[----:B------:R4:W-:Y:S04]  /*69530*/  STL [R1+0x714], R31 ;  /* 0x0007141f01007387 */ /* 0x0009e80000100800 */
[----:B-1----:R-:W3:Y:S04]  /*69540*/  LDL.LU R33, [R1+0x894] ;  /* 0x0008940001217983 */ /* 0x002ee80000300800 */
[----:B------:R1:W-:Y:S02]  /*69550*/  LDGSTS.E [R0+0xcc00], [R4.64], P0 ;  /* 0x0cc0000004007fae */ /* 0x0003e40008121848 */
[----:B-1----:R-:W-:-:S02]  /*69560*/  IMAD.MOV.U32 R4, RZ, RZ, R6 ;  /* 0x000000ffff047224 */ /* 0x002fc400078e0006 */
[----:B------:R-:W-:Y:S02]  /*69570*/  IMAD.MOV.U32 R5, RZ, RZ, R31 ;  /* 0x000000ffff057224 */ /* 0x000fe400078e001f */
[----:B----4-:R-:W4:Y:S04]  /*69580*/  LDL.LU R31, [R1+0x8d8] ;  /* 0x0008d800011f7983 */ /* 0x010f280000300800 */
[----:B------:R-:W4:Y:S04]  /*69590*/  LDL.LU R6, [R1+0x918] ;  /* 0x0009180001067983 */ /* 0x000f280000300800 */
[----:B------:R1:W-:Y:S01]  /*695a0*/  LDGSTS.E [R0+0xdc00], [R4.64], P0 ;  /* 0x0dc0000004007fae */ /* 0x0003e20008121848 */
[----:B------:R-:W-:-:S05]  /*695b0*/  IADD3 R26, P1, R26, UR7, RZ ;  /* 0x000000071a1a7c10 */ /* 0x000fca000ff3e0ff */
        /* <DEDUP_REMOVED lines=11> */
[----:B--2---:R-:W-:-:S03]  /*69670*/  IADD3 R2, P1, R2, UR7, RZ ;  /* 0x0000000702027c10 */ /* 0x004fc6000ff3e0ff */
[----:B------:R-:W4:Y:S01]  /*69680*/  LDL.LU R26, [R1+0x914] ;  /* 0x00091400011a7983 */ /* 0x000f220000300800 */
[----:B------:R-:W-:Y:S02]  /*69690*/  IMAD.MOV.U32 R4, RZ, RZ, R34 ;  /* 0x000000ffff047224 */ /* 0x000fe400078e0022 */
        /* <DEDUP_REMOVED lines=17> */
[----:B------:R-:W-:-:S03]  /*697b0*/  MOV R4, R25 ;  /* 0x0000001900047202 */ /* 0x000fc60000000f00 */
[----:B------:R-:W4:Y:S01]  /*697c0*/  LDL.LU R25, [R1+0x994] ;  /* 0x0009940001197983 */ /* 0x000f220000300800 */
[----:B------:R-:W-:-:S03]  /*697d0*/  IADD3 R29, P2, R29, UR7, RZ ;  /* 0x000000071d1d7c10 */ /* 0x000fc6000ff5e0ff */
[----:B------:R1:W-:Y:S04]  /*697e0*/  LDGSTS.E [R0+0x11c00], [R4.64], P0 ;  /* 0x11c0000004007fae */ /* 0x0003e80008121848 */
[----:B------:R-:W-:Y:S01]  /*697f0*/  STL [R1+0x858], R24 ;  /* 0x0008581801007387 */ /* 0x000fe20000100800 */
[----:B-1----:R-:W-:Y:S01]  /*69800*/  IMAD.MOV.U32 R4, RZ, RZ, R24 ;  /* 0x000000ffff047224 */ /* 0x002fe200078e0018 */
[----:B---3--:R-:W-:-:S05]  /*69810*/  IADD3.X R28, R28, UR6, RZ, P1, !PT ;  /* 0x000000061c1c7c10 */ /* 0x008fca0008ffe4ff */
[----:B------:R-:W-:Y:S01]  /*69820*/  IMAD.MOV.U32 R5, RZ, RZ, R28 ;  /* 0x000000ffff057224 */ /* 0x000fe200078e001c */
[----:B------:R1:W-:Y:S01]  /*69830*/  STL [R1+0x854], R28 ;  /* 0x0008541c01007387 */ /* 0x0003e20000100800 */
[----:B------:R-:W-:-:S03]  /*69840*/  IADD3.X R33, R33, UR6, RZ, P2, !PT ;  /* 0x0000000621217c10 */ /* 0x000fc600097fe4ff */
[----:B------:R3:W-:Y:S04]  /*69850*/  STL [R1+0x898], R29 ;  /* 0x0008981d01007387 */ /* 0x0007e80000100800 */
[----:B------:R3:W-:Y:S04]  /*69860*/  LDGSTS.E [R0+0x12c00], [R4.64], P0 ;  /* 0x12c0000004007fae */ /* 0x0007e80008121848 */
[----:B-1----:R-:W2:Y:S04]  /*69870*/  LDL.LU R28, [R1+0x9d8] ;  /* 0x0009d800011c7983 */ /* 0x002ea80000300800 */
[----:B------:R1:W-:Y:S04]  /*69880*/  STL [R1+0x894], R33 ;  /* 0x0008942101007387 */ /* 0x0003e80000100800 */
[----:B------:R-:W2:Y:S01]  /*69890*/  LDL.LU R24, [R1+0xa18] ;  /* 0x000a180001187983 */ /* 0x000ea20000300800 */
[----:B---3--:R-:W-:-:S03]  /*698a0*/  IMAD.MOV.U32 R4, RZ, RZ, R29 ;  /* 0x000000ffff047224 */ /* 0x008fc600078e001d */
[----:B------:R-:W3:Y:S04]  /*698b0*/  LDL.LU R29, [R1+0x9d4] ;  /* 0x0009d400011d7983 */ /* 0x000ee80000300800 */
[----:B------:R-:W3:Y:S01]  /*698c0*/  LDL.LU R34, [R1+0xa14] ;  /* 0x000a140001227983 */ /* 0x000ee20000300800 */
[----:B----4-:R-:W-:Y:S02]  /*698d0*/  IADD3 R31, P1, R31, UR7, RZ ;  /* 0x000000071f1f7c10 */ /* 0x010fe4000ff3e0ff */
[----:B------:R-:W-:Y:S01]  /*698e0*/  IADD3 R6, P2, R6, UR7, RZ ;  /* 0x0000000706067c10 */ /* 0x000fe2000ff5e0ff */
[----:B------:R-:W-:Y:S02]  /*698f0*/  IMAD.MOV.U32 R5, RZ, RZ, R33 ;  /* 0x000000ffff057224 */ /* 0x000fe400078e0021 */
[----:B------:R4:W-:Y:S04]  /*69900*/  STL [R1+0x8d8], R31 ;  /* 0x0008d81f01007387 */ /* 0x0009e80000100800 */
[----:B------:R1:W-:Y:S02]  /*69910*/  LDGSTS.E [R0+0x13c00], [R4.64], P0 ;  /* 0x13c0000004007fae */ /* 0x0003e40008121848 */
[----:B-1----:R-:W-:Y:S01]  /*69920*/  IMAD.MOV.U32 R4, RZ, RZ, R31 ;  /* 0x000000ffff047224 */ /* 0x002fe200078e001f */
[----:B------:R-:W-:-:S05]  /*69930*/  IADD3.X R32, R32, UR6, RZ, P1, !PT ;  /* 0x0000000620207c10 */ /* 0x000fca0008ffe4ff */
[----:B------:R1:W-:Y:S01]  /*69940*/  STL [R1+0x8d4], R32 ;  /* 0x0008d42001007387 */ /* 0x0003e20000100800 */
[----:B------:R-:W-:-:S03]  /*69950*/  IADD3.X R26, R26, UR6, RZ, P2, !PT ;  /* 0x000000061a1a7c10 */ /* 0x000fc600097fe4ff */
[----:B------:R1:W-:Y:S04]  /*69960*/  STL [R1+0x918], R6 ;  /* 0x0009180601007387 */ /* 0x0003e80000100800 */
[----:B------:R-:W3:Y:S04]  /*69970*/  LDL.LU R33, [R1+0xa58] ;  /* 0x000a580001217983 */ /* 0x000ee80000300800 */
[----:B------:R1:W-:Y:S01]  /*69980*/  STL [R1+0x914], R26 ;  /* 0x0009141a01007387 */ /* 0x0003e20000100800 */
[----:B------:R-:W-:-:S03]  /*69990*/  IMAD.MOV.U32 R5, RZ, RZ, R32 ;  /* 0x000000ffff057224 */ /* 0x000fc600078e0020 */
[----:B----4-:R-:W4:Y:S04]  /*699a0*/  LDL.LU R31, [R1+0xa98] ;  /* 0x000a9800011f7983 */ /* 0x010f280000300800 */
[----:B------:R-:W4:Y:S04]  /*699b0*/  LDL.LU R35, [R1+0xa54] ;  /* 0x000a540001237983 */ /* 0x000f280000300800 */
[----:B-1----:R-:W4:Y:S04]  /*699c0*/  LDL.LU R32, [R1+0xa94] ;  /* 0x000a940001207983 */ /* 0x002f280000300800 */
[----:B------:R1:W-:Y:S02]  /*699d0*/  LDGSTS.E [R0+0x14c00], [R4.64], P0 ;  /* 0x14c0000004007fae */ /* 0x0003e40008121848 */
[----:B-1----:R-:W-:-:S02]  /*699e0*/  IMAD.MOV.U32 R4, RZ, RZ, R6 ;  /* 0x000000ffff047224 */ /* 0x002fc400078e0006 */
[----:B------:R-:W-:Y:S01]  /*699f0*/  IMAD.MOV.U32 R5, RZ, RZ, R26 ;  /* 0x000000ffff057224 */ /* 0x000fe200078e001a */
[----:B------:R-:W4:Y:S04]  /*69a00*/  LDL.LU R6, [R1+0xad8] ;  /* 0x000ad80001067983 */ /* 0x000f280000300800 */
[----:B------:R-:W4:Y:S04]  /*69a10*/  LDL.LU R26, [R1+0xb18] ;  /* 0x000b1800011a7983 */ /* 0x000f280000300800 */
[----:B------:R1:W-:Y:S01]  /*69a20*/  LDGSTS.E [R0+0x15c00], [R4.64], P0 ;  /* 0x15c0000004007fae */ /* 0x0003e20008121848 */
[----:B------:R-:W-:-:S05]  /*69a30*/  IADD3 R27, P1, R27, UR7, RZ ;  /* 0x000000071b1b7c10 */ /* 0x000fca000ff3e0ff */
[----:B------:R1:W-:Y:S01]  /*69a40*/  STL [R1+0x958], R27 ;  /* 0x0009581b01007387 */ /* 0x0003e20000100800 */
[----:B------:R-:W-:Y:S02]  /*69a50*/  IADD3 R2, P2, R2, UR7, RZ ;  /* 0x0000000702027c10 */ /* 0x000fe4000ff5e0ff */
[----:B------:R-:W-:Y:S02]  /*69a60*/  IADD3.X R30, R30, UR6, RZ, P1, !PT ;  /* 0x000000061e1e7c10 */ /* 0x000fe40008ffe4ff */
[----:B-1----:R-:W-:Y:S02]  /*69a70*/  MOV R4, R27 ;  /* 0x0000001b00047202 */ /* 0x002fe40000000f00 */
[----:B------:R-:W-:Y:S01]  /*69a80*/  IADD3.X R25, R25, UR6, RZ, P2, !PT ;  /* 0x0000000619197c10 */ /* 0x000fe200097fe4ff */
        /* <DEDUP_REMOVED lines=15> */
[----:B---3--:R-:W-:Y:S02]  /*69b80*/  IADD3.X R29, R29, UR6, RZ, P1, !PT ;  /* 0x000000061d1d7c10 */ /* 0x008fe40008ffe4ff */
        /* <DEDUP_REMOVED lines=8> */
[----:B------:R1:W-:Y:S02]  /*69c10*/  LDGSTS.E [R0+0x18c00], [R4.64], P0 ;  /* 0x18c0000004007fae */ /* 0x0003e40008121848 */
[----:B-1----:R-:W-:-:S02]  /*69c20*/  IMAD.MOV.U32 R4, RZ, RZ, R24 ;  /* 0x000000ffff047224 */ /* 0x002fc400078e0018 */
[----:B------:R-:W-:Y:S01]  /*69c30*/  IMAD.MOV.U32 R5, RZ, RZ, R34 ;  /* 0x000000ffff057224 */ /* 0x000fe200078e0022 */
[----:B------:R-:W2:Y:S04]  /*69c40*/  LDL.LU R24, [R1+0x3dc] ;  /* 0x0003dc0001187983 */ /* 0x000ea80000300800 */
[----:B------:R1:W-:Y:S04]  /*69c50*/  LDGSTS.E [R0+0x19c00], [R4.64], P0 ;  /* 0x19c0000004007fae */ /* 0x0003e80008121848 */
[----:B---3--:R-:W3:Y:S01]  /*69c60*/  LDL.LU R34, [R1+0x41c] ;  /* 0x00041c0001227983 */ /* 0x008ee20000300800 */
[----:B------:R-:W-:-:S05]  /*69c70*/  IADD3 R33, P1, R33, UR7, RZ ;  /* 0x0000000721217c10 */ /* 0x000fca000ff3e0ff */
[----:B-1----:R-:W-:Y:S01]  /*69c80*/  IMAD.MOV.U32 R4, RZ, RZ, R33 ;  /* 0x000000ffff047224 */ /* 0x002fe200078e0021 */
[----:B----4-:R-:W-:Y:S02]  /*69c90*/  IADD3 R31, P2, R31, UR7, RZ ;  /* 0x000000071f1f7c10 */ /* 0x010fe4000ff5e0ff */
[----:B------:R-:W-:Y:S01]  /*69ca0*/  IADD3.X R35, R35, UR6, RZ, P1, !PT ;  /* 0x0000000623237c10 */ /* 0x000fe20008ffe4ff */
[----:B------:R-:W-:Y:S01]  /*69cb0*/  STL [R1+0xa58], R33 ;  /* 0x000a582101007387 */ /* 0x000fe20000100800 */
[----:B------:R-:W-:-:S03]  /*69cc0*/  IADD3.X R32, R32, UR6, RZ, P2, !PT ;  /* 0x0000000620207c10 */ /* 0x000fc600097fe4ff */
[----:B------:R-:W-:Y:S01]  /*69cd0*/  IMAD.MOV.U32 R5, RZ, RZ, R35 ;  /* 0x000000ffff057224 */ /* 0x000fe200078e0023 */
[----:B------:R-:W-:Y:S04]  /*69ce0*/  STL [R1+0xa54], R35 ;  /* 0x000a542301007387 */ /* 0x000fe80000100800 */
[----:B------:R1:W-:Y:S04]  /*69cf0*/  STL [R1+0xa98], R31 ;  /* 0x000a981f01007387 */ /* 0x0003e80000100800 */
[----:B------:R4:W-:Y:S04]  /*69d00*/  LDGSTS.E [R0+0x1ac00], [R4.64], P0 ;  /* 0x1ac0000004007fae */ /* 0x0009e80008121848 */
[----:B------:R-:W-:Y:S01]  /*69d10*/  STL [R1+0xa94], R32 ;  /* 0x000a942001007387 */ /* 0x000fe20000100800 */
[----:B------:R-:W-:-:S02]  /*69d20*/  IADD3 R6, P1, R6, UR7, RZ ;  /* 0x0000000706067c10 */ /* 0x000fc4000ff3e0ff */
[----:B----4-:R-:W-:Y:S02]  /*69d30*/  MOV R4, R31 ;  /* 0x0000001f00047202 */ /* 0x010fe40000000f00 */
[----:B-1----:R-:W4:Y:S01]  /*69d40*/  LDL.LU R31, [R1+0x3d8] ;  /* 0x0003d800011f7983 */ /* 0x002f220000300800 */
[----:B------:R-:W-:Y:S01]  /*69d50*/  IMAD.MOV.U32 R5, RZ, RZ, R32 ;  /* 0x000000ffff057224 */ /* 0x000fe200078e0020 */
[----:B------:R-:W-:Y:S02]  /*69d60*/  IADD3 R26, P2, R26, UR7, RZ ;  /* 0x000000071a1a7c10 */ /* 0x000fe4000ff5e0ff */
[----:B------:R-:W4:Y:S04]  /*69d70*/  LDL.LU R35, [R1+0x418] ;  /* 0x0004180001237983 */ /* 0x000f280000300800 */
[----:B------:R1:W-:Y:S04]  /*69d80*/  LDGSTS.E [R0+0x1bc00], [R4.64], P0 ;  /* 0x1bc0000004007fae */ /* 0x0003e80008121848 */
[----:B------:R1:W-:Y:S02]  /*69d90*/  STL [R1+0xad8], R6 ;  /* 0x000ad80601007387 */ /* 0x0003e40000100800 */
[----:B-1----:R-:W-:Y:S01]  /*69da0*/  IMAD.MOV.U32 R4, RZ, RZ, R6 ;  /* 0x000000ffff047224 */ /* 0x002fe200078e0006 */
[----:B------:R-:W-:-:S05]  /*69db0*/  IADD3.X R27, R27, UR6, RZ, P1, !PT ;  /* 0x000000061b1b7c10 */ /* 0x000fca0008ffe4ff */
[----:B------:R-:W-:Y:S01]  /*69dc0*/  IMAD.MOV.U32 R5, RZ, RZ, R27 ;  /* 0x000000ffff057224 */ /* 0x000fe200078e001b */
[----:B------:R1:W-:Y:S01]  /*69dd0*/  STL [R1+0xad4], R27 ;  /* 0x000ad41b01007387 */ /* 0x0003e20000100800 */
[----:B------:R-:W-:-:S03]  /*69de0*/  IADD3.X R30, R30, UR6, RZ, P2, !PT ;  /* 0x000000061e1e7c10 */ /* 0x000fc600097fe4ff */
[----:B------:R1:W-:Y:S04]  /*69df0*/  STL [R1+0xb18], R26 ;  /* 0x000b181a01007387 */ /* 0x0003e80000100800 */
[----:B------:R-:W4:Y:S04]  /*69e00*/  LDL.LU R6, [R1+0x45c] ;  /* 0x00045c0001067983 */ /* 0x000f280000300800 */
[----:B------:R-:W-:Y:S04]  /*69e10*/  STL [R1+0xb14], R30 ;  /* 0x000b141e01007387 */ /* 0x000fe80000100800 */
        /* <DEDUP_REMOVED lines=9> */
[----:B------:R2:W-:Y:S01]  /*69eb0*/  STL [R1+0xb58], R25 ;  /* 0x000b581901007387 */ /* 0x0005e20000100800 */
[----:B-1----:R-:W-:Y:S01]  /*69ec0*/  IMAD.MOV.U32 R4, RZ, RZ, R25 ;  /* 0x000000ffff047224 */ /* 0x002fe200078e0019 */
[----:B--2---:R-:W-:-:S05]  /*69ed0*/  IADD3.X R29, R29, UR6, RZ, P1, !PT ;  /* 0x000000061d1d7c10 */ /* 0x004fca0008ffe4ff */
[----:B------:R-:W-:Y:S01]  /*69ee0*/  IMAD.MOV.U32 R5, RZ, RZ, R29 ;  /* 0x000000ffff057224 */ /* 0x000fe200078e001d */
[----:B------:R-:W-:Y:S01]  /*69ef0*/  STL [R1+0xb54], R29 ;  /* 0x000b541d01007387 */ /* 0x000fe20000100800 */
[----:B------:R-:W-:-:S03]  /*69f00*/  IADD3.X R28, R28, UR6, RZ, P2, !PT ;  /* 0x000000061c1c7c10 */ /* 0x000fc600097fe4ff */
[----:B------:R-:W-:Y:S04]  /*69f10*/  STL [R1+0xb98], R2 ;  /* 0x000b980201007387 */ /* 0x000fe80000100800 */
[----:B------:R-:W2:Y:S04]  /*69f20*/  LDL.LU R25, [R1+0x4dc] ;  /* 0x0004dc0001197983 */ /* 0x000ea80000300800 */
[----:B------:R1:W-:Y:S04]  /*69f30*/  STL [R1+0xb94], R28 ;  /* 0x000b941c01007387 */ /* 0x0003e80000100800 */
[----:B------:R1:W-:Y:S04]  /*69f40*/  LDGSTS.E [R0+0x1ec00], [R4.64], P0 ;  /* 0x1ec0000004007fae */ /* 0x0003e80008121848 */
[----:B------:R-:W2:Y:S01]  /*69f50*/  LDL.LU R30, [R1+0x51c] ;  /* 0x00051c00011e7983 */ /* 0x000ea20000300800 */
[----:B-1----:R-:W-:-:S03]  /*69f60*/  IMAD.MOV.U32 R5, RZ, RZ, R28 ;  /* 0x000000ffff057224 */ /* 0x002fc600078e001c */
[----:B------:R-:W2:Y:S04]  /*69f70*/  LDL.LU R28, [R1+0x4d8] ;  /* 0x0004d800011c7983 */ /* 0x000ea80000300800 */
[----:B------:R-:W2:Y:S01]  /*69f80*/  LDL.LU R33, [R1+0x518] ;  /* 0x0005180001217983 */ /* 0x000ea20000300800 */
[----:B------:R-:W-:Y:S01]  /*69f90*/  IADD3 R24, P1, R24, UR7, RZ ;  /* 0x0000000718187c10 */ /* 0x000fe2000ff3e0ff */
[----:B------:R-:W-:Y:S01]  /*69fa0*/  IMAD.MOV.U32 R4, RZ, RZ, R2 ;  /* 0x000000ffff047224 */ /* 0x000fe200078e0002 */
[----:B---3--:R-:W-:Y:S02]  /*69fb0*/  IADD3 R34, P2, R34, UR7, RZ ;  /* 0x0000000722227c10 */ /* 0x008fe4000ff5e0ff */
[----:B------:R-:W-:Y:S01]  /*69fc0*/  LOP3.LUT R2, R252, 0x70, RZ, 0x3c, !PT ;  /* 0x00000070fc027812 */ /* 0x000fe200078e3cff */
[----:B------:R-:W-:Y:S04]  /*69fd0*/  STL [R1+0x3dc], R24 ;  /* 0x0003dc1801007387 */ /* 0x000fe80000100800 */
[----:B------:R1:W-:Y:S04]  /*69fe0*/  LDGSTS.E [R0+0x1fc00], [R4.64], P0 ;  /* 0x1fc0000004007fae */ /* 0x0003e80008121848 */
[----:B------:R-:W-:Y:S01]  /*69ff0*/  STL [R1+0x41c], R34 ;  /* 0x00041c2201007387 */ /* 0x000fe20000100800 */
[----:B-1----:R-:W-:Y:S01]  /*6a000*/  MOV R0, UR5 ;  /* 0x0000000500007c02 */ /* 0x002fe20008000f00 */
[----:B------:R-:W-:-:S04]  /*6a010*/  IMAD.MOV.U32 R4, RZ, RZ, R24 ;  /* 0x000000ffff047224 */ /* 0x000fc800078e0018 */
[----:B------:R-:W-:Y:S01]  /*6a020*/  IMAD R0, R0, 0x20000, R2 ;  /* 0x0002000000007824 */ /* 0x000fe200078e0202 */
[----:B----4-:R-:W-:-:S05]  /*6a030*/  IADD3.X R31, R31, UR6, RZ, P1, !PT ;  /* 0x000000061f1f7c10 */ /* 0x010fca0008ffe4ff */
[----:B------:R1:W-:Y:S01]  /*6a040*/  STL [R1+0x3d8], R31 ;  /* 0x0003d81f01007387 */ /* 0x0003e20000100800 */
[----:B------:R-:W-:-:S03]  /*6a050*/  IMAD.MOV.U32 R5, RZ, RZ, R31 ;  /* 0x000000ffff057224 */ /* 0x000fc600078e001f */
[----:B------:R-:W3:Y:S01]  /*6a060*/  LDL.LU R29, [R1+0x560] ;  /* 0x00056000011d7983 */ /* 0x000ee20000300800 */
[----:B------:R-:W-:-:S03]  /*6a070*/  IADD3.X R35, R35, UR6, RZ, P2, !PT ;  /* 0x0000000623237c10 */ /* 0x000fc600097fe4ff */
[----:B------:R-:W3:Y:S04]  /*6a080*/  LDL.LU R2, [R1+0x5a0] ;  /* 0x0005a00001027983 */ /* 0x000ee80000300800 */
[----:B-1----:R-:W3:Y:S04]  /*6a090*/  LDL.LU R31, [R1+0x55c] ;  /* 0x00055c00011f7983 */ /* 0x002ee80000300800 */
[----:B------:R1:W-:Y:S04]  /*6a0a0*/  LDGSTS.E [R0+0xe00], [R4.64], P0 ;  /* 0x00e0000004007fae */ /* 0x0003e80008121848 */
[----:B------:R-:W3:Y:S01]  /*6a0b0*/  LDL.LU R24, [R1+0x59c] ;  /* 0x00059c0001187983 */ /* 0x000ee20000300800 */
[----:B-1----:R-:W-:-:S02]  /*6a0c0*/  IMAD.MOV.U32 R4, RZ, RZ, R34 ;  /* 0x000000ffff047224 */ /* 0x002fc400078e0022 */
[----:B------:R-:W-:Y:S01]  /*6a0d0*/  IMAD.MOV.U32 R5, RZ, RZ, R35 ;  /* 0x000000ffff057224 */ /* 0x000fe200078e0023 */
[----:B------:R-:W-:Y:S04]  /*6a0e0*/  STL [R1+0x418], R35 ;  /* 0x0004182301007387 */ /* 0x000fe80000100800 */
        /* <DEDUP_REMOVED lines=9> */
[----:B------:R1:W-:Y:S04]  /*6a180*/  STL [R1+0x49c], R27 ;  /* 0x00049c1b01007387 */ /* 0x0003e80000100800 */
[----:B------:R1:W-:Y:S04]  /*6a190*/  LDGSTS.E [R0+0x2e00], [R4.64], P0 ;  /* 0x02e0000004007fae */ /* 0x0003e80008121848 */
[----:B-1----:R-:W3:Y:S04]  /*6a1a0*/  LDL.LU R26, [R1+0x5e0] ;  /* 0x0005e000011a7983 */ /* 0x002ee80000300800 */
[----:B------:R1:W-:Y:S04]  /*6a1b0*/  STL [R1+0x498], R32 ;  /* 0x0004982001007387 */ /* 0x0003e80000100800 */
[----:B------:R-:W3:Y:S01]  /*6a1c0*/  LDL.LU R6, [R1+0x620] ;  /* 0x0006200001067983 */ /* 0x000ee20000300800 */
[----:B------:R-:W-:-:S03]  /*6a1d0*/  IMAD.MOV.U32 R4, RZ, RZ, R27 ;  /* 0x000000ffff047224 */ /* 0x000fc600078e001b */
[----:B------:R-:W3:Y:S01]  /*6a1e0*/  LDL.LU R27, [R1+0x5dc] ;  /* 0x0005dc00011b7983 */ /* 0x000ee20000300800 */
[----:B------:R-:W-:-:S03]  /*6a1f0*/  IMAD.MOV.U32 R5, RZ, RZ, R32 ;  /* 0x000000ffff057224 */ /* 0x000fc600078e0020 */
[----:B-1----:R-:W3:Y:S04]  /*6a200*/  LDL.LU R32, [R1+0x61c] ;  /* 0x00061c0001207983 */ /* 0x002ee80000300800 */
[----:B------:R1:W-:Y:S01]  /*6a210*/  LDGSTS.E [R0+0x3e00], [R4.64], P0 ;  /* 0x03e0000004007fae */ /* 0x0003e20008121848 */
[----:B--2---:R-:W-:-:S04]  /*6a220*/  IADD3 R25, P1, R25, UR7, RZ ;  /* 0x0000000719197c10 */ /* 0x004fc8000ff3e0ff */
[----:B-1----:R-:W-:Y:S01]  /*6a230*/  MOV R4, R25 ;  /* 0x0000001900047202 */ /* 0x002fe20000000f00 */
[----:B------:R1:W-:Y:S01]  /*6a240*/  STL [R1+0x4dc], R25 ;  /* 0x0004dc1901007387 */ /* 0x0003e20000100800 */
[----:B------:R-:W-:Y:S02]  /*6a250*/  IADD3 R30, P2, R30, UR7, RZ ;  /* 0x000000071e1e7c10 */ /* 0x000fe4000ff5e0ff */
[----:B------:R-:W-:Y:S02]  /*6a260*/  IADD3.X R28, R28, UR6, RZ, P1, !PT ;  /* 0x000000061c1c7c10 */ /* 0x000fe40008ffe4ff */
[----:B------:R-:W-:-:S03]  /*6a270*/  IADD3.X R33, R33, UR6, RZ, P2, !PT ;  /* 0x0000000621217c10 */ /* 0x000fc600097fe4ff */
[----:B------:R-:W-:Y:S01]  /*6a280*/  IMAD.MOV.U32 R5, RZ, RZ, R28 ;  /* 0x000000ffff057224 */ /* 0x000fe200078e001c */
[----:B------:R2:W-:Y:S04]  /*6a290*/  STL [R1+0x4d8], R28 ;  /* 0x0004d81c01007387 */ /* 0x0005e80000100800 */
[----:B------:R-:W-:Y:S04]  /*6a2a0*/  STL [R1+0x51c], R30 ;  /* 0x00051c1e01007387 */ /* 0x000fe80000100800 */
[----:B-1----:R-:W4:Y:S04]  /*6a2b0*/  LDL.LU R25, [R1+0x660] ;  /* 0x0006600001197983 */ /* 0x002f280000300800 */
[----:B------:R1:W-:Y:S04]  /*6a2c0*/  STL [R1+0x518], R33 ;  /* 0x0005182101007387 */ /* 0x0003e80000100800 */
[----:B------:R1:W-:Y:S04]  /*6a2d0*/  LDGSTS.E [R0+0x4e00], [R4.64], P0 ;  /* 0x04e0000004007fae */ /* 0x0003e80008121848 */
[----:B--2---:R-:W2:Y:S01]  /*6a2e0*/  LDL.LU R28, [R1+0x6a0] ;  /* 0x0006a000011c7983 */ /* 0x004ea20000300800 */
[----:B-1----:R-:W-:-:S03]  /*6a2f0*/  IMAD.MOV.U32 R5, RZ, RZ, R33 ;  /* 0x000000ffff057224 */ /* 0x002fc600078e0021 */
[----:B------:R-:W2:Y:S01]  /*6a300*/  LDL.LU R33, [R1+0x65c] ;  /* 0x00065c0001217983 */ /* 0x000ea20000300800 */
[----:B------:R-:W-:-:S03]  /*6a310*/  IMAD.MOV.U32 R4, RZ, RZ, R30 ;  /* 0x000000ffff047224 */ /* 0x000fc600078e001e */
[----:B------:R-:W2:Y:S04]  /*6a320*/  LDL.LU R30, [R1+0x69c] ;  /* 0x00069c00011e7983 */ /* 0x000ea80000300800 */
[----:B------:R1:W-:Y:S01]  /*6a330*/  LDGSTS.E [R0+0x5e00], [R4.64], P0 ;  /* 0x05e0000004007fae */ /* 0x0003e20008121848 */
[----:B---3--:R-:W-:Y:S02]  /*6a340*/  IADD3 R29, P1, R29, UR7, RZ ;  /* 0x000000071d1d7c10 */ /* 0x008fe4000ff3e0ff */
[----:B------:R-:W-:Y:S02]  /*6a350*/  IADD3 R2, P2, R2, UR7, RZ ;  /* 0x0000000702027c10 */ /* 0x000fe4000ff5e0ff */
[----:B------:R-:W-:Y:S01]  /*6a360*/  IADD3.X R31, R31, UR6, RZ, P1, !PT ;  /* 0x000000061f1f7c10 */ /* 0x000fe20008ffe4ff */
[----:B------:R3:W-:Y:S01]  /*6a370*/  STL [R1+0x560], R29 ;  /* 0x0005601d01007387 */ /* 0x0007e20000100800 */
[----:B-1----:R-:W-:-:S03]  /*6a380*/  IMAD.MOV.U32 R4, RZ, RZ, R29 ;  /* 0x000000ffff047224 */ /* 0x002fc600078e001d */
[----:B------:R1:W-:Y:S01]  /*6a390*/  STL [R1+0x55c], R31 ;  /* 0x00055c1f01007387 */ /* 0x0003e20000100800 */
[----:B------:R-:W-:-:S03]  /*6a3a0*/  IADD3.X R24, R24, UR6, RZ, P2, !PT ;  /* 0x0000000618187c10 */ /* 0x000fc600097fe4ff */
[----:B------:R1:W-:Y:S01]  /*6a3b0*/  STL [R1+0x5a0], R2 ;  /* 0x0005a00201007387 */ /* 0x0003e20000100800 */
[----:B------:R-:W-:-:S03]  /*6a3c0*/  IMAD.MOV.U32 R5, RZ, RZ, R31 ;  /* 0x000000ffff057224 */ /* 0x000fc600078e001f */
[----:B---3--:R-:W3:Y:S04]  /*6a3d0*/  LDL.LU R29, [R1+0x6e0] ;  /* 0x0006e000011d7983 */ /* 0x008ee80000300800 */
        /* <DEDUP_REMOVED lines=17> */
[----:B------:R-:W-:Y:S04]  /*6a4f0*/  STL [R1+0x620], R6 ;  /* 0x0006200601007387 */ /* 0x000fe80000100800 */
[----:B------:R-:W3:Y:S01]  /*6a500*/  LDL.LU R26, [R1+0x75c] ;  /* 0x00075c00011a7983 */ /* 0x000ee20000300800 */
[----:B------:R-:W-:-:S03]  /*6a510*/  IMAD.MOV.U32 R5, RZ, RZ, R27 ;  /* 0x000000ffff057224 */ /* 0x000fc600078e001b */
[----:B------:R1:W-:Y:S04]  /*6a520*/  STL [R1+0x61c], R32 ;  /* 0x00061c2001007387 */ /* 0x0003e80000100800 */
[----:B-1----:R-:W3:Y:S04]  /*6a530*/  LDL.LU R27, [R1+0x79c] ;  /* 0x00079c00011b7983 */ /* 0x002ee80000300800 */
[----:B------:R1:W-:Y:S02]  /*6a540*/  LDGSTS.E [R0+0x8e00], [R4.64], P0 ;  /* 0x08e0000004007fae */ /* 0x0003e40008121848 */
[----:B-1----:R-:W-:Y:S01]  /*6a550*/  MOV R4, R6 ;  /* 0x0000000600047202 */ /* 0x002fe20000000f00 */
[----:B------:R-:W-:-:S02]  /*6a560*/  IMAD.MOV.U32 R5, RZ, RZ, R32 ;  /* 0x000000ffff057224 */ /* 0x000fc400078e0020 */
[----:B------:R-:W3:Y:S04]  /*6a570*/  LDL.LU R32, [R1+0x7e0] ;  /* 0x0007e00001207983 */ /* 0x000ee80000300800 */
[----:B------:R-:W3:Y:S04]  /*6a580*/  LDL.LU R6, [R1+0x820] ;  /* 0x0008200001067983 */ /* 0x000ee80000300800 */
[----:B------:R1:W-:Y:S01]  /*6a590*/  LDGSTS.E [R0+0x9e00], [R4.64], P0 ;  /* 0x09e0000004007fae */ /* 0x0003e20008121848 */
[----:B----4-:R-:W-:-:S05]  /*6a5a0*/  IADD3 R25, P1, R25, UR7, RZ ;  /* 0x0000000719197c10 */ /* 0x010fca000ff3e0ff */
[----:B------:R-:W-:Y:S01]  /*6a5b0*/  STL [R1+0x660], R25 ;  /* 0x0006601901007387 */ /* 0x000fe20000100800 */
[----:B--2---:R-:W-:Y:S02]  /*6a5c0*/  IADD3 R28, P2, R28, UR7, RZ ;  /* 0x000000071c1c7c10 */ /* 0x004fe4000ff5e0ff */
[----:B------:R-:W-:-:S05]  /*6a5d0*/  IADD3.X R33, R33, UR6, RZ, P1, !PT ;  /* 0x0000000621217c10 */ /* 0x000fca0008ffe4ff */
[----:B------:R2:W-:Y:S01]  /*6a5e0*/  STL [R1+0x65c], R33 ;  /* 0x00065c2101007387 */ /* 0x0005e20000100800 */
[----:B-1----:R-:W-:Y:S01]  /*6a5f0*/  IMAD.MOV.U32 R5, RZ, RZ, R33 ;  /* 0x000000ffff057224 */ /* 0x002fe200078e0021 */
[----:B------:R-:W-:Y:S02]  /*6a600*/  IADD3.X R30, R30, UR6, RZ, P2, !PT ;  /* 0x000000061e1e7c10 */ /* 0x000fe400097fe4ff */
[----:B------:R-:W-:Y:S01]  /*6a610*/  STL [R1+0x6a0], R28 ;  /* 0x0006a01c01007387 */ /* 0x000fe20000100800 */
[----:B------:R-:W-:-:S03]  /*6a620*/  IMAD.MOV.U32 R4, RZ, RZ, R25 ;  /* 0x000000ffff047224 */ /* 0x000fc600078e0019 */
[----:B--2---:R-:W2:Y:S04]  /*6a630*/  LDL.LU R33, [R1+0x7dc] ;  /* 0x0007dc0001217983 */ /* 0x004ea80000300800 */
        /* <DEDUP_REMOVED lines=8> */
[----:B---3--:R-:W-:-:S02]  /*6a6c0*/  IADD3 R29, P1, R29, UR7, RZ ;  /* 0x000000071d1d7c10 */ /* 0x008fc4000ff3e0ff */
[----:B------:R-:W-:Y:S02]  /*6a6d0*/  IADD3 R34, P2, R34, UR7, RZ ;  /* 0x0000000722227c10 */ /* 0x000fe4000ff5e0ff */
[----:B------:R-:W-:Y:S01]  /*6a6e0*/  IADD3.X R31, R31, UR6, RZ, P1, !PT ;  /* 0x000000061f1f7c10 */ /* 0x000fe20008ffe4ff */
[----:B------:R-:W-:Y:S01]  /*6a6f0*/  STL [R1+0x6e0], R29 ;  /* 0x0006e01d01007387 */ /* 0x000fe20000100800 */
[----:B------:R-:W-:-:S03]  /*6a700*/  IADD3.X R35, R35, UR6, RZ, P2, !PT ;  /* 0x0000000623237c10 */ /* 0x000fc600097fe4ff */
[----:B------:R3:W-:Y:S01]  /*6a710*/  STL [R1+0x6dc], R31 ;  /* 0x0006dc1f01007387 */ /* 0x0007e20000100800 */
[----:B-1----:R-:W-:Y:S02]  /*6a720*/  IMAD.MOV.U32 R4, RZ, RZ, R29 ;  /* 0x000000ffff047224 */ /* 0x002fe400078e001d */
[----:B------:R-:W-:Y:S01]  /*6a730*/  IMAD.MOV.U32 R5, RZ, RZ, R31 ;  /* 0x000000ffff057224 */ /* 0x000fe200078e001f */
[----:B------:R-:W-:Y:S04]  /*6a740*/  STL [R1+0x720], R34 ;  /* 0x0007202201007387 */ /* 0x000fe80000100800 */
[----:B------:R1:W-:Y:S04]  /*6a750*/  LDGSTS.E [R0+0xce00], [R4.64], P0 ;  /* 0x0ce0000004007fae */ /* 0x0003e80008121848 */
[----:B---3--:R-:W3:Y:S04]  /*6a760*/  LDL.LU R31, [R1+0x85c] ;  /* 0x00085c00011f7983 */ /* 0x008ee80000300800 */
[----:B------:R-:W-:Y:S01]  /*6a770*/  STL [R1+0x71c], R35 ;  /* 0x00071c2301007387 */ /* 0x000fe20000100800 */
[----:B------:R-:W-:-:S03]  /*6a780*/  IADD3 R2, P1, R2, UR7, RZ ;  /* 0x0000000702027c10 */ /* 0x000fc6000ff3e0ff */
[----:B------:R-:W3:Y:S01]  /*6a790*/  LDL.LU R29, [R1+0x89c] ;  /* 0x00089c00011d7983 */ /* 0x000ee20000300800 */
[----:B-1----:R-:W-:Y:S02]  /*6a7a0*/  IMAD.MOV.U32 R4, RZ, RZ, R34 ;  /* 0x000000ffff047224 */ /* 0x002fe400078e0022 */
[----:B------:R-:W-:Y:S01]  /*6a7b0*/  IMAD.MOV.U32 R5, RZ, RZ, R35 ;  /* 0x000000ffff057224 */ /* 0x000fe200078e0023 */
[----:B------:R-:W-:Y:S01]  /*6a7c0*/  IADD3 R24, P2, R24, UR7, RZ ;  /* 0x0000000718187c10 */ /* 0x000fe2000ff5e0ff */
        /* <DEDUP_REMOVED lines=23> */
[----:B----4-:R-:W-:Y:S01]  /*6a940*/  IADD3.X R25, R25, UR6, RZ, P2, !PT ;  /* 0x0000000619197c10 */ /* 0x010fe200097fe4ff */
[----:B------:R-:W-:Y:S04]  /*6a950*/  STL [R1+0x7dc], R33 ;  /* 0x0007dc2101007387 */ /* 0x000fe80000100800 */
[----:B------:R-:W-:Y:S04]  /*6a960*/  STL [R1+0x820], R6 ;  /* 0x0008200601007387 */ /* 0x000fe80000100800 */
[----:B------:R1:W-:Y:S04]  /*6a970*/  LDGSTS.E [R0+0x10e00], [R4.64], P0 ;  /* 0x10e0000004007fae */ /* 0x0003e80008121848 */
[----:B------:R2:W-:Y:S01]  /*6a980*/  STL [R1+0x81c], R25 ;  /* 0x00081c1901007387 */ /* 0x0005e20000100800 */
[----:B-1----:R-:W-:-:S02]  /*6a990*/  IMAD.MOV.U32 R5, RZ, RZ, R25 ;  /* 0x000000ffff057224 */ /* 0x002fc400078e0019 */
[----:B------:R-:W-:Y:S01]  /*6a9a0*/  IMAD.MOV.U32 R4, RZ, RZ, R6 ;  /* 0x000000ffff047224 */ /* 0x000fe200078e0006 */
[----:B--2---:R-:W2:Y:S04]  /*6a9b0*/  LDL.LU R25, [R1+0x95c] ;  /* 0x00095c0001197983 */ /* 0x004ea80000300800 */
[----:B------:R-:W4:Y:S04]  /*6a9c0*/  LDL.LU R6, [R1+0x960] ;  /* 0x0009600001067983 */ /* 0x000f280000300800 */
[----:B------:R-:W2:Y:S04]  /*6a9d0*/  LDL.LU R39, [R1+0x99c] ;  /* 0x00099c0001277983 */ /* 0x000ea80000300800 */
[----:B------:R-:W2:Y:S01]  /*6a9e0*/  LDL.LU R38, [R1+0x9a0] ;  /* 0x0009a00001267983 */ /* 0x000ea20000300800 */
[----:B------:R-:W-:-:S02]  /*6a9f0*/  IADD3 R30, P1, R30, UR7, RZ ;  /* 0x000000071e1e7c10 */ /* 0x000fc4000ff3e0ff */
[----:B------:R-:W-:Y:S01]  /*6aa00*/  IADD3 R28, P2, R28, UR7, RZ ;  /* 0x000000071c1c7c10 */ /* 0x000fe2000ff5e0ff */
[----:B------:R1:W-:Y:S04]  /*6aa10*/  LDGSTS.E [R0+0x11e00], [R4.64], P0 ;  /* 0x11e0000004007fae */ /* 0x0003e80008121848 */
[----:B------:R3:W-:Y:S01]  /*6aa20*/  STL [R1+0x860], R30 ;  /* 0x0008601e01007387 */ /* 0x0007e20000100800 */
[----:B-1----:R-:W-:Y:S01]  /*6aa30*/  IMAD.MOV.U32 R4, RZ, RZ, R30 ;  /* 0x000000ffff047224 */ /* 0x002fe200078e001e */
[----:B---3--:R-:W-:-:S05]  /*6aa40*/  IADD3.X R31, R31, UR6, RZ, P1, !PT ;  /* 0x000000061f1f7c10 */ /* 0x008fca0008ffe4ff */
[----:B------:R1:W-:Y:S01]  /*6aa50*/  STL [R1+0x85c], R31 ;  /* 0x00085c1f01007387 */ /* 0x0003e20000100800 */
[----:B------:R-:W-:-:S03]  /*6aa60*/  IADD3.X R29, R29, UR6, RZ, P2, !PT ;  /* 0x000000061d1d7c10 */ /* 0x000fc600097fe4ff */
[----:B------:R-:W-:Y:S04]  /*6aa70*/  STL [R1+0x8a0], R28 ;  /* 0x0008a01c01007387 */ /* 0x000fe80000100800 */
[----:B------:R3:W-:Y:S04]  /*6aa80*/  STL [R1+0x89c], R29 ;  /* 0x00089c1d01007387 */ /* 0x0007e80000100800 */
[----:B------:R-:W2:Y:S04]  /*6aa90*/  LDL.LU R37, [R1+0x9dc] ;  /* 0x0009dc0001257983 */ /* 0x000ea80000300800 */
[----:B------:R-:W2:Y:S04]  /*6aaa0*/  LDL.LU R36, [R1+0x9e0] ;  /* 0x0009e00001247983 */ /* 0x000ea80000300800 */
[----:B------:R-:W2:Y:S04]  /*6aab0*/  LDL.LU R35, [R1+0xa1c] ;  /* 0x000a1c0001237983 */ /* 0x000ea80000300800 */
[----:B------:R-:W2:Y:S04]  /*6aac0*/  LDL.LU R34, [R1+0xa20] ;  /* 0x000a200001227983 */ /* 0x000ea80000300800 */
[----:B------:R-:W2:Y:S01]  /*6aad0*/  LDL.LU R32, [R1+0xa60] ;  /* 0x000a600001207983 */ /* 0x000ea20000300800 */
[----:B------:R-:W-:-:S03]  /*6aae0*/  IMAD.MOV.U32 R5, RZ, RZ, R31 ;  /* 0x000000ffff057224 */ /* 0x000fc600078e001f */
[----:B------:R-:W2:Y:S04]  /*6aaf0*/  LDL.LU R30, [R1+0xaa0] ;  /* 0x000aa000011e7983 */ /* 0x000ea80000300800 */
[----:B------:R1:W-:Y:S02]  /*6ab00*/  LDGSTS.E [R0+0x12e00], [R4.64], P0 ;  /* 0x12e0000004007fae */ /* 0x0003e40008121848 */
[----:B-1----:R-:W-:Y:S01]  /*6ab10*/  MOV R4, R28 ;  /* 0x0000001c00047202 */ /* 0x002fe20000000f00 */
[----:B------:R-:W-:-:S05]  /*6ab20*/  IMAD.MOV.U32 R5, RZ, RZ, R29 ;  /* 0x000000ffff057224 */ /* 0x000fca00078e001d */
[----:B------:R1:W-:Y:S01]  /*6ab30*/  LDGSTS.E [R0+0x13e00], [R4.64], P0 ;  /* 0x13e0000004007fae */ /* 0x0003e20008121848 */
[----:B------:R-:W-:-:S05]  /*6ab40*/  IADD3 R26, P1, R26, UR7, RZ ;  /* 0x000000071a1a7c10 */ /* 0x000fca000ff3e0ff */
[----:B------:R-:W-:Y:S01]  /*6ab50*/  STL [R1+0x8e0], R26 ;  /* 0x0008e01a01007387 */ /* 0x000fe20000100800 */
[----:B------:R-:W-:Y:S02]  /*6ab60*/  IADD3 R2, P2, R2, UR7, RZ ;  /* 0x0000000702027c10 */ /* 0x000fe4000ff5e0ff */
[----:B------:R-:W-:-:S05]  /*6ab70*/  IADD3.X R27, R27, UR6, RZ, P1, !PT ;  /* 0x000000061b1b7c10 */ /* 0x000fca0008ffe4ff */
[----:B------:R1:W-:Y:S01]  /*6ab80*/  STL [R1+0x8dc], R27 ;  /* 0x0008dc1b01007387 */ /* 0x0003e20000100800 */
[----:B------:R-:W-:-:S03]  /*6ab90*/  IADD3.X R24, R24, UR6, RZ, P2, !PT ;  /* 0x0000000618187c10 */ /* 0x000fc600097fe4ff */
[----:B------:R-:W-:Y:S04]  /*6aba0*/  STL [R1+0x920], R2 ;  /* 0x0009200201007387 */ /* 0x000fe80000100800 */
[----:B------:R-:W2:Y:S04]  /*6abb0*/  LDL.LU R33, [R1+0xa5c] ;  /* 0x000a5c0001217983 */ /* 0x000ea80000300800 */
[----:B------:R1:W-:Y:S04]  /*6abc0*/  STL [R1+0x91c], R24 ;  /* 0x00091c1801007387 */ /* 0x0003e80000100800 */
[----:B------:R-:W2:Y:S04]  /*6abd0*/  LDL.LU R31, [R1+0xa9c] ;  /* 0x000a9c00011f7983 */ /* 0x000ea80000300800 */
[----:B---3--:R-:W3:Y:S01]  /*6abe0*/  LDL.LU R29, [R1+0xadc] ;  /* 0x000adc00011d7983 */ /* 0x008ee20000300800 */
[----:B-1----:R-:W-:-:S03]  /*6abf0*/  IMAD.MOV.U32 R4, RZ, RZ, R26 ;  /* 0x000000ffff047224 */ /* 0x002fc600078e001a */
[----:B------:R-:W3:Y:S01]  /*6ac00*/  LDL.LU R28, [R1+0xae0] ;  /* 0x000ae000011c7983 */ /* 0x000ee20000300800 */
[----:B------:R-:W-:-:S03]  /*6ac10*/  IMAD.MOV.U32 R5, RZ, RZ, R27 ;  /* 0x000000ffff057224 */ /* 0x000fc600078e001b */
[----:B------:R-:W3:Y:S04]  /*6ac20*/  LDL.LU R27, [R1+0xb1c] ;  /* 0x000b1c00011b7983 */ /* 0x000ee80000300800 */
[----:B------:R-:W3:Y:S04]  /*6ac30*/  LDL.LU R26, [R1+0xb20] ;  /* 0x000b2000011a7983 */ /* 0x000ee80000300800 */
[----:B------:R1:W-:Y:S02]  /*6ac40*/  LDGSTS.E [R0+0x14e00], [R4.64], P0 ;  /* 0x14e0000004007fae */ /* 0x0003e40008121848 */
[----:B-1----:R-:W-:-:S02]  /*6ac50*/  IMAD.MOV.U32 R4, RZ, RZ, R2 ;  /* 0x000000ffff047224 */ /* 0x002fc400078e0002 */
[----:B------:R-:W-:Y:S02]  /*6ac60*/  IMAD.MOV.U32 R5, RZ, RZ, R24 ;  /* 0x000000ffff057224 */ /* 0x000fe400078e0018 */
[----:B------:R-:W3:Y:S04]  /*6ac70*/  LDL.LU R24, [R1+0xb60] ;  /* 0x000b600001187983 */ /* 0x000ee80000300800 */
[----:B------:R-:W3:Y:S04]  /*6ac80*/  LDL.LU R2, [R1+0xba0] ;  /* 0x000ba00001027983 */ /* 0x000ee80000300800 */
[----:B------:R1:W-:Y:S01]  /*6ac90*/  LDGSTS.E [R0+0x15e00], [R4.64], P0 ;  /* 0x15e0000004007fae */ /* 0x0003e20008121848 */
[----:B----4-:R-:W-:-:S04]  /*6aca0*/  IADD3 R6, P1, R6, UR7, RZ ;  /* 0x0000000706067c10 */ /* 0x010fc8000ff3e0ff */
[----:B--2---:R-:W-:Y:S01]  /*6acb0*/  IADD3.X R25, R25, UR6, RZ, P1, !PT ;  /* 0x0000000619197c10 */ /* 0x004fe20008ffe4ff */
[----:B------:R-:W-:Y:S01]  /*6acc0*/  STL [R1+0x960], R6 ;  /* 0x0009600601007387 */ /* 0x000fe20000100800 */
[----:B------:R-:W-:-:S03]  /*6acd0*/  IADD3 R38, P2, R38, UR7, RZ ;  /* 0x0000000726267c10 */ /* 0x000fc6000ff5e0ff */
[----:B------:R2:W-:Y:S01]  /*6ace0*/  STL [R1+0x95c], R25 ;  /* 0x00095c1901007387 */ /* 0x0005e20000100800 */
[----:B-1----:R-:W-:-:S03]  /*6acf0*/  IMAD.MOV.U32 R5, RZ, RZ, R25 ;  /* 0x000000ffff057224 */ /* 0x002fc600078e0019 */
[----:B------:R-:W-:Y:S04]  /*6ad00*/  STL [R1+0x9a0], R38 ;  /* 0x0009a02601007387 */ /* 0x000fe80000100800 */
[----:B--2---:R-:W2:Y:S01]  /*6ad10*/  LDL.LU R25, [R1+0xb5c] ;  /* 0x000b5c0001197983 */ /* 0x004ea20000300800 */
[----:B------:R-:W-:Y:S01]  /*6ad20*/  IADD3.X R39, R39, UR6, RZ, P2, !PT ;  /* 0x0000000627277c10 */ /* 0x000fe200097fe4ff */
[----:B------:R-:W-:-:S04]  /*6ad30*/  IMAD.MOV.U32 R4, RZ, RZ, R6 ;  /* 0x000000ffff047224 */ /* 0x000fc800078e0006 */
[----:B------:R-:W-:Y:S04]  /*6ad40*/  STL [R1+0x99c], R39 ;  /* 0x00099c2701007387 */ /* 0x000fe80000100800 */
[----:B------:R-:W4:Y:S04]  /*6ad50*/  LDL.LU R6, [R1+0xb9c] ;  /* 0x000b9c0001067983 */ /* 0x000f280000300800 */
[----:B------:R1:W-:Y:S02]  /*6ad60*/  LDGSTS.E [R0+0x16e00], [R4.64], P0 ;  /* 0x16e0000004007fae */ /* 0x0003e40008121848 */
[----:B-1----:R-:W-:-:S02]  /*6ad70*/  IMAD.MOV.U32 R4, RZ, RZ, R38 ;  /* 0x000000ffff047224 */ /* 0x002fc400078e0026 */
[----:B------:R-:W-:-:S05]  /*6ad80*/  IMAD.MOV.U32 R5, RZ, RZ, R39 ;  /* 0x000000ffff057224 */ /* 0x000fca00078e0027 */
[----:B------:R1:W-:Y:S01]  /*6ad90*/  LDGSTS.E [R0+0x17e00], [R4.64], P0 ;  /* 0x17e0000004007fae */ /* 0x0003e20008121848 */
[----:B------:R-:W-:-:S04]  /*6ada0*/  IADD3 R36, P1, R36, UR7, RZ ;  /* 0x0000000724247c10 */ /* 0x000fc8000ff3e0ff */
[----:B------:R-:W-:Y:S02]  /*6adb0*/  IADD3.X R37, R37, UR6, RZ, P1, !PT ;  /* 0x0000000625257c10 */ /* 0x000fe40008ffe4ff */
[----:B------:R-:W-:-:S03]  /*6adc0*/  IADD3 R34, P2, R34, UR7, RZ ;  /* 0x0000000722227c10 */ /* 0x000fc6000ff5e0ff */
[----:B-1----:R-:W-:Y:S01]  /*6add0*/  IMAD.MOV.U32 R5, RZ, RZ, R37 ;  /* 0x000000ffff057224 */ /* 0x002fe200078e0025 */
[----:B------:R-:W-:Y:S02]  /*6ade0*/  MOV R4, R36 ;  /* 0x0000002400047202 */ /* 0x000fe40000000f00 */
[----:B------:R-:W-:Y:S02]  /*6adf0*/  IADD3.X R35, R35, UR6, RZ, P2, !PT ;  /* 0x0000000623237c10 */ /* 0x000fe400097fe4ff */
[----:B------:R-:W-:Y:S01]  /*6ae00*/  IADD3 R32, P1, R32, UR7, RZ ;  /* 0x0000000720207c10 */ /* 0x000fe2000ff3e0ff */
[----:B------:R1:W-:Y:S01]  /*6ae10*/  LDGSTS.E [R0+0x18e00], [R4.64], P0 ;  /* 0x18e0000004007fae */ /* 0x0003e20008121848 */
[----:B------:R-:W-:Y:S01]  /*6ae20*/  IADD3 R30, P2, R30, UR7, RZ ;  /* 0x000000071e1e7c10 */ /* 0x000fe2000ff5e0ff */
[----:B-1----:R-:W-:Y:S02]  /*6ae30*/  IMAD.MOV.U32 R4, RZ, RZ, R34 ;  /* 0x000000ffff047224 */ /* 0x002fe400078e0022 */
[----:B------:R-:W-:-:S05]  /*6ae40*/  IMAD.MOV.U32 R5, RZ, RZ, R35 ;  /* 0x000000ffff057224 */ /* 0x000fca00078e0023 */
[----:B------:R1:W-:Y:S02]  /*6ae50*/  LDGSTS.E [R0+0x19e00], [R4.64], P0 ;  /* 0x19e0000004007fae */ /* 0x0003e40008121848 */
[----:B-1----:R-:W-:Y:S02]  /*6ae60*/  IMAD.MOV.U32 R4, RZ, RZ, R32 ;  /* 0x000000ffff047224 */ /* 0x002fe400078e0020 */
[----:B------:R-:W-:Y:S04]  /*6ae70*/  STL [R1+0x9e0], R36 ;  /* 0x0009e02401007387 */ /* 0x000fe80000100800 */
[----:B------:R-:W-:Y:S04]  /*6ae80*/  STL [R1+0x9dc], R37 ;  /* 0x0009dc2501007387 */ /* 0x000fe80000100800 */
[----:B------:R-:W-:Y:S01]  /*6ae90*/  STL [R1+0xa20], R34 ;  /* 0x000a202201007387 */ /* 0x000fe20000100800 */
[----:B------:R-:W-:-:S03]  /*6aea0*/  IMAD.MOV.U32 R81, RZ, RZ, 0x7f ;  /* 0x0000007fff517424 */ /* 0x000fc600078e00ff */
[----:B------:R-:W-:Y:S01]  /*6aeb0*/  STL [R1+0xa1c], R35 ;  /* 0x000a1c2301007387 */ /* 0x000fe20000100800 */
[----:B------:R-:W-:-:S05]  /*6aec0*/  IADD3.X R33, R33, UR6, RZ, P1, !PT ;  /* 0x0000000621217c10 */ /* 0x000fca0008ffe4ff */
[----:B------:R-:W-:Y:S01]  /*6aed0*/  IMAD.MOV.U32 R5, RZ, RZ, R33 ;  /* 0x000000ffff057224 */ /* 0x000fe200078e0021 */
[----:B------:R-:W-:-:S04]  /*6aee0*/  IADD3.X R31, R31, UR6, RZ, P2, !PT ;  /* 0x000000061f1f7c10 */ /* 0x000fc800097fe4ff */
[----:B------:R1:W-:Y:S01]  /*6aef0*/  LDGSTS.E [R0+0x1ae00], [R4.64], P0 ;  /* 0x1ae0000004007fae */ /* 0x0003e20008121848 */
[----:B---3--:R-:W-:-:S04]  /*6af00*/  IADD3 R28, P1, R28, UR7, RZ ;  /* 0x000000071c1c7c10 */ /* 0x008fc8000ff3e0ff */
[----:B------:R-:W-:Y:S01]  /*6af10*/  IADD3.X R29, R29, UR6, RZ, P1, !PT ;  /* 0x000000061d1d7c10 */ /* 0x000fe20008ffe4ff */
[----:B-1----:R-:W-:Y:S02]  /*6af20*/  IMAD.MOV.U32 R4, RZ, RZ, R30 ;  /* 0x000000ffff047224 */ /* 0x002fe400078e001e */
[----:B------:R-:W-:Y:S01]  /*6af30*/  IMAD.MOV.U32 R5, RZ, RZ, R31 ;  /* 0x000000ffff057224 */ /* 0x000fe200078e001f */
[----:B------:R-:W-:-:S04]  /*6af40*/  IADD3 R26, P2, R26, UR7, RZ ;  /* 0x000000071a1a7c10 */ /* 0x000fc8000ff5e0ff */
[----:B------:R1:W-:Y:S01]  /*6af50*/  LDGSTS.E [R0+0x1be00], [R4.64], P0 ;  /* 0x1be0000004007fae */ /* 0x0003e20008121848 */
[----:B------:R-:W-:-:S03]  /*6af60*/  IADD3.X R27, R27, UR6, RZ, P2, !PT ;  /* 0x000000061b1b7c10 */ /* 0x000fc600097fe4ff */
[----:B------:R-:W-:Y:S01]  /*6af70*/  STL [R1+0xa60], R32 ;  /* 0x000a602001007387 */ /* 0x000fe20000100800 */
[----:B-1----:R-:W-:Y:S02]  /*6af80*/  IMAD.MOV.U32 R4, RZ, RZ, R28 ;  /* 0x000000ffff047224 */ /* 0x002fe400078e001c */
[----:B------:R-:W-:Y:S01]  /*6af90*/  IMAD.MOV.U32 R5, RZ, RZ, R29 ;  /* 0x000000ffff057224 */ /* 0x000fe200078e001d */
[----:B------:R-:W-:-:S04]  /*6afa0*/  IADD3 R24, P1, R24, UR7, RZ ;  /* 0x0000000718187c10 */ /* 0x000fc8000ff3e0ff */
[----:B------:R1:W-:Y:S04]  /*6afb0*/  LDGSTS.E [R0+0x1ce00], [R4.64], P0 ;  /* 0x1ce0000004007fae */ /* 0x0003e80008121848 */
[----:B------:R-:W-:Y:S01]  /*6afc0*/  STL [R1+0xa5c], R33 ;  /* 0x000a5c2101007387 */ /* 0x000fe20000100800 */
[----:B------:R-:W-:-:S03]  /*6afd0*/  IADD3 R2, P2, R2, UR7, RZ ;  /* 0x0000000702027c10 */ /* 0x000fc6000ff5e0ff */
[----:B------:R-:W-:Y:S01]  /*6afe0*/  STL [R1+0xaa0], R30 ;  /* 0x000aa01e01007387 */ /* 0x000fe20000100800 */
[----:B-1----:R-:W-:Y:S01]  /*6aff0*/  MOV R4, R26 ;  /* 0x0000001a00047202 */ /* 0x002fe20000000f00 */
[----:B------:R-:W-:Y:S02]  /*6b000*/  IMAD.MOV.U32 R5, RZ, RZ, R27 ;  /* 0x000000ffff057224 */ /* 0x000fe400078e001b */
[----:B------:R-:W-:Y:S04]  /*6b010*/  STL [R1+0xa9c], R31 ;  /* 0x000a9c1f01007387 */ /* 0x000fe80000100800 */
[----:B------:R1:W-:Y:S01]  /*6b020*/  LDGSTS.E [R0+0x1de00], [R4.64], P0 ;  /* 0x1de0000004007fae */ /* 0x0003e20008121848 */
[----:B------:R-:W-:-:S03]  /*6b030*/  IADD3 R81, R81, c[0x0][0x180], RZ ;  /* 0x0000600051517a10 */ /* 0x000fc60007ffe0ff */
[----:B------:R-:W-:Y:S04]  /*6b040*/  STL [R1+0xae0], R28 ;  /* 0x000ae01c01007387 */ /* 0x000fe80000100800 */
[----:B------:R-:W-:Y:S01]  /*6b050*/  STL [R1+0xadc], R29 ;  /* 0x000adc1d01007387 */ /* 0x000fe20000100800 */
[----:B-1----:R-:W-:-:S03]  /*6b060*/  IMAD.MOV.U32 R4, RZ, RZ, R24 ;  /* 0x000000ffff047224 */ /* 0x002fc600078e0018 */
[----:B------:R-:W-:Y:S04]  /*6b070*/  STL [R1+0xb20], R26 ;  /* 0x000b201a01007387 */ /* 0x000fe80000100800 */
[----:B------:R-:W-:Y:S04]  /*6b080*/  STL [R1+0xb1c], R27 ;  /* 0x000b1c1b01007387 */ /* 0x000fe80000100800 */
[----:B------:R-:W-:Y:S01]  /*6b090*/  STL [R1+0xb60], R24 ;  /* 0x000b601801007387 */ /* 0x000fe20000100800 */
[----:B------:R-:W-:Y:S02]  /*6b0a0*/  IADD3 R7, R7, 0x1, RZ ;  /* 0x0000000107077810 */ /* 0x000fe40007ffe0ff */
[----:B--2---:R-:W-:-:S05]  /*6b0b0*/  IADD3.X R25, R25, UR6, RZ, P1, !PT ;  /* 0x0000000619197c10 */ /* 0x004fca0008ffe4ff */
[----:B------:R-:W-:Y:S01]  /*6b0c0*/  IMAD.MOV.U32 R5, RZ, RZ, R25 ;  /* 0x000000ffff057224 */ /* 0x000fe200078e0019 */
[----:B------:R-:W-:Y:S04]  /*6b0d0*/  STL [R1+0xb5c], R25 ;  /* 0x000b5c1901007387 */ /* 0x000fe80000100800 */
[----:B------:R1:W-:Y:S01]  /*6b0e0*/  LDGSTS.E [R0+0x1ee00], [R4.64], P0 ;  /* 0x1ee0000004007fae */ /* 0x0003e20008121848 */
[----:B----4-:R-:W-:-:S03]  /*6b0f0*/  IADD3.X R6, R6, UR6, RZ, P2, !PT ;  /* 0x0000000606067c10 */ /* 0x010fc600097fe4ff */
[----:B------:R2:W-:Y:S01]  /*6b100*/  STL [R1+0xba0], R2 ;  /* 0x000ba00201007387 */ /* 0x0005e20000100800 */
[----:B-1----:R-:W-:Y:S01]  /*6b110*/  IMAD.MOV.U32 R4, RZ, RZ, R2 ;  /* 0x000000ffff047224 */ /* 0x002fe200078e0002 */
[----:B--2---:R-:W-:Y:S02]  /*6b120*/  SHF.R.S32.HI R2, RZ, 0x1f, R81 ;  /* 0x0000001fff027819 */ /* 0x004fe40000011451 */
[----:B------:R1:W-:Y:S01]  /*6b130*/  STL [R1+0xb9c], R6 ;  /* 0x000b9c0601007387 */ /* 0x0003e20000100800 */
[----:B------:R-:W-:Y:S01]  /*6b140*/  IMAD.MOV.U32 R5, RZ, RZ, R6 ;  /* 0x000000ffff057224 */ /* 0x000fe200078e0006 */
[----:B------:R-:W-:Y:S02]  /*6b150*/  LEA.HI R2, R2, R81, RZ, 0x7 ;  /* 0x0000005102027211 */ /* 0x000fe400078f38ff */
[----:B------:R1:W-:Y:S02]  /*6b160*/  STL [R1+0x398], R7 ;  /* 0x0003980701007387 */ /* 0x0003e40000100800 */
[----:B------:R-:W-:-:S02]  /*6b170*/  SHF.R.S32.HI R2, RZ, 0x7, R2 ;  /* 0x00000007ff027819 */ /* 0x000fc40000011402 */
[----:B------:R1:W-:Y:S02]  /*6b180*/  LDGSTS.E [R0+0x1fe00], [R4.64], P0 ;  /* 0x1fe0000004007fae */ /* 0x0003e40008121848 */
[----:B------:R-:W-:Y:S02]  /*6b190*/  ISETP.NE.U32.AND P0, PT, R7, R2, PT ;  /* 0x000000020700720c */ /* 0x000fe40003f05070 */
[----:B------:R-:W0:Y:S11]  /*6b1a0*/  LDGDEPBAR ;  /* 0x00000000000079af */ /* 0x000e360000000000 */
[----:B-1----:R-:W-:Y:S01]  /*6b1b0*/  @!P0 CALL.REL.NOINC `(.L_x_0) ;  /* 0x0000001000008944 */ /* 0x002fe20003c00000 */
[----:B------:R-:W-:Y:S05]  /*6b1c0*/  BRA `(.L_x_1) ;  /* 0xfffd778000007947 */ /* 0x000fea000383ffff */
.L_x_0:
[----:B------:R-:W2:Y:S01]  /*6b1d0*/  LDL.LU R24, [R1+0x1234] ;  /* 0x0012340001187983 */ /* 0x000ea20000300800 */
[----:B------:R-:W-:-:S04]  /*6b1e0*/  DEPBAR.LE SB0, 0x0 ;  /* 0x000080000000791a */ /* 0x000fc80000000000 */
[----:B------:R-:W3:Y:S04]  /*6b1f0*/  LDL.LU R7, [R1+0x1230] ;  /* 0x0012300001077983 */ /* 0x000ee80000300800 */
[----:B------:R-:W4:Y:S04]  /*6b200*/  LDL.LU R6, [R1+0x122c] ;  /* 0x00122c0001067983 */ /* 0x000f280000300800 */
[----:B------:R1:W-:Y:S04]  /*6b210*/  STL [R1+0x1628], R239 ;  /* 0x001628ef01007387 */ /* 0x0003e80000100800 */
[----:B------:R-:W1:Y:S04]  /*6b220*/  S2R R25, SR_TID.X ;  /* 0x0000000000197919 */ /* 0x000e680000002100 */
[----:B-1----:R-:W2:Y:S01]  /*6b230*/  LDL.LU R239, [R1+0x1228] ;  /* 0x0012280001ef7983 */ /* 0x002ea20000300800 */
[----:B------:R-:W-:-:S02]  /*6b240*/  IMAD.SHL.U32 R2, R25, 0x20, RZ ;  /* 0x0000002019027824 */ /* 0x000fc400078e00ff */
[C---:B------:R-:W-:Y:S01]  /*6b250*/  IMAD.SHL.U32 R0, R25.reuse, 0x4, RZ ;  /* 0x0000000419007824 */ /* 0x040fe200078e00ff */
[C---:B------:R-:W-:Y:S01]  /*6b260*/  SHF.L.U32 R3, R25.reuse, 0xc, RZ ;  /* 0x0000000c19037819 */ /* 0x040fe200000006ff */
[C---:B------:R-:W-:Y:S01]  /*6b270*/  IMAD.SHL.U32 R4, R25.reuse, 0x400, RZ ;  /* 0x0000040019047824 */ /* 0x040fe200078e00ff */
[----:B------:R-:W-:Y:S01]  /*6b280*/  LOP3.LUT R2, R2, 0x60, RZ, 0xc0, !PT ;  /* 0x0000006002027812 */ /* 0x000fe200078ec0ff */
[----:B------:R-:W-:-:S03]  /*6b290*/  IMAD.SHL.U32 R5, R25, 0x40, RZ ;  /* 0x0000004019057824 */ /* 0x000fc600078e00ff */
[----:B------:R-:W-:Y:S02]  /*6b2a0*/  LOP3.LUT R2, R2, 0x70, R0, 0x78, !PT ;  /* 0x0000007002027812 */ /* 0x000fe400078e7800 */
[----:B------:R-:W-:Y:S02]  /*6b2b0*/  LOP3.LUT R4, R4, 0x6000, RZ, 0xc0, !PT ;  /* 0x0000600004047812 */ /* 0x000fe400078ec0ff */
[----:B------:R-:W-:Y:S02]  /*6b2c0*/  LOP3.LUT R0, R3, 0x6000, RZ, 0xc0, !PT ;  /* 0x0000600003007812 */ /* 0x000fe400078ec0ff */
[----:B------:R-:W-:-:S04]  /*6b2d0*/  LOP3.LUT R3, R5, 0x1800, RZ, 0xc0, !PT ;  /* 0x0000180005037812 */ /* 0x000fc800078ec0ff */
[----:B------:R-:W-:Y:S02]  /*6b2e0*/  IADD3 R2, R2, R4, R3 ;  /* 0x0000000402027210 */ /* 0x000fe40007ffe003 */
[----:B------:R-:W3:Y:S04]  /*6b2f0*/  LDL.LU R4, [R1+0x220] ;  /* 0x0002200001047983 */ /* 0x000ee80000300800 */
[----:B------:R-:W3:Y:S01]  /*6b300*/  LDL.LU R5, [R1+0x224] ;  /* 0x0002240001057983 */ /* 0x000ee20000300800 */
[----:B------:R-:W-:Y:S02]  /*6b310*/  IMAD.MOV.U32 R26, RZ, RZ, R148 ;  /* 0x000000ffff1a7224 */ /* 0x000fe400078e0094 */
[----:B------:R-:W-:Y:S02]  /*6b320*/  IMAD.MOV.U32 R27, RZ, RZ, R149 ;  /* 0x000000ffff1b7224 */ /* 0x000fe400078e0095 */
[----:B-----5:R-:W-:-:S02]  /*6b330*/  IMAD.MOV.U32 R34, RZ, RZ, R16 ;  /* 0x000000ffff227224 */ /* 0x020fc400078e0010 */
[----:B------:R-:W-:Y:S01]  /*6b340*/  IMAD.MOV.U32 R35, RZ, RZ, R17 ;  /* 0x000000ffff237224 */ /* 0x000fe200078e0011 */
[----:B------:R-:W-:Y:S01]  /*6b350*/  BAR.SYNC.DEFER_BLOCKING 0x0 ;  /* 0x0000000000007b1d */ /* 0x000fe20000010000 */
[----:B--2---:R-:W-:-:S04]  /*6b360*/  ISETP.GE.AND P0, PT, R239, c[0x0][0x178], PT ;  /* 0x00005e00ef007a0c */ /* 0x004fc80003f06270 */
[----:B----4-:R-:W-:Y:S02]  /*6b370*/  ISETP.LT.AND P2, PT, R6, c[0x0][0x17c], !P0 ;  /* 0x00005f0006007a0c */ /* 0x010fe40004741270 */
[----:B---3--:R-:W-:Y:S01]  /*6b380*/  ISETP.LT.AND P4, PT, R7, c[0x0][0x17c], !P0 ;  /* 0x00005f0007007a0c */ /* 0x008fe20004781270 */
[----:B------:R-:W2:Y:S04]  /*6b390*/  LDL.LU R6, [R1+0x210] ;  /* 0x0002100001067983 */ /* 0x000ea80000300800 */
[----:B------:R-:W2:Y:S04]  /*6b3a0*/  LDL.LU R7, [R1+0x214] ;  /* 0x0002140001077983 */ /* 0x000ea80000300800 */
[----:B------:R-:W3:Y:S04]  /*6b3b0*/  LDL.LU R28, [R1+0x228] ;  /* 0x00022800011c7983 */ /* 0x000ee80000300800 */
[----:B------:R-:W3:Y:S04]  /*6b3c0*/  LDL.LU R29, [R1+0x22c] ;  /* 0x00022c00011d7983 */ /* 0x000ee80000300800 */
[----:B------:R-:W3:Y:S04]  /*6b3d0*/  LDL.LU R30, [R1+0x218] ;  /* 0x00021800011e7983 */ /* 0x000ee80000300800 */
[----:B------:R-:W3:Y:S01]  /*6b3e0*/  LDL.LU R31, [R1+0x21c] ;  /* 0x00021c00011f7983 */ /* 0x000ee20000300800 */
[----:B------:R-:W-:-:S02]  /*6b3f0*/  LOP3.LUT R25, R25, 0x7f, RZ, 0xc0, !PT ;  /* 0x0000007f19197812 */ /* 0x000fc400078ec0ff */
[----:B------:R-:W-:Y:S01]  /*6b400*/  ISETP.LT.AND P3, PT, R24, c[0x0][0x17c], !P0 ;  /* 0x00005f0018007a0c */ /* 0x000fe20004761270 */
[----:B------:R-:W-:Y:S02]  /*6b410*/  IMAD.MOV.U32 R24, RZ, RZ, R144 ;  /* 0x000000ffff187224 */ /* 0x000fe400078e0090 */
[----:B------:R-:W-:Y:S02]  /*6b420*/  IMAD R0, R25, 0x10, R0 ;  /* 0x0000001019007824 */ /* 0x000fe400078e0200 */
[----:B------:R-:W-:Y:S01]  /*6b430*/  IMAD.MOV.U32 R25, RZ, RZ, R145 ;  /* 0x000000ffff197224 */ /* 0x000fe200078e0091 */
[----:B------:R-:W-:Y:S01]  /*6b440*/  MOV R17, R211 ;  /* 0x000000d300117202 */ /* 0x000fe20000000f00 */
[----:B------:R-:W-:-:S03]  /*6b450*/  IMAD.MOV.U32 R16, RZ, RZ, R210 ;  /* 0x000000ffff107224 */ /* 0x000fc600078e00d2 */
[----:B------:R1:W-:Y:S04]  /*6b460*/  STS.128 [R2+0x100], R24 ;  /* 0x0001001802007388 */ /* 0x0003e80000000c00 */
[----:B------:R-:W-:Y:S01]  /*6b470*/  STS.128 [R2+0x380], R16 ;  /* 0x0003801002007388 */ /* 0x000fe20000000c00 */
[----:B-1----:R-:W-:Y:S01]  /*6b480*/  IMAD.MOV.U32 R24, RZ, RZ, R68 ;  /* 0x000000ffff187224 */ /* 0x002fe200078e0044 */
[----:B------:R-:W-:Y:S01]  /*6b490*/  MOV R27, R125 ;  /* 0x0000007d001b7202 */ /* 0x000fe20000000f00 */
[----:B------:R-:W-:Y:S02]  /*6b4a0*/  IMAD.MOV.U32 R25, RZ, RZ, R69 ;  /* 0x000000ffff197224 */ /* 0x000fe400078e0045 */
[----:B------:R-:W-:-:S05]  /*6b4b0*/  IMAD.MOV.U32 R26, RZ, RZ, R124 ;  /* 0x000000ffff1a7224 */ /* 0x000fca00078e007c */
[----:B------:R-:W-:Y:S04]  /*6b4c0*/  STS.128 [R2+0x500], R24 ;  /* 0x0005001802007388 */ /* 0x000fe80000000c00 */
[----:B--2---:R1:W-:Y:S02]  /*6b4d0*/  STS.128 [R2], R4 ;  /* 0x0000000402007388 */ /* 0x0043e40000000c00 */
[----:B-1----:R-:W-:Y:S01]  /*6b4e0*/  IMAD.MOV.U32 R4, RZ, RZ, R176 ;  /* 0x000000ffff047224 */ /* 0x002fe200078e00b0 */
[----:B------:R-:W-:Y:S01]  /*6b4f0*/  MOV R5, R177 ;  /* 0x000000b100057202 */ /* 0x000fe20000000f00 */
[----:B------:R-:W-:Y:S02]  /*6b500*/  IMAD.MOV.U32 R6, RZ, RZ, R180 ;  /* 0x000000ffff067224 */ /* 0x000fe400078e00b4 */
[----:B------:R-:W-:-:S05]  /*6b510*/  IMAD.MOV.U32 R7, RZ, RZ, R181 ;  /* 0x000000ffff077224 */ /* 0x000fca00078e00b5 */
[----:B------:R1:W-:Y:S02]  /*6b520*/  STS.128 [R2+0x200], R4 ;  /* 0x0002000402007388 */ /* 0x0003e40000000c00 */
[----:B-1----:R-:W-:Y:S02]  /*6b530*/  IMAD.MOV.U32 R4, RZ, RZ, R228 ;  /* 0x000000ffff047224 */ /* 0x002fe400078e00e4 */
[----:B------:R-:W-:Y:S02]  /*6b540*/  IMAD.MOV.U32 R5, RZ, RZ, R229 ;  /* 0x000000ffff057224 */ /* 0x000fe400078e00e5 */
[----:B------:R-:W-:Y:S02]  /*6b550*/  IMAD.MOV.U32 R6, RZ, RZ, R224 ;  /* 0x000000ffff067224 */ /* 0x000fe400078e00e0 */
[----:B------:R-:W-:-:S05]  /*6b560*/  IMAD.MOV.U32 R7, RZ, RZ, R225 ;  /* 0x000000ffff077224 */ /* 0x000fca00078e00e1 */
[----:B------:R1:W-:Y:S04]  /*6b570*/  STS.128 [R2+0x400], R4 ;  /* 0x0004000402007388 */ /* 0x0003e80000000c00 */
[----:B---3--:R2:W-:Y:S04]  /*6b580*/  STS.128 [R2+0x80], R28 ;  /* 0x0000801c02007388 */ /* 0x0085e80000000c00 */
[----:B-1----:R-:W3:Y:S04]  /*6b590*/  LDL.LU R4, [R1+0x20] ;  /* 0x0000200001047983 */ /* 0x002ee80000300800 */
        /* <DEDUP_REMOVED lines=11> */
[----:B--2---:R-:W2:Y:S04]  /*6b650*/  LDL.LU R28, [R1+0xc8] ;  /* 0x0000c800011c7983 */ /* 0x004ea80000300800 */
[----:B------:R-:W2:Y:S04]  /*6b660*/  LDL.LU R29, [R1+0xcc] ;  /* 0x0000cc00011d7983 */ /* 0x000ea80000300800 */
[----:B------:R-:W2:Y:S04]  /*6b670*/  LDL.LU R30, [R1+0xb8] ;  /* 0x0000b800011e7983 */ /* 0x000ea80000300800 */
[----:B------:R-:W2:Y:S04]  /*6b680*/  LDL.LU R31, [R1+0xbc] ;  /* 0x0000bc00011f7983 */ /* 0x000ea80000300800 */
[----:B------:R-:W2:Y:S04]  /*6b690*/  LDL.LU R92, [R1+0x200] ;  /* 0x00020000015c7983 */ /* 0x000ea80000300800 */
[----:B------:R-:W2:Y:S04]  /*6b6a0*/  LDL.LU R93, [R1+0x204] ;  /* 0x00020400015d7983 */ /* 0x000ea80000300800 */
[----:B------:R-:W2:Y:S04]  /*6b6b0*/  LDL.LU R94, [R1+0x1f0] ;  /* 0x0001f000015e7983 */ /* 0x000ea80000300800 */
[----:B------:R-:W2:Y:S01]  /*6b6c0*/  LDL.LU R95, [R1+0x1f4] ;  /* 0x0001f400015f7983 */ /* 0x000ea20000300800 */
        /* <DEDUP_REMOVED lines=9> */
[----:B------:R-:W-:Y:S01]  /*6b760*/  IMAD.MOV.U32 R125, RZ, RZ, R71 ;  /* 0x000000ffff7d7224 */ /* 0x000fe200078e0047 */
[----:B------:R-:W-:Y:S04]  /*6b770*/  STS.128 [R2+0x180], R148 ;  /* 0x0001809402007388 */ /* 0x000fe80000000c00 */
[----:B------:R-:W-:Y:S04]  /*6b780*/  STS.128 [R2+0x280], R180 ;  /* 0x000280b402007388 */ /* 0x000fe80000000c00 */
[----:B------:R-:W-:Y:S04]  /*6b790*/  STS.128 [R2+0x300], R32 ;  /* 0x0003002002007388 */ /* 0x000fe80000000c00 */
[----:B------:R-:W-:Y:S04]  /*6b7a0*/  STS.128 [R2+0x480], R224 ;  /* 0x000480e002007388 */ /* 0x000fe80000000c00 */
[----:B------:R-:W-:Y:S01]  /*6b7b0*/  STS.128 [R2+0x580], R124 ;  /* 0x0005807c02007388 */ /* 0x000fe20000000c00 */
[----:B------:R-:W-:-:S02]  /*6b7c0*/  LOP3.LUT R208, R0, 0x20, RZ, 0x3c, !PT ;  /* 0x0000002000d07812 */ /* 0x000fc400078e3cff */
[C---:B------:R-:W-:Y:S02]  /*6b7d0*/  LOP3.LUT R252, R0.reuse, 0x40, RZ, 0x3c, !PT ;  /* 0x0000004000fc7812 */ /* 0x040fe400078e3cff */
[----:B------:R-:W-:Y:S01]  /*6b7e0*/  LOP3.LUT R3, R0, 0x60, RZ, 0x3c, !PT ;  /* 0x0000006000037812 */ /* 0x000fe200078e3cff */
[----:B------:R-:W-:Y:S02]  /*6b7f0*/  IMAD.MOV.U32 R106, RZ, RZ, R40 ;  /* 0x000000ffff6a7224 */ /* 0x000fe400078e0028 */
[----:B------:R-:W-:Y:S01]  /*6b800*/  IMAD.MOV.U32 R107, RZ, RZ, R41 ;  /* 0x000000ffff6b7224 */ /* 0x000fe200078e0029 */
[----:B------:R-:W-:Y:S01]  /*6b810*/  MOV R41, R23 ;  /* 0x0000001700297202 */ /* 0x000fe20000000f00 */
        /* <DEDUP_REMOVED lines=8> */
[----:B------:R-:W-:Y:S01]  /*6b8a0*/  IMAD.MOV.U32 R221, RZ, RZ, R59 ;  /* 0x000000ffffdd7224 */ /* 0x000fe200078e003b */
[----:B------:R-:W-:Y:S01]  /*6b8b0*/  MOV R59, R205 ;  /* 0x000000cd003b7202 */ /* 0x000fe20000000f00 */
[----:B------:R-:W-:-:S02]  /*6b8c0*/  IMAD.MOV.U32 R56, RZ, RZ, R72 ;  /* 0x000000ffff387224 */ /* 0x000fc400078e0048 */
[----:B------:R-:W-:Y:S02]  /*6b8d0*/  IMAD.MOV.U32 R57, RZ, RZ, R73 ;  /* 0x000000ffff397224 */ /* 0x000fe400078e0049 */
[----:B------:R-:W-:Y:S02]  /*6b8e0*/  IMAD.MOV.U32 R58, RZ, RZ, R204 ;  /* 0x000000ffff3a7224 */ /* 0x000fe400078e00cc */
[----:B------:R-:W-:Y:S02]  /*6b8f0*/  IMAD.MOV.U32 R204, RZ, RZ, R74 ;  /* 0x000000ffffcc7224 */ /* 0x000fe400078e004a */
[----:B------:R-:W-:Y:S01]  /*6b900*/  IMAD.MOV.U32 R205, RZ, RZ, R75 ;  /* 0x000000ffffcd7224 */ /* 0x000fe200078e004b */
[----:B---3--:R-:W-:Y:S04]  /*6b910*/  STS.128 [R2+0x600], R4 ;  /* 0x0006000402007388 */ /* 0x008fe80000000c00 */
[----:B----4-:R-:W-:Y:S04]  /*6b920*/  STS.128 [R2+0x680], R16 ;  /* 0x0006801002007388 */ /* 0x010fe80000000c00 */
[----:B------:R-:W-:Y:S04]  /*6b930*/  STS.128 [R2+0x700], R24 ;  /* 0x0007001802007388 */ /* 0x000fe80000000c00 */
[----:B--2---:R-:W-:Y:S04]  /*6b940*/  STS.128 [R2+0x780], R28 ;  /* 0x0007801c02007388 */ /* 0x004fe80000000c00 */
[----:B------:R-:W-:Y:S06]  /*6b950*/  BAR.SYNC.DEFER_BLOCKING 0x0 ;  /* 0x0000000000007b1d */ /* 0x000fec0000010000 */
[----:B------:R-:W1:Y:S04]  /*6b960*/  LDS.128 R248, [R0] ;  /* 0x0000000000f87984 */ /* 0x000e680000000c00 */
[----:B------:R-:W-:Y:S04]  /*6b970*/  LDS.128 R244, [R0+0x800] ;  /* 0x0008000000f47984 */ /* 0x000fe80000000c00 */
[----:B------:R-:W-:Y:S04]  /*6b980*/  LDS.128 R240, [R0+0x1000] ;  /* 0x0010000000f07984 */ /* 0x000fe80000000c00 */
[----:B------:R-:W-:Y:S04]  /*6b990*/  LDS.128 R232, [R0+0x1800] ;  /* 0x0018000000e87984 */ /* 0x000fe80000000c00 */
[----:B------:R-:W2:Y:S04]  /*6b9a0*/  LDS.128 R228, [R208] ;  /* 0x00000000d0e47984 */ /* 0x000ea80000000c00 */
[----:B------:R-:W-:Y:S04]  /*6b9b0*/  LDS.128 R224, [R208+0x800] ;  /* 0x00080000d0e07984 */ /* 0x000fe80000000c00 */
[----:B------:R-:W-:Y:S04]  /*6b9c0*/  LDS.128 R36, [R208+0x1000] ;  /* 0x00100000d0247984 */ /* 0x000fe80000000c00 */
[----:B------:R-:W-:Y:S04]  /*6b9d0*/  LDS.128 R24, [R208+0x1800] ;  /* 0x00180000d0187984 */ /* 0x000fe80000000c00 */
[----:B------:R-:W3:Y:S04]  /*6b9e0*/  LDS.128 R88, [R252] ;  /* 0x00000000fc587984 */ /* 0x000ee80000000c00 */
[----:B------:R-:W-:Y:S04]  /*6b9f0*/  LDS.128 R80, [R252+0x800] ;  /* 0x00080000fc507984 */ /* 0x000fe80000000c00 */
[----:B------:R-:W-:Y:S04]  /*6ba00*/  LDS.128 R32, [R252+0x1000] ;  /* 0x00100000fc207984 */ /* 0x000fe80000000c00 */
[----:B------:R-:W-:Y:S04]  /*6ba10*/  LDS.128 R16, [R252+0x1800] ;  /* 0x00180000fc107984 */ /* 0x000fe80000000c00 */
[----:B------:R-:W4:Y:S04]  /*6ba20*/  LDS.128 R84, [R3] ;  /* 0x0000000003547984 */ /* 0x000f280000000c00 */
[----:B------:R-:W1:Y:S04]  /*6ba30*/  LDS.128 R68, [R3+0x800] ;  /* 0x0008000003447984 */ /* 0x000e680000000c00 */
[----:B------:R-:W1:Y:S04]  /*6ba40*/  LDS.128 R28, [R3+0x1000] ;  /* 0x00100000031c7984 */ /* 0x000e680000000c00 */
[----:B------:R-:W1:Y:S04]  /*6ba50*/  LDS.128 R4, [R3+0x1800] ;  /* 0x0018000003047984 */ /* 0x000e680000000c00 */
[----:B------:R-:W-:Y:S06]  /*6ba60*/  BAR.SYNC.DEFER_BLOCKING 0x0 ;  /* 0x0000000000007b1d */ /* 0x000fec0000010000 */
[----:B------:R1:W-:Y:S04]  /*6ba70*/  STS.128 [R2], R92 ;  /* 0x0000005c02007388 */ /* 0x0003e80000000c00 */
[----:B------:R2:W-:Y:S04]  /*6ba80*/  STS.128 [R2+0x400], R20 ;  /* 0x0004001402007388 */ /* 0x0005e80000000c00 */
[----:B------:R2:W-:Y:S04]  /*6ba90*/  STS.128 [R2+0x380], R40 ;  /* 0x0003802802007388 */ /* 0x0005e80000000c00 */
[----:B-1----:R-:W3:Y:S04]  /*6baa0*/  LDL.LU R92, [R1+0x208] ;  /* 0x00020800015c7983 */ /* 0x002ee80000300800 */
[----:B------:R-:W3:Y:S04]  /*6bab0*/  LDL.LU R93, [R1+0x20c] ;  /* 0x00020c00015d7983 */ /* 0x000ee80000300800 */
[----:B------:R-:W3:Y:S04]  /*6bac0*/  LDL.LU R94, [R1+0x1f8] ;  /* 0x0001f800015e7983 */ /* 0x000ee80000300800 */
[----:B------:R-:W3:Y:S04]  /*6bad0*/  LDL.LU R95, [R1+0x1fc] ;  /* 0x0001fc00015f7983 */ /* 0x000ee80000300800 */
[----:B--2---:R-:W2:Y:S04]  /*6bae0*/  LDL.LU R20, [R1+0x130] ;  /* 0x0001300001147983 */ /* 0x004ea80000300800 */
[----:B------:R-:W2:Y:S04]  /*6baf0*/  LDL.LU R21, [R1+0x134] ;  /* 0x0001340001157983 */ /* 0x000ea80000300800 */
[----:B------:R-:W2:Y:S04]  /*6bb00*/  LDL.LU R22, [R1+0x120] ;  /* 0x0001200001167983 */ /* 0x000ea80000300800 */
[----:B------:R-:W2:Y:S04]  /*6bb10*/  LDL.LU R23, [R1+0x124] ;  /* 0x0001240001177983 */ /* 0x000ea80000300800 */
[----:B------:R-:W4:Y:S04]  /*6bb20*/  LDL.LU R40, [R1+0x138] ;  /* 0x0001380001287983 */ /* 0x000f280000300800 */
[----:B------:R-:W4:Y:S04]  /*6bb30*/  LDL.LU R41, [R1+0x13c] ;  /* 0x00013c0001297983 */ /* 0x000f280000300800 */
[----:B------:R-:W4:Y:S04]  /*6bb40*/  LDL.LU R42, [R1+0x128] ;  /* 0x00012800012a7983 */ /* 0x000f280000300800 */
[----:B------:R1:W-:Y:S04]  /*6bb50*/  STS.128 [R2+0x500], R56 ;  /* 0x0005003802007388 */ /* 0x0003e80000000c00 */
[----:B------:R-:W4:Y:S04]  /*6bb60*/  LDL.LU R43, [R1+0x12c] ;  /* 0x00012c00012b7983 */ /* 0x000f280000300800 */
        /* <DEDUP_REMOVED lines=24> */
[----:B------:R-:W-:Y:S04]  /*6bcf0*/  STS.128 [R2+0x300], R104 ;  /* 0x0003006802007388 */ /* 0x000fe80000000c00 */
[----:B------:R-:W-:Y:S04]  /*6bd00*/  STS.128 [R2+0x480], R220 ;  /* 0x000480dc02007388 */ /* 0x000fe80000000c00 */
[----:B------:R-:W-:Y:S01]  /*6bd10*/  STS.128 [R2+0x580], R204 ;  /* 0x000580cc02007388 */ /* 0x000fe20000000c00 */
[----:B------:R-:W-:-:S02]  /*6bd20*/  IMAD.MOV.U32 R184, RZ, RZ, R128 ;  /* 0x000000ffffb87224 */ /* 0x000fc400078e0080 */
[----:B------:R-:W-:Y:S02]  /*6bd30*/  IMAD.MOV.U32 R185, RZ, RZ, R129 ;  /* 0x000000ffffb97224 */ /* 0x000fe400078e0081 */
[----:B------:R-:W-:Y:S02]  /*6bd40*/  IMAD.MOV.U32 R186, RZ, RZ, R132 ;  /* 0x000000ffffba7224 */ /* 0x000fe400078e0084 */
[----:B------:R-:W-:Y:S01]  /*6bd50*/  IMAD.MOV.U32 R187, RZ, RZ, R133 ;  /* 0x000000ffffbb7224 */ /* 0x000fe200078e0085 */
[----:B---3--:R-:W-:Y:S04]  /*6bd60*/  STS.128 [R2+0x80], R92 ;  /* 0x0000805c02007388 */ /* 0x008fe80000000c00 */
[----:B--2---:R-:W-:Y:S04]  /*6bd70*/  STS.128 [R2+0x600], R20 ;  /* 0x0006001402007388 */ /* 0x004fe80000000c00 */
[----:B----4-:R-:W-:Y:S04]  /*6bd80*/  STS.128 [R2+0x680], R40 ;  /* 0x0006802802007388 */ /* 0x010fe80000000c00 */
[----:B------:R-:W-:Y:S04]  /*6bd90*/  STS.128 [R2+0x700], R56 ;  /* 0x0007003802007388 */ /* 0x000fe80000000c00 */
[----:B------:R-:W-:Y:S04]  /*6bda0*/  STS.128 [R2+0x780], R72 ;  /* 0x0007804802007388 */ /* 0x000fe80000000c00 */
        /* <DEDUP_REMOVED lines=18> */
[----:B------:R1:W-:Y:S02]  /*6bed0*/  STS.128 [R2], R184 ;  /* 0x000000b802007388 */ /* 0x0003e40000000c00 */
[----:B-1----:R-:W-:-:S02]  /*6bee0*/  IMAD.MOV.U32 R186, RZ, RZ, R48 ;  /* 0x000000ffffba7224 */ /* 0x002fc400078e0030 */
        /* <DEDUP_REMOVED lines=12> */
[----:B------:R-:W2:Y:S01]  /*6bfb0*/  LDL.LU R76, [R1+0x110] ;  /* 0x00011000014c7983 */ /* 0x000ea20000300800 */
[----:B------:R-:W-:-:S02]  /*6bfc0*/  IMAD.MOV.U32 R61, RZ, RZ, R77 ;  /* 0x000000ffff3d7224 */ /* 0x000fc400078e004d */
[----:B------:R-:W-:Y:S01]  /*6bfd0*/  IMAD.MOV.U32 R62, RZ, RZ, R212 ;  /* 0x000000ffff3e7224 */ /* 0x000fe200078e00d4 */
[----:B------:R-:W2:Y:S01]  /*6bfe0*/  LDL.LU R77, [R1+0x114] ;  /* 0x00011400014d7983 */ /* 0x000ea20000300800 */
[----:B------:R-:W-:Y:S02]  /*6bff0*/  IMAD.MOV.U32 R63, RZ, RZ, R213 ;  /* 0x000000ffff3f7224 */ /* 0x000fe400078e00d5 */
[----:B------:R-:W-:Y:S01]  /*6c000*/  IMAD.MOV.U32 R212, RZ, RZ, R78 ;  /* 0x000000ffffd47224 */ /* 0x000fe200078e004e */
[----:B------:R1:W-:Y:S01]  /*6c010*/  STS.128 [R2+0x400], R44 ;  /* 0x0004002c02007388 */ /* 0x0003e20000000c00 */
[----:B------:R-:W-:-:S03]  /*6c020*/  IMAD.MOV.U32 R213, RZ, RZ, R79 ;  /* 0x000000ffffd57224 */ /* 0x000fc600078e004f */
[----:B------:R-:W2:Y:S04]  /*6c030*/  LDL.LU R78, [R1+0x100] ;  /* 0x00010000014e7983 */ /* 0x000ea80000300800 */
[----:B------:R-:W2:Y:S04]  /*6c040*/  LDL.LU R79, [R1+0x104] ;  /* 0x00010400014f7983 */ /* 0x000ea80000300800 */
[----:B------:R3:W-:Y:S04]  /*6c050*/  STS.128 [R2+0x380], R48 ;  /* 0x0003803002007388 */ /* 0x0007e80000000c00 */
[----:B-1----:R-:W4:Y:S04]  /*6c060*/  LDL.LU R44, [R1+0x118] ;  /* 0x00011800012c7983 */ /* 0x002f280000300800 */
[----:B------:R-:W4:Y:S04]  /*6c070*/  LDL.LU R45, [R1+0x11c] ;  /* 0x00011c00012d7983 */ /* 0x000f280000300800 */
[----:B------:R-:W4:Y:S04]  /*6c080*/  LDL.LU R46, [R1+0x108] ;  /* 0x00010800012e7983 */ /* 0x000f280000300800 */
[----:B------:R-:W4:Y:S04]  /*6c090*/  LDL.LU R47, [R1+0x10c] ;  /* 0x00010c00012f7983 */ /* 0x000f280000300800 */
[----:B---3--:R-:W3:Y:S04]  /*6c0a0*/  LDL.LU R48, [R1+0x40] ;  /* 0x0000400001307983 */ /* 0x008ee80000300800 */
[----:B------:R-:W3:Y:S04]  /*6c0b0*/  LDL.LU R49, [R1+0x44] ;  /* 0x0000440001317983 */ /* 0x000ee80000300800 */
[----:B------:R-:W3:Y:S04]  /*6c0c0*/  LDL.LU R50, [R1+0x30] ;  /* 0x0000300001327983 */ /* 0x000ee80000300800 */
[----:B------:R1:W-:Y:S04]  /*6c0d0*/  STS.128 [R2+0x500], R60 ;  /* 0x0005003c02007388 */ /* 0x0003e80000000c00 */
[----:B------:R-:W3:Y:S04]  /*6c0e0*/  LDL.LU R51, [R1+0x34] ;  /* 0x0000340001337983 */ /* 0x000ee80000300800 */
[----:B-1----:R-:W3:Y:S04]  /*6c0f0*/  LDL.LU R60, [R1+0x48] ;  /* 0x00004800013c7983 */ /* 0x002ee80000300800 */
[----:B------:R-:W3:Y:S04]  /*6c100*/  LDL.LU R61, [R1+0x4c] ;  /* 0x00004c00013d7983 */ /* 0x000ee80000300800 */
[----:B------:R-:W3:Y:S04]  /*6c110*/  LDL.LU R62, [R1+0x38] ;  /* 0x00003800013e7983 */ /* 0x000ee80000300800 */
[----:B------:R-:W3:Y:S01]  /*6c120*/  LDL.LU R63, [R1+0x3c] ;  /* 0x00003c00013f7983 */ /* 0x000ee20000300800 */
[----:B------:R-:W-:-:S02]  /*6c130*/  IMAD.MOV.U32 R132, RZ, RZ, R130 ;  /* 0x000000ffff847224 */ /* 0x000fc400078e0082 */
[----:B------:R-:W-:Y:S02]  /*6c140*/  IMAD.MOV.U32 R133, RZ, RZ, R131 ;  /* 0x000000ffff857224 */ /* 0x000fe400078e0083 */
[----:B------:R-:W-:Y:S02]  /*6c150*/  IMAD.MOV.U32 R130, RZ, RZ, R164 ;  /* 0x000000ffff827224 */ /* 0x000fe400078e00a4 */
[----:B------:R-:W-:Y:S01]  /*6c160*/  IMAD.MOV.U32 R131, RZ, RZ, R165 ;  /* 0x000000ffff837224 */ /* 0x000fe200078e00a5 */
[----:B------:R-:W-:Y:S01]  /*6c170*/  MOV R129, R161 ;  /* 0x000000a100817202 */ /* 0x000fe20000000f00 */
[----:B------:R-:W-:Y:S02]  /*6c180*/  IMAD.MOV.U32 R164, RZ, RZ, R162 ;  /* 0x000000ffffa47224 */ /* 0x000fe400078e00a2 */
[----:B------:R-:W-:Y:S02]  /*6c190*/  IMAD.MOV.U32 R165, RZ, RZ, R163 ;  /* 0x000000ffffa57224 */ /* 0x000fe400078e00a3 */
[----:B------:R-:W-:-:S02]  /*6c1a0*/  IMAD.MOV.U32 R128, RZ, RZ, R160 ;  /* 0x000000ffff807224 */ /* 0x000fc400078e00a0 */
[----:B------:R-:W-:Y:S02]  /*6c1b0*/  IMAD.MOV.U32 R162, RZ, RZ, R196 ;  /* 0x000000ffffa27224 */ /* 0x000fe400078e00c4 */
[----:B------:R-:W-:Y:S01]  /*6c1c0*/  IMAD.MOV.U32 R163, RZ, RZ, R197 ;  /* 0x000000ffffa37224 */ /* 0x000fe200078e00c5 */
[----:B------:R-:W-:Y:S01]  /*6c1d0*/  MOV R197, R195 ;  /* 0x000000c300c57202 */ /* 0x000fe20000000f00 */
        /* <DEDUP_REMOVED lines=9> */
[----:B------:R-:W-:Y:S04]  /*6c270*/  STS.128 [R2+0x480], R116 ;  /* 0x0004807402007388 */ /* 0x000fe80000000c00 */
[----:B------:R-:W-:Y:S04]  /*6c280*/  STS.128 [R2+0x580], R212 ;  /* 0x000580d402007388 */ /* 0x000fe80000000c00 */
[----:B--2---:R-:W-:Y:S04]  /*6c290*/  STS.128 [R2+0x600], R76 ;  /* 0x0006004c02007388 */ /* 0x004fe80000000c00 */
[----:B----4-:R1:W-:Y:S04]  /*6c2a0*/  STS.128 [R2+0x680], R44 ;  /* 0x0006802c02007388 */ /* 0x0103e80000000c00 */
[----:B---3--:R2:W-:Y:S01]  /*6c2b0*/  STS.128 [R2+0x700], R48 ;  /* 0x0007003002007388 */ /* 0x0085e20000000c00 */
[----:B-1----:R-:W-:-:S03]  /*6c2c0*/  IMAD.MOV.U32 R46, RZ, RZ, R140 ;  /* 0x000000ffff2e7224 */ /* 0x002fc600078e008c */
[----:B------:R1:W-:Y:S04]  /*6c2d0*/  STS.128 [R2+0x780], R60 ;  /* 0x0007803c02007388 */ /* 0x0003e80000000c00 */
[----:B------:R-:W-:Y:S01]  /*6c2e0*/  BAR.SYNC.DEFER_BLOCKING 0x0 ;  /* 0x0000000000007b1d */ /* 0x000fe20000010000 */
[----:B------:R-:W-:Y:S01]  /*6c2f0*/  IMAD.MOV.U32 R47, RZ, RZ, R141 ;  /* 0x000000ffff2f7224 */ /* 0x000fe200078e008d */
[----:B------:R-:W-:Y:S01]  /*6c300*/  MOV R45, R137 ;  /* 0x00000089002d7202 */ /* 0x000fe20000000f00 */
[----:B--2---:R-:W-:Y:S02]  /*6c310*/  IMAD.MOV.U32 R50, RZ, RZ, R172 ;  /* 0x000000ffff327224 */ /* 0x004fe400078e00ac */
        /* <DEDUP_REMOVED lines=8> */
[----:B------:R-:W-:Y:S04]  /*6c3a0*/  LDS.128 R136, [R208] ;  /* 0x00000000d0887984 */ /* 0x000fe80000000c00 */
        /* <DEDUP_REMOVED lines=12> */
[----:B------:R-:W2:Y:S04]  /*6c470*/  LDS.128 R208, [R3+0x800] ;  /* 0x0008000003d07984 */ /* 0x000ea80000000c00 */
[----:B------:R-:W2:Y:S04]  /*6c480*/  LDS.128 R212, [R3+0x1000] ;  /* 0x0010000003d47984 */ /* 0x000ea80000000c00 */
[----:B------:R-:W2:Y:S04]  /*6c490*/  LDS.128 R220, [R3+0x1800] ;  /* 0x0018000003dc7984 */ /* 0x000ea80000000c00 */
[----:B------:R-:W-:Y:S01]  /*6c4a0*/  BAR.SYNC.DEFER_BLOCKING 0x0 ;  /* 0x0000000000007b1d */ /* 0x000fe20000010000 */
[----:B-1----:R-:W-:-:S02]  /*6c4b0*/  IMAD.MOV.U32 R60, RZ, RZ, R200 ;  /* 0x000000ffff3c7224 */ /* 0x002fc400078e00c8 */
        /* <DEDUP_REMOVED lines=10> */
[----:B------:R-:W-:Y:S01]  /*6c560*/  IMAD.MOV.U32 R63, RZ, RZ, R9 ;  /* 0x000000ffff3f7224 */ /* 0x000fe200078e0009 */
[----:B------:R-:W-:Y:S01]  /*6c570*/  MOV R9, R53 ;  /* 0x0000003500097202 */ /* 0x000fe20000000f00 */
[----:B------:R-:W-:Y:S01]  /*6c580*/  IMAD.MOV.U32 R8, RZ, RZ, R52 ;  /* 0x000000ffff087224 */ /* 0x000fe200078e0034 */
[----:B------:R1:W-:Y:S04]  /*6c590*/  STS.128 [R2+0x80], R140 ;  /* 0x0000808c02007388 */ /* 0x0003e80000000c00 */
[----:B------:R2:W-:Y:S04]  /*6c5a0*/  STS.128 [R2+0x380], R12 ;  /* 0x0003800c02007388 */ /* 0x0005e80000000c00 */
[----:B------:R3:W-:Y:S04]  /*6c5b0*/  STS.128 [R2+0x300], R8 ;  /* 0x0003000802007388 */ /* 0x0007e80000000c00 */
[----:B-1----:R-:W4:Y:S01]  /*6c5c0*/  LDL.LU R143, [R1+0x390] ;  /* 0x00039000018f7983 */ /* 0x002f220000300800 */
[----:B--2---:R-:W-:-:S03]  /*6c5d0*/  IMAD R12, R239, c[0x0][0x194], RZ ;  /* 0x00006500ef0c7a24 */ /* 0x004fc600078e02ff */
[----:B------:R-:W2:Y:S04]  /*6c5e0*/  LDL.LU R239, [R1+0x1628] ;  /* 0x0016280001ef7983 */ /* 0x000ea80000300800 */
[----:B---3--:R-:W3:Y:S04]  /*6c5f0*/  LDL.LU R8, [R1+0xf0] ;  /* 0x0000f00001087983 */ /* 0x008ee80000300800 */
[----:B------:R-:W3:Y:S04]  /*6c600*/  LDL.LU R9, [R1+0xf4] ;  /* 0x0000f40001097983 */ /* 0x000ee80000300800 */
[----:B------:R-:W3:Y:S04]  /*6c610*/  LDL.LU R10, [R1+0xe0] ;  /* 0x0000e000010a7983 */ /* 0x000ee80000300800 */
[----:B------:R-:W3:Y:S04]  /*6c620*/  LDL.LU R11, [R1+0xe4] ;  /* 0x0000e400010b7983 */ /* 0x000ee80000300800 */
[----:B------:R1:W-:Y:S04]  /*6c630*/  STS.128 [R2], R44 ;  /* 0x0000002c02007388 */ /* 0x0003e80000000c00 */
[----:B------:R1:W-:Y:S04]  /*6c640*/  STS.128 [R2+0x100], R48 ;  /* 0x0001003002007388 */ /* 0x0003e80000000c00 */
[----:B------:R-:W2:Y:S04]  /*6c650*/  LDL.LU R53, [R1+0x1294] ;  /* 0x0012940001357983 */ /* 0x000ea80000300800 */
[----:B------:R-:W2:Y:S01]  /*6c660*/  LDL.LU R52, [R1+0x1290] ;  /* 0x0012900001347983 */ /* 0x000ea20000300800 */
[----:B-1----:R-:W-:-:S02]  /*6c670*/  IMAD.MOV.U32 R44, RZ, RZ, R64 ;  /* 0x000000ffff2c7224 */ /* 0x002fc400078e0040 */
[----:B------:R-:W-:Y:S02]  /*6c680*/  IMAD.MOV.U32 R45, RZ, RZ, R65 ;  /* 0x000000ffff2d7224 */ /* 0x000fe400078e0041 */
[----:B------:R-:W-:Y:S02]  /*6c690*/  IMAD.MOV.U32 R46, RZ, RZ, R120 ;  /* 0x000000ffff2e7224 */ /* 0x000fe400078e0078 */
[----:B------:R-:W-:Y:S02]  /*6c6a0*/  IMAD.MOV.U32 R47, RZ, RZ, R121 ;  /* 0x000000ffff2f7224 */ /* 0x000fe400078e0079 */
[----:B------:R-:W-:Y:S02]  /*6c6b0*/  IMAD.MOV.U32 R48, RZ, RZ, R112 ;  /* 0x000000ffff307224 */ /* 0x000fe400078e0070 */
[----:B------:R-:W-:Y:S02]  /*6c6c0*/  IMAD.MOV.U32 R49, RZ, RZ, R113 ;  /* 0x000000ffff317224 */ /* 0x000fe400078e0071 */
[----:B------:R-:W-:-:S02]  /*6c6d0*/  IMAD.MOV.U32 R50, RZ, RZ, R216 ;  /* 0x000000ffff327224 */ /* 0x000fc400078e00d8 */
[----:B------:R-:W-:Y:S01]  /*6c6e0*/  IMAD.MOV.U32 R51, RZ, RZ, R217 ;  /* 0x000000ffff337224 */ /* 0x000fe200078e00d9 */
[----:B------:R1:W-:Y:S04]  /*6c6f0*/  STS.128 [R2+0x400], R44 ;  /* 0x0004002c02007388 */ /* 0x0003e80000000c00 */
[----:B------:R-:W-:Y:S01]  /*6c700*/  STS.128 [R2+0x500], R48 ;  /* 0x0005003002007388 */ /* 0x000fe20000000c00 */
[----:B------:R-:W-:Y:S02]  /*6c710*/  IMAD.MOV.U32 R14, RZ, RZ, R236 ;  /* 0x000000ffff0e7224 */ /* 0x000fe400078e00ec */
[----:B------:R-:W-:Y:S01]  /*6c720*/  IMAD.MOV.U32 R15, RZ, RZ, R237 ;  /* 0x000000ffff0f7224 */ /* 0x000fe200078e00ed */
[----:B-1----:R-:W-:-:S04]  /*6c730*/  LEA R46, P5, R12, c[0x0][0x170], 0x2 ;  /* 0x00005c000c2e7a11 */ /* 0x002fc800078a10ff */
[----:B------:R-:W-:Y:S01]  /*6c740*/  LEA.HI.X.SX32 R47, R12, c[0x0][0x174], 0x2, P5 ;  /* 0x00005d000c2f7a11 */ /* 0x000fe200028f16ff */
[----:B---3--:R1:W-:Y:S04]  /*6c750*/  STS.128 [R2+0x600], R8 ;  /* 0x0006000802007388 */ /* 0x0083e80000000c00 */
[----:B-1----:R-:W3:Y:S04]  /*6c760*/  LDL.LU R8, [R1+0xf8] ;  /* 0x0000f80001087983 */ /* 0x002ee80000300800 */
        /* <DEDUP_REMOVED lines=8> */
[----:B------:R-:W2:Y:S01]  /*6c7f0*/  LDL.LU R237, [R1+0x1c] ;  /* 0x00001c0001ed7983 */ /* 0x000ea20000300800 */
[----:B------:R-:W-:Y:S01]  /*6c800*/  IMAD.MOV.U32 R120, RZ, RZ, R66 ;  /* 0x000000ffff787224 */ /* 0x000fe200078e0042 */
[----:B------:R-:W-:Y:S01]  /*6c810*/  MOV R121, R67 ;  /* 0x0000004300797202 */ /* 0x000fe20000000f00 */
[----:B------:R-:W-:Y:S01]  /*6c820*/  IMAD.MOV.U32 R216, RZ, RZ, R114 ;  /* 0x000000ffffd87224 */ /* 0x000fe200078e0072 */
[----:B------:R-:W-:Y:S01]  /*6c830*/  STS.128 [R2+0x180], R172 ;  /* 0x000180ac02007388 */ /* 0x000fe20000000c00 */
[----:B------:R-:W-:-:S03]  /*6c840*/  IMAD.MOV.U32 R217, RZ, RZ, R115 ;  /* 0x000000ffffd97224 */ /* 0x000fc600078e0073 */
[----:B------:R-:W-:Y:S04]  /*6c850*/  STS.128 [R2+0x200], R60 ;  /* 0x0002003c02007388 */ /* 0x000fe80000000c00 */
[----:B------:R-:W-:Y:S04]  /*6c860*/  STS.128 [R2+0x280], R200 ;  /* 0x000280c802007388 */ /* 0x000fe80000000c00 */
[----:B------:R-:W-:Y:S04]  /*6c870*/  STS.128 [R2+0x480], R120 ;  /* 0x0004807802007388 */ /* 0x000fe80000000c00 */
[----:B------:R-:W-:Y:S01]  /*6c880*/  STS.128 [R2+0x580], R216 ;  /* 0x000580d802007388 */ /* 0x000fe20000000c00 */
[----:B----4-:R-:W-:-:S03]  /*6c890*/  IMAD R45, R143, c[0x0][0x198], RZ ;  /* 0x000066008f2d7a24 */ /* 0x010fc600078e02ff */
[----:B------:R-:W4:Y:S01]  /*6c8a0*/  LDL.LU R50, [R1+0x12a4] ;  /* 0x0012a40001327983 */ /* 0x000f220000300800 */
[----:B------:R-:W-:-:S03]  /*6c8b0*/  ISETP.LT.AND P1, PT, R143, c[0x0][0x17c], !P0 ;  /* 0x00005f008f007a0c */ /* 0x000fc60004721270 */
[----:B------:R-:W4:Y:S01]  /*6c8c0*/  LDL.LU R49, [R1+0x12ac] ;  /* 0x0012ac0001317983 */ /* 0x000f220000300800 */
[----:B------:R-:W-:-:S03]  /*6c8d0*/  LEA R44, P5, R45, R46, 0x2 ;  /* 0x0000002e2d2c7211 */ /* 0x000fc600078a10ff */
[----:B---3--:R1:W-:Y:S04]  /*6c8e0*/  STS.128 [R2+0x680], R8 ;  /* 0x0006800802007388 */ /* 0x0083e80000000c00 */
[----:B--2---:R2:W-:Y:S04]  /*6c8f0*/  STS.128 [R2+0x700], R12 ;  /* 0x0007000c02007388 */ /* 0x0045e80000000c00 */
[----:B------:R3:W-:Y:S04]  /*6c900*/  STS.128 [R2+0x780], R236 ;  /* 0x000780ec02007388 */ /* 0x0007e80000000c00 */
[----:B------:R-:W-:Y:S01]  /*6c910*/  BAR.SYNC.DEFER_BLOCKING 0x0 ;  /* 0x0000000000007b1d */ /* 0x000fe20000010000 */
[----:B-1----:R-:W-:-:S05]  /*6c920*/  IADD3 R9, R45, c[0x0][0x198], RZ ;  /* 0x000066002d097a10 */ /* 0x002fca0007ffe0ff */
[----:B--2---:R-:W2:Y:S04]  /*6c930*/  LDL.LU R14, [R1+0x12b0] ;  /* 0x0012b000010e7983 */ /* 0x004ea80000300800 */
[----:B------:R-:W2:Y:S01]  /*6c940*/  LDL.LU R13, [R1+0x12b8] ;  /* 0x0012b800010d7983 */ /* 0x000ea20000300800 */
[----:B---3--:R-:W-:Y:S02]  /*6c950*/  IADD3 R2, R9, c[0x0][0x198], RZ ;  /* 0x0000660009027a10 */ /* 0x008fe40007ffe0ff */
[----:B------:R-:W-:Y:S02]  /*6c960*/  LEA.HI.X.SX32 R45, R45, R47, 0x2, P5 ;  /* 0x0000002f2d2d7211 */ /* 0x000fe400028f16ff */
[-C--:B------:R-:W-:Y:S02]  /*6c970*/  LEA R8, P5, R9, R46.reuse, 0x2 ;  /* 0x0000002e09087211 */ /* 0x080fe400078a10ff */
[----:B------:R-:W-:-:S02]  /*6c980*/  LEA R10, P6, R2, R46, 0x2 ;  /* 0x0000002e020a7211 */ /* 0x000fc400078c10ff */
[-C--:B------:R-:W-:Y:S02]  /*6c990*/  LEA.HI.X.SX32 R9, R9, R47.reuse, 0x2, P5 ;  /* 0x0000002f09097211 */ /* 0x080fe400028f16ff */
[----:B------:R-:W-:Y:S01]  /*6c9a0*/  LEA.HI.X.SX32 R11, R2, R47, 0x2, P6 ;  /* 0x0000002f020b7211 */ /* 0x000fe200030f16ff */
[----:B------:R1:W-:Y:S04]  /*6c9b0*/  @P1 STG.E [R44.64], R248 ;  /* 0x000000f82c001986 */ /* 0x0003e8000c101908 */
[----:B------:R3:W-:Y:S04]  /*6c9c0*/  @P3 STG.E [R8.64], R249 ;  /* 0x000000f908003986 */ /* 0x0007e8000c101908 */
[----:B------:R1:W-:Y:S01]  /*6c9d0*/  @P4 STG.E [R10.64], R228 ;  /* 0x000000e40a004986 */ /* 0x0003e2000c101908 */
[----:B------:R-:W-:-:S03]  /*6c9e0*/  ISETP.LT.AND P4, PT, R48, c[0x0][0x17c], !P0 ;  /* 0x00005f0030007a0c */ /* 0x000fc60004781270 */
[----:B------:R-:W2:Y:S04]  /*6c9f0*/  LDL.LU R48, [R1+0x12bc] ;  /* 0x0012bc0001307983 */ /* 0x000ea80000300800 */
[----:B------:R-:W2:Y:S01]  /*6ca00*/  LDL.LU R15, [R1+0x12c4] ;  /* 0x0012c400010f7983 */ /* 0x000ea20000300800 */
[----:B------:R-:W-:Y:S02]  /*6ca10*/  IADD3 R12, R2, c[0x0][0x198], RZ ;  /* 0x00006600020c7a10 */ /* 0x000fe40007ffe0ff */
[----:B------:R-:W-:Y:S01]  /*6ca20*/  ISETP.LT.AND P1, PT, R53, c[0x0][0x17c], !P0 ;  /* 0x00005f0035007a0c */ /* 0x000fe20004721270 */
[----:B-1----:R-:W2:Y:S01]  /*6ca30*/  LDL.LU R45, [R1+0x12cc] ;  /* 0x0012cc00012d7983 */ /* 0x002ea20000300800 */
[C---:B---3--:R-:W-:Y:S02]  /*6ca40*/  LEA R8, P3, R12.reuse, R46, 0x2 ;  /* 0x0000002e0c087211 */ /* 0x048fe400078610ff */
[C---:B------:R-:W-:Y:S01]  /*6ca50*/  IADD3 R2, R12.reuse, c[0x0][0x198], RZ ;  /* 0x000066000c027a10 */ /* 0x040fe20007ffe0ff */
[----:B------:R-:W3:Y:S01]  /*6ca60*/  LDL.LU R44, [R1+0x12d0] ;  /* 0x0012d000012c7983 */ /* 0x000ee20000300800 */
[----:B------:R-:W-:-:S02]  /*6ca70*/  LEA.HI.X.SX32 R9, R12, R47, 0x2, P3 ;  /* 0x0000002f0c097211 */ /* 0x000fc400018f16ff */
[CC--:B------:R-:W-:Y:S01]  /*6ca80*/  LEA R10, P6, R2.reuse, R46.reuse, 0x2 ;  /* 0x0000002e020a7211 */ /* 0x0c0fe200078c10ff */
[----:B------:R-:W-:Y:S01]  /*6ca90*/  LDS.128 R64, [R252+0x1800] ;  /* 0x00180000fc407984 */ /* 0x000fe20000000c00 */
[C---:B------:R-:W-:Y:S02]  /*6caa0*/  IADD3 R12, R2.reuse, c[0x0][0x198], RZ ;  /* 0x00006600020c7a10 */ /* 0x040fe40007ffe0ff */
[----:B------:R-:W-:Y:S01]  /*6cab0*/  LEA.HI.X.SX32 R11, R2, R47, 0x2, P6 ;  /* 0x0000002f020b7211 */ /* 0x000fe200030f16ff */
[----:B------:R1:W-:Y:S01]  /*6cac0*/  @P2 STG.E [R8.64], R229 ;  /* 0x000000e508002986 */ /* 0x0003e2000c101908 */
[----:B------:R-:W-:Y:S02]  /*6cad0*/  ISETP.LT.AND P5, PT, R52, c[0x0][0x17c], !P0 ;  /* 0x00005f0034007a0c */ /* 0x000fe400047a1270 */
[C---:B------:R-:W-:Y:S01]  /*6cae0*/  IADD3 R2, R12.reuse, c[0x0][0x198], RZ ;  /* 0x000066000c027a10 */ /* 0x040fe20007ffe0ff */
[----:B------:R4:W-:Y:S01]  /*6caf0*/  @P1 STG.E [R10.64], R88 ;  /* 0x000000580a001986 */ /* 0x0009e2000c101908 */
[----:B-1----:R-:W-:-:S04]  /*6cb00*/  LEA R8, P6, R12, R46, 0x2 ;  /* 0x0000002e0c087211 */ /* 0x002fc800078c10ff */
[----:B------:R-:W-:Y:S02]  /*6cb10*/  LEA.HI.X.SX32 R9, R12, R47, 0x2, P6 ;  /* 0x0000002f0c097211 */ /* 0x000fe400030f16ff */
[----:B----4-:R-:W-:-:S04]  /*6cb20*/  LEA R10, P6, R2, R46, 0x2 ;  /* 0x0000002e020a7211 */ /* 0x010fc800078c10ff */
[C---:B------:R-:W-:Y:S01]  /*6cb30*/  LEA.HI.X.SX32 R11, R2.reuse, R47, 0x2, P6 ;  /* 0x0000002f020b7211 */ /* 0x040fe200030f16ff */
[----:B------:R1:W-:Y:S01]  /*6cb40*/  @P5 STG.E [R8.64], R89 ;  /* 0x0000005908005986 */ /* 0x0003e2000c101908 */
[----:B------:R-:W-:-:S03]  /*6cb50*/  IADD3 R12, R2, c[0x0][0x198], RZ ;  /* 0x00006600020c7a10 */ /* 0x000fc60007ffe0ff */
[----:B------:R4:W-:Y:S01]  /*6cb60*/  @P4 STG.E [R10.64], R84 ;  /* 0x000000540a004986 */ /* 0x0009e2000c101908 */
[----:B------:R-:W-:Y:S02]  /*6cb70*/  ISETP.LT.AND P3, PT, R51, c[0x0][0x17c], !P0 ;  /* 0x00005f0033007a0c */ /* 0x000fe40004761270 */
[----:B------:R-:W-:Y:S02]  /*6cb80*/  ISETP.LT.AND P2, PT, R50, c[0x0][0x17c], !P0 ;  /* 0x00005f0032007a0c */ /* 0x000fe40004741270 */
[C---:B------:R-:W-:Y:S02]  /*6cb90*/  IADD3 R2, R12.reuse, c[0x0][0x198], RZ ;  /* 0x000066000c027a10 */ /* 0x040fe40007ffe0ff */
[----:B-1----:R-:W-:-:S04]  /*6cba0*/  LEA R8, P6, R12, R46, 0x2 ;  /* 0x0000002e0c087211 */ /* 0x002fc800078c10ff */
[----:B------:R-:W-:Y:S02]  /*6cbb0*/  LEA.HI.X.SX32 R9, R12, R47, 0x2, P6 ;  /* 0x0000002f0c097211 */ /* 0x000fe400030f16ff */
[----:B----4-:R-:W-:-:S04]  /*6cbc0*/  LEA R10, P6, R2, R46, 0x2 ;  /* 0x0000002e020a7211 */ /* 0x010fc800078c10ff */
[----:B------:R-:W-:Y:S01]  /*6cbd0*/  LEA.HI.X.SX32 R11, R2, R47, 0x2, P6 ;  /* 0x0000002f020b7211 */ /* 0x000fe200030f16ff */
[----:B------:R1:W-:Y:S04]  /*6cbe0*/  @P3 STG.E [R8.64], R85 ;  /* 0x0000005508003986 */ /* 0x0003e8000c101908 */
[----:B------:R4:W-:Y:S01]  /*6cbf0*/  @P2 STG.E [R10.64], R244 ;  /* 0x000000f40a002986 */ /* 0x0009e2000c101908 */
[----:B--2---:R-:W-:-:S03]  /*6cc00*/  ISETP.LT.AND P5, PT, R14, c[0x0][0x17c], !P0 ;  /* 0x00005f000e007a0c */ /* 0x004fc600047a1270 */
[----:B------:R-:W2:Y:S01]  /*6cc10*/  LDL.LU R14, [R1+0x12d4] ;  /* 0x0012d400010e7983 */ /* 0x000ea20000300800 */
[----:B------:R-:W-:-:S03]  /*6cc20*/  ISETP.LT.AND P4, PT, R13, c[0x0][0x17c], !P0 ;  /* 0x00005f000d007a0c */ /* 0x000fc60004781270 */
[----:B------:R-:W2:Y:S01]  /*6cc30*/  LDL.LU R13, [R1+0x12dc] ;  /* 0x0012dc00010d7983 */ /* 0x000ea20000300800 */
[----:B------:R-:W-:-:S03]  /*6cc40*/  ISETP.LT.AND P3, PT, R48, c[0x0][0x17c], !P0 ;  /* 0x00005f0030007a0c */ /* 0x000fc60004761270 */
[----:B------:R-:W2:Y:S01]  /*6cc50*/  LDL.LU R48, [R1+0x12e0] ;  /* 0x0012e00001307983 */ /* 0x000ea20000300800 */
[----:B------:R-:W-:-:S03]  /*6cc60*/  ISETP.LT.AND P2, PT, R15, c[0x0][0x17c], !P0 ;  /* 0x00005f000f007a0c */ /* 0x000fc60004741270 */
[----:B------:R-:W2:Y:S01]  /*6cc70*/  LDL.LU R15, [R1+0x12f0] ;  /* 0x0012f000010f7983 */ /* 0x000ea20000300800 */
[----:B------:R-:W-:Y:S02]  /*6cc80*/  ISETP.LT.AND P1, PT, R49, c[0x0][0x17c], !P0 ;  /* 0x00005f0031007a0c */ /* 0x000fe40004721270 */
[----:B------:R-:W-:-:S04]  /*6cc90*/  IADD3 R12, R2, c[0x0][0x198], RZ ;  /* 0x00006600020c7a10 */ /* 0x000fc80007ffe0ff */
[CC--:B-1----:R-:W-:Y:S02]  /*6cca0*/  LEA R8, P6, R12.reuse, R46.reuse, 0x2 ;  /* 0x0000002e0c087211 */ /* 0x0c2fe400078c10ff */
[C---:B------:R-:W-:Y:S02]  /*6ccb0*/  IADD3 R2, R12.reuse, c[0x0][0x198], RZ ;  /* 0x000066000c027a10 */ /* 0x040fe40007ffe0ff */
[-C--:B------:R-:W-:Y:S02]  /*6ccc0*/  LEA.HI.X.SX32 R9, R12, R47.reuse, 0x2, P6 ;  /* 0x0000002f0c097211 */ /* 0x080fe400030f16ff */
[C---:B----4-:R-:W-:Y:S02]  /*6ccd0*/  LEA R10, P6, R2.reuse, R46, 0x2 ;  /* 0x0000002e020a7211 */ /* 0x050fe400078c10ff */
[C---:B------:R-:W-:Y:S01]  /*6cce0*/  IADD3 R12, R2.reuse, c[0x0][0x198], RZ ;  /* 0x00006600020c7a10 */ /* 0x040fe20007ffe0ff */
[----:B------:R1:W-:Y:S01]  /*6ccf0*/  @P1 STG.E [R8.64], R245 ;  /* 0x000000f508001986 */ /* 0x0003e2000c101908 */
[----:B------:R-:W-:-:S02]  /*6cd00*/  LEA.HI.X.SX32 R11, R2, R47, 0x2, P6 ;  /* 0x0000002f020b7211 */ /* 0x000fc400030f16ff */
[----:B------:R-:W-:-:S03]  /*6cd10*/  IADD3 R2, R12, c[0x0][0x198], RZ ;  /* 0x000066000c027a10 */ /* 0x000fc60007ffe0ff */
[----:B------:R4:W-:Y:S01]  /*6cd20*/  @P5 STG.E [R10.64], R224 ;  /* 0x000000e00a005986 */ /* 0x0009e2000c101908 */
[----:B-1----:R-:W-:-:S04]  /*6cd30*/  LEA R8, P6, R12, R46, 0x2 ;  /* 0x0000002e0c087211 */ /* 0x002fc800078c10ff */
[----:B------:R-:W-:Y:S02]  /*6cd40*/  LEA.HI.X.SX32 R9, R12, R47, 0x2, P6 ;  /* 0x0000002f0c097211 */ /* 0x000fe400030f16ff */
[----:B----4-:R-:W-:-:S04]  /*6cd50*/  LEA R10, P6, R2, R46, 0x2 ;  /* 0x0000002e020a7211 */ /* 0x010fc800078c10ff */
[----:B------:R-:W-:Y:S01]  /*6cd60*/  LEA.HI.X.SX32 R11, R2, R47, 0x2, P6 ;  /* 0x0000002f020b7211 */ /* 0x000fe200030f16ff */
[----:B------:R1:W-:Y:S01]  /*6cd70*/  @P4 STG.E [R8.64], R225 ;  /* 0x000000e108004986 */ /* 0x0003e2000c101908 */
[----:B------:R-:W-:Y:S02]  /*6cd80*/  ISETP.LT.AND P1, PT, R45, c[0x0][0x17c], !P0 ;  /* 0x00005f002d007a0c */ /* 0x000fe40004721270 */
[----:B---3--:R-:W-:Y:S01]  /*6cd90*/  ISETP.LT.AND P5, PT, R44, c[0x0][0x17c], !P0 ;  /* 0x00005f002c007a0c */ /* 0x008fe200047a1270 */
[----:B------:R-:W3:Y:S01]  /*6cda0*/  LDL.LU R45, [R1+0x12f4] ;  /* 0x0012f400012d7983 */ /* 0x000ee20000300800 */
[----:B------:R-:W-:-:S03]  /*6cdb0*/  IADD3 R12, R2, c[0x0][0x198], RZ ;  /* 0x00006600020c7a10 */ /* 0x000fc60007ffe0ff */
[----:B------:R-:W4:Y:S04]  /*6cdc0*/  LDL.LU R44, [R1+0x12f8] ;  /* 0x0012f800012c7983 */ /* 0x000f280000300800 */
[----:B------:R1:W-:Y:S02]  /*6cdd0*/  @P3 STG.E [R10.64], R80 ;  /* 0x000000500a003986 */ /* 0x0003e4000c101908 */
[C---:B-1----:R-:W-:Y:S02]  /*6cde0*/  LEA R8, P6, R12.reuse, R46, 0x2 ;  /* 0x0000002e0c087211 */ /* 0x042fe400078c10ff */
[C---:B------:R-:W-:Y:S02]  /*6cdf0*/  IADD3 R2, R12.reuse, c[0x0][0x198], RZ ;  /* 0x000066000c027a10 */ /* 0x040fe40007ffe0ff */
[----:B------:R-:W-:-:S02]  /*6ce00*/  LEA.HI.X.SX32 R9, R12, R47, 0x2, P6 ;  /* 0x0000002f0c097211 */ /* 0x000fc400030f16ff */
[----:B------:R-:W-:-:S04]  /*6ce10*/  LEA R10, P6, R2, R46, 0x2 ;  /* 0x0000002e020a7211 */ /* 0x000fc800078c10ff */
        /* <DEDUP_REMOVED lines=11> */
[----:B------:R-:W-:-:S04]  /*6ced0*/  IADD3 R12, R2, c[0x0][0x198], RZ ;  /* 0x00006600020c7a10 */ /* 0x000fc80007ffe0ff */
[CC--:B-1----:R-:W-:Y:S02]  /*6cee0*/  LEA R8, P6, R12.reuse, R46.reuse, 0x2 ;  /* 0x0000002e0c087211 */ /* 0x0c2fe400078c10ff */
[C---:B------:R-:W-:Y:S02]  /*6cef0*/  IADD3 R2, R12.reuse, c[0x0][0x198], RZ ;  /* 0x000066000c027a10 */ /* 0x040fe40007ffe0ff */
[-C--:B------:R-:W-:Y:S02]  /*6cf00*/  LEA.HI.X.SX32 R9, R12, R47.reuse, 0x2, P6 ;  /* 0x0000002f0c097211 */ /* 0x080fe400030f16ff */
[C---:B------:R-:W-:Y:S02]  /*6cf10*/  LEA R10, P6, R2.reuse, R46, 0x2 ;  /* 0x0000002e020a7211 */ /* 0x040fe400078c10ff */
[C---:B------:R-:W-:Y:S01]  /*6cf20*/  IADD3 R12, R2.reuse, c[0x0][0x198], RZ ;  /* 0x00006600020c7a10 */ /* 0x040fe20007ffe0ff */
[----:B------:R1:W-:Y:S01]  /*6cf30*/  @P5 STG.E [R8.64], R69 ;  /* 0x0000004508005986 */ /* 0x0003e2000c101908 */
[----:B------:R-:W-:-:S02]  /*6cf40*/  LEA.HI.X.SX32 R11, R2, R47, 0x2, P6 ;  /* 0x0000002f020b7211 */ /* 0x000fc400030f16ff */
[----:B------:R-:W-:-:S03]  /*6cf50*/  IADD3 R2, R12, c[0x0][0x198], RZ ;  /* 0x000066000c027a10 */ /* 0x000fc60007ffe0ff */
[----:B------:R1:W-:Y:S02]  /*6cf60*/  @P4 STG.E [R10.64], R240 ;  /* 0x000000f00a004986 */ /* 0x0003e4000c101908 */
[----:B-1----:R-:W-:-:S04]  /*6cf70*/  LEA R8, P6, R12, R46, 0x2 ;  /* 0x0000002e0c087211 */ /* 0x002fc800078c10ff */
[----:B------:R-:W-:Y:S02]  /*6cf80*/  LEA.HI.X.SX32 R9, R12, R47, 0x2, P6 ;  /* 0x0000002f0c097211 */ /* 0x000fe400030f16ff */
[----:B------:R-:W-:-:S04]  /*6cf90*/  LEA R10, P6, R2, R46, 0x2 ;  /* 0x0000002e020a7211 */ /* 0x000fc800078c10ff */
[C---:B------:R-:W-:Y:S01]  /*6cfa0*/  LEA.HI.X.SX32 R11, R2.reuse, R47, 0x2, P6 ;  /* 0x0000002f020b7211 */ /* 0x040fe200030f16ff */
[----:B------:R1:W-:Y:S01]  /*6cfb0*/  @P3 STG.E [R8.64], R241 ;  /* 0x000000f108003986 */ /* 0x0003e2000c101908 */
[----:B------:R-:W-:Y:S02]  /*6cfc0*/  IADD3 R12, R2, c[0x0][0x198], RZ ;  /* 0x00006600020c7a10 */ /* 0x000fe40007ffe0ff */
[----:B---3--:R-:W-:Y:S01]  /*6cfd0*/  ISETP.LT.AND P5, PT, R45, c[0x0][0x17c], !P0 ;  /* 0x00005f002d007a0c */ /* 0x008fe200047a1270 */
[----:B------:R3:W-:Y:S01]  /*6cfe0*/  @P2 STG.E [R10.64], R36 ;  /* 0x000000240a002986 */ /* 0x0007e2000c101908 */
[----:B----4-:R-:W-:-:S03]  /*6cff0*/  ISETP.LT.AND P4, PT, R44, c[0x0][0x17c], !P0 ;  /* 0x00005f002c007a0c */ /* 0x010fc60004781270 */
[----:B------:R-:W4:Y:S04]  /*6d000*/  LDL.LU R45, [R1+0x1320] ;  /* 0x00132000012d7983 */ /* 0x000f280000300800 */
[----:B------:R-:W4:Y:S01]  /*6d010*/  LDL.LU R44, [R1+0x1324] ;  /* 0x00132400012c7983 */ /* 0x000f220000300800 */
[CC--:B-1----:R-:W-:Y:S02]  /*6d020*/  LEA R8, P6, R12.reuse, R46.reuse, 0x2 ;  /* 0x0000002e0c087211 */ /* 0x0c2fe400078c10ff */
[C---:B------:R-:W-:Y:S02]  /*6d030*/  IADD3 R2, R12.reuse, c[0x0][0x198], RZ ;  /* 0x000066000c027a10 */ /* 0x040fe40007ffe0ff */
[----:B------:R-:W-:Y:S02]  /*6d040*/  LEA.HI.X.SX32 R9, R12, R47, 0x2, P6 ;  /* 0x0000002f0c097211 */ /* 0x000fe400030f16ff */
[----:B---3--:R-:W-:-:S04]  /*6d050*/  LEA R10, P6, R2, R46, 0x2 ;  /* 0x0000002e020a7211 */ /* 0x008fc800078c10ff */
[----:B------:R-:W-:Y:S01]  /*6d060*/  LEA.HI.X.SX32 R11, R2, R47, 0x2, P6 ;  /* 0x0000002f020b7211 */ /* 0x000fe200030f16ff */
[----:B------:R1:W-:Y:S04]  /*6d070*/  @P1 STG.E [R8.64], R37 ;  /* 0x0000002508001986 */ /* 0x0003e8000c101908 */
[----:B------:R3:W-:Y:S01]  /*6d080*/  @P5 STG.E [R10.64], R32 ;  /* 0x000000200a005986 */ /* 0x0007e2000c101908 */
[----:B--2---:R-:W-:-:S03]  /*6d090*/  ISETP.LT.AND P3, PT, R14, c[0x0][0x17c], !P0 ;  /* 0x00005f000e007a0c */ /* 0x004fc60004761270 */
[----:B------:R-:W2:Y:S01]  /*6d0a0*/  LDL.LU R14, [R1+0x132c] ;  /* 0x00132c00010e7983 */ /* 0x000ea20000300800 */
[----:B------:R-:W-:-:S03]  /*6d0b0*/  ISETP.LT.AND P2, PT, R13, c[0x0][0x17c], !P0 ;  /* 0x00005f000d007a0c */ /* 0x000fc60004741270 */
[----:B------:R-:W2:Y:S04]  /*6d0c0*/  LDL.LU R13, [R1+0x1330] ;  /* 0x00133000010d7983 */ /* 0x000ea80000300800 */
[----:B------:R-:W2:Y:S01]  /*6d0d0*/  LDL.LU R36, [R1+0x1338] ;  /* 0x0013380001247983 */ /* 0x000ea20000300800 */
[----:B------:R-:W-:-:S03]  /*6d0e0*/  ISETP.LT.AND P5, PT, R15, c[0x0][0x17c], !P0 ;  /* 0x00005f000f007a0c */ /* 0x000fc600047a1270 */
[----:B------:R-:W2:Y:S01]  /*6d0f0*/  LDL.LU R15, [R1+0x133c] ;  /* 0x00133c00010f7983 */ /* 0x000ea20000300800 */
[----:B------:R-:W-:-:S04]  /*6d100*/  IADD3 R12, R2, c[0x0][0x198], RZ ;  /* 0x00006600020c7a10 */ /* 0x000fc80007ffe0ff */
[CC--:B-1----:R-:W-:Y:S02]  /*6d110*/  LEA R8, P6, R12.reuse, R46.reuse, 0x2 ;  /* 0x0000002e0c087211 */ /* 0x0c2fe400078c10ff */
[C---:B------:R-:W-:Y:S02]  /*6d120*/  IADD3 R2, R12.reuse, c[0x0][0x198], RZ ;  /* 0x000066000c027a10 */ /* 0x040fe40007ffe0ff */
[-C--:B------:R-:W-:Y:S02]  /*6d130*/  LEA.HI.X.SX32 R9, R12, R47.reuse, 0x2, P6 ;  /* 0x0000002f0c097211 */ /* 0x080fe400030f16ff */
[C---:B---3--:R-:W-:Y:S02]  /*6d140*/  LEA R10, P6, R2.reuse, R46, 0x2 ;  /* 0x0000002e020a7211 */ /* 0x048fe400078c10ff */
[C---:B------:R-:W-:Y:S01]  /*6d150*/  IADD3 R12, R2.reuse, c[0x0][0x198], RZ ;  /* 0x00006600020c7a10 */ /* 0x040fe20007ffe0ff */
[----:B------:R1:W-:Y:S01]  /*6d160*/  @P4 STG.E [R8.64], R33 ;  /* 0x0000002108004986 */ /* 0x0003e2000c101908 */
[----:B------:R-:W-:-:S02]  /*6d170*/  LEA.HI.X.SX32 R11, R2, R47, 0x2, P6 ;  /* 0x0000002f020b7211 */ /* 0x000fc400030f16ff */
[----:B------:R-:W-:Y:S02]  /*6d180*/  ISETP.LT.AND P1, PT, R48, c[0x0][0x17c], !P0 ;  /* 0x00005f0030007a0c */ /* 0x000fe40004721270 */
[C---:B------:R-:W-:Y:S01]  /*6d190*/  IADD3 R2, R12.reuse, c[0x0][0x198], RZ ;  /* 0x000066000c027a10 */ /* 0x040fe20007ffe0ff */
[----:B------:R3:W-:Y:S01]  /*6d1a0*/  @P3 STG.E [R10.64], R28 ;  /* 0x0000001c0a003986 */ /* 0x0007e2000c101908 */
[----:B-1----:R-:W-:-:S03]  /*6d1b0*/  LEA R8, P6, R12, R46, 0x2 ;  /* 0x0000002e0c087211 */ /* 0x002fc600078c10ff */
[----:B------:R-:W2:Y:S01]  /*6d1c0*/  LDL.LU R33, [R1+0x1344] ;  /* 0x0013440001217983 */ /* 0x000ea20000300800 */
[----:B------:R-:W-:-:S03]  /*6d1d0*/  LEA.HI.X.SX32 R9, R12, R47, 0x2, P6 ;  /* 0x0000002f0c097211 */ /* 0x000fc600030f16ff */
[----:B------:R-:W2:Y:S01]  /*6d1e0*/  LDL.LU R32, [R1+0x1354] ;  /* 0x0013540001207983 */ /* 0x000ea20000300800 */
[----:B---3--:R-:W-:-:S04]  /*6d1f0*/  LEA R10, P6, R2, R46, 0x2 ;  /* 0x0000002e020a7211 */ /* 0x008fc800078c10ff */
[C---:B------:R-:W-:Y:S01]  /*6d200*/  LEA.HI.X.SX32 R11, R2.reuse, R47, 0x2, P6 ;  /* 0x0000002f020b7211 */ /* 0x040fe200030f16ff */
[----:B------:R1:W-:Y:S01]  /*6d210*/  @P2 STG.E [R8.64], R29 ;  /* 0x0000001d08002986 */ /* 0x0003e2000c101908 */
[----:B------:R-:W-:-:S03]  /*6d220*/  IADD3 R12, R2, c[0x0][0x198], RZ ;  /* 0x00006600020c7a10 */ /* 0x000fc60007ffe0ff */
[----:B------:R3:W-:Y:S01]  /*6d230*/  @P1 STG.E [R10.64], R232 ;  /* 0x000000e80a001986 */ /* 0x0007e2000c101908 */
[C---:B------:R-:W-:Y:S02]  /*6d240*/  IADD3 R2, R12.reuse, c[0x0][0x198], RZ ;  /* 0x000066000c027a10 */ /* 0x040fe40007ffe0ff */
[----:B----4-:R-:W-:Y:S02]  /*6d250*/  ISETP.LT.AND P4, PT, R45, c[0x0][0x17c], !P0 ;  /* 0x00005f002d007a0c */ /* 0x010fe40004781270 */
[----:B-1----:R-:W-:-:S04]  /*6d260*/  LEA R8, P6, R12, R46, 0x2 ;  /* 0x0000002e0c087211 */ /* 0x002fc800078c10ff */
        /* <DEDUP_REMOVED lines=8> */
[----:B------:R-:W4:Y:S04]  /*6d2f0*/  LDL.LU R13, [R1+0x135c] ;  /* 0x00135c00010d7983 */ /* 0x000f280000300800 */
[----:B------:R-:W4:Y:S01]  /*6d300*/  LDL.LU R28, [R1+0x1360] ;  /* 0x00136000011c7983 */ /* 0x000f220000300800 */
[----:B------:R-:W-:-:S03]  /*6d310*/  ISETP.LT.AND P4, PT, R15, c[0x0][0x17c], !P0 ;  /* 0x00005f000f007a0c */ /* 0x000fc60004781270 */
[----:B------:R-:W4:Y:S01]  /*6d320*/  LDL.LU R15, [R1+0x1364] ;  /* 0x00136400010f7983 */ /* 0x000f220000300800 */
[----:B------:R-:W-:Y:S02]  /*6d330*/  ISETP.LT.AND P3, PT, R44, c[0x0][0x17c], !P0 ;  /* 0x00005f002c007a0c */ /* 0x000fe40004761270 */
        /* <DEDUP_REMOVED lines=12> */
[----:B------:R-:W4:Y:S01]  /*6d400*/  LDL.LU R25, [R1+0x137c] ;  /* 0x00137c0001197983 */ /* 0x000f220000300800 */
[----:B------:R-:W-:-:S03]  /*6d410*/  LEA.HI.X.SX32 R9, R12, R47, 0x2, P6 ;  /* 0x0000002f0c097211 */ /* 0x000fc600030f16ff */
[----:B------:R-:W4:Y:S01]  /*6d420*/  LDL.LU R24, [R1+0x1380] ;  /* 0x0013800001187983 */ /* 0x000f220000300800 */
[----:B---3--:R-:W-:-:S04]  /*6d430*/  LEA R10, P6, R2, R46, 0x2 ;  /* 0x0000002e020a7211 */ /* 0x008fc800078c10ff */
[C---:B------:R-:W-:Y:S01]  /*6d440*/  LEA.HI.X.SX32 R11, R2.reuse, R47, 0x2, P6 ;  /* 0x0000002f020b7211 */ /* 0x040fe200030f16ff */
[----:B------:R1:W-:Y:S01]  /*6d450*/  @P1 STG.E [R8.64], R17 ;  /* 0x0000001108001986 */ /* 0x0003e2000c101908 */
[----:B------:R-:W-:-:S03]  /*6d460*/  IADD3 R12, R2, c[0x0][0x198], RZ ;  /* 0x00006600020c7a10 */ /* 0x000fc60007ffe0ff */
[----:B------:R3:W-:Y:S01]  /*6d470*/  @P5 STG.E [R10.64], R4 ;  /* 0x000000040a005986 */ /* 0x0007e2000c101908 */
[----:B------:R-:W-:Y:S02]  /*6d480*/  ISETP.LT.AND P3, PT, R33, c[0x0][0x17c], !P0 ;  /* 0x00005f0021007a0c */ /* 0x000fe40004761270 */
[C---:B------:R-:W-:Y:S02]  /*6d490*/  IADD3 R2, R12.reuse, c[0x0][0x198], RZ ;  /* 0x000066000c027a10 */ /* 0x040fe40007ffe0ff */
[----:B-1----:R-:W-:-:S04]  /*6d4a0*/  LEA R8, P6, R12, R46, 0x2 ;  /* 0x0000002e0c087211 */ /* 0x002fc800078c10ff */
[-C--:B------:R-:W-:Y:S02]  /*6d4b0*/  LEA.HI.X.SX32 R9, R12, R47.reuse, 0x2, P6 ;  /* 0x0000002f0c097211 */ /* 0x080fe400030f16ff */
[CC--:B---3--:R-:W-:Y:S02]  /*6d4c0*/  LEA R10, P6, R2.reuse, R46.reuse, 0x2 ;  /* 0x0000002e020a7211 */ /* 0x0c8fe400078c10ff */
[C---:B------:R-:W-:Y:S02]  /*6d4d0*/  IADD3 R12, R2.reuse, c[0x0][0x198], RZ ;  /* 0x00006600020c7a10 */ /* 0x040fe40007ffe0ff */
[----:B------:R-:W-:Y:S01]  /*6d4e0*/  LEA.HI.X.SX32 R11, R2, R47, 0x2, P6 ;  /* 0x0000002f020b7211 */ /* 0x000fe200030f16ff */
[----:B------:R1:W-:Y:S01]  /*6d4f0*/  @P4 STG.E [R8.64], R5 ;  /* 0x0000000508004986 */ /* 0x0003e2000c101908 */
[----:B------:R-:W-:-:S03]  /*6d500*/  LEA R4, P6, R12, R46, 0x2 ;  /* 0x0000002e0c047211 */ /* 0x000fc600078c10ff */
[----:B------:R3:W-:Y:S01]  /*6d510*/  @P3 STG.E [R10.64], R250 ;  /* 0x000000fa0a003986 */ /* 0x0007e2000c101908 */
[C---:B------:R-:W-:Y:S02]  /*6d520*/  IADD3 R2, R12.reuse, c[0x0][0x198], RZ ;  /* 0x000066000c027a10 */ /* 0x040fe40007ffe0ff */
[----:B-1----:R-:W-:Y:S02]  /*6d530*/  LEA.HI.X.SX32 R5, R12, R47, 0x2, P6 ;  /* 0x0000002f0c057211 */ /* 0x002fe400030f16ff */
[----:B--2---:R-:W-:Y:S02]  /*6d540*/  ISETP.LT.AND P1, PT, R14, c[0x0][0x17c], !P0 ;  /* 0x00005f000e007a0c */ /* 0x004fe40004721270 */
[----:B------:R-:W2:Y:S01]  /*6d550*/  LDL.LU R14, [R1+0x1384] ;  /* 0x00138400010e7983 */ /* 0x000ea20000300800 */
[----:B----4-:R-:W-:-:S03]  /*6d560*/  ISETP.LT.AND P5, PT, R13, c[0x0][0x17c], !P0 ;  /* 0x00005f000d007a0c */ /* 0x010fc600047a1270 */
[----:B------:R-:W4:Y:S04]  /*6d570*/  LDL.LU R13, [R1+0x1388] ;  /* 0x00138800010d7983 */ /* 0x000f280000300800 */
[----:B------:R-:W4:Y:S01]  /*6d580*/  LDL.LU R17, [R1+0x138c] ;  /* 0x00138c0001117983 */ /* 0x000f220000300800 */
[----:B------:R-:W-:-:S03]  /*6d590*/  ISETP.LT.AND P3, PT, R15, c[0x0][0x17c], !P0 ;  /* 0x00005f000f007a0c */ /* 0x000fc60004761270 */
[----:B------:R-:W4:Y:S04]  /*6d5a0*/  LDL.LU R15, [R1+0x1398] ;  /* 0x00139800010f7983 */ /* 0x000f280000300800 */
[----:B------:R-:W4:Y:S04]  /*6d5b0*/  LDL.LU R16, [R1+0x139c] ;  /* 0x00139c0001107983 */ /* 0x000f280000300800 */
[----:B------:R-:W4:Y:S01]  /*6d5c0*/  LDL.LU R12, [R1+0x13a0] ;  /* 0x0013a000010c7983 */ /* 0x000f220000300800 */
[----:B------:R-:W-:Y:S02]  /*6d5d0*/  ISETP.LT.AND P2, PT, R32, c[0x0][0x17c], !P0 ;  /* 0x00005f0020007a0c */ /* 0x000fe40004741270 */
[----:B------:R-:W-:-:S02]  /*6d5e0*/  LEA R8, P6, R2, R46, 0x2 ;  /* 0x0000002e02087211 */ /* 0x000fc400078c10ff */
[C---:B---3--:R-:W-:Y:S02]  /*6d5f0*/  IADD3 R10, R2.reuse, c[0x0][0x198], RZ ;  /* 0x00006600020a7a10 */ /* 0x048fe40007ffe0ff */
[----:B------:R-:W-:Y:S02]  /*6d600*/  LEA.HI.X.SX32 R9, R2, R47, 0x2, P6 ;  /* 0x0000002f02097211 */ /* 0x000fe400030f16ff */
[----:B------:R-:W-:Y:S02]  /*6d610*/  ISETP.LT.AND P4, PT, R28, c[0x0][0x17c], !P0 ;  /* 0x00005f001c007a0c */ /* 0x000fe40004781270 */
[----:B------:R-:W-:-:S03]  /*6d620*/  IADD3 R2, R10, c[0x0][0x198], RZ ;  /* 0x000066000a027a10 */ /* 0x000fc60007ffe0ff */
[----:B------:R1:W-:Y:S04]  /*6d630*/  @P2 STG.E [R4.64], R251 ;  /* 0x000000fb04002986 */ /* 0x0003e8000c101908 */
[----:B------:R3:W-:Y:S01]  /*6d640*/  @P1 STG.E [R8.64], R230 ;  /* 0x000000e608001986 */ /* 0x0007e2000c101908 */
[----:B-1----:R-:W-:-:S04]  /*6d650*/  LEA R4, P6, R10, R46, 0x2 ;  /* 0x0000002e0a047211 */ /* 0x002fc800078c10ff */
[-C--:B------:R-:W-:Y:S02]  /*6d660*/  LEA.HI.X.SX32 R5, R10, R47.reuse, 0x2, P6 ;  /* 0x0000002f0a057211 */ /* 0x080fe400030f16ff */
[CC--:B---3--:R-:W-:Y:S02]  /*6d670*/  LEA R8, P6, R2.reuse, R46.reuse, 0x2 ;  /* 0x0000002e02087211 */ /* 0x0c8fe400078c10ff */
[C---:B------:R-:W-:Y:S01]  /*6d680*/  IADD3 R10, R2.reuse, c[0x0][0x198], RZ ;  /* 0x00006600020a7a10 */ /* 0x040fe20007ffe0ff */
[----:B------:R1:W-:Y:S01]  /*6d690*/  @P5 STG.E [R4.64], R231 ;  /* 0x000000e704005986 */ /* 0x0003e2000c101908 */
[----:B------:R-:W-:Y:S02]  /*6d6a0*/  LEA.HI.X.SX32 R9, R2, R47, 0x2, P6 ;  /* 0x0000002f02097211 */ /* 0x000fe400030f16ff */
[----:B------:R-:W-:Y:S02]  /*6d6b0*/  ISETP.LT.AND P2, PT, R25, c[0x0][0x17c], !P0 ;  /* 0x00005f0019007a0c */ /* 0x000fe40004741270 */
[C---:B------:R-:W-:Y:S01]  /*6d6c0*/  IADD3 R2, R10.reuse, c[0x0][0x198], RZ ;  /* 0x000066000a027a10 */ /* 0x040fe20007ffe0ff */
        /* <DEDUP_REMOVED lines=11> */
[----:B------:R-:W-:Y:S02]  /*6d780*/  LEA.HI.X.SX32 R5, R10, R47, 0x2, P6 ;  /* 0x0000002f0a057211 */ /* 0x000fe400030f16ff */
[----:B---3--:R-:W-:-:S04]  /*6d790*/  LEA R8, P6, R2, R46, 0x2 ;  /* 0x0000002e02087211 */ /* 0x008fc800078c10ff */
[----:B------:R-:W-:Y:S01]  /*6d7a0*/  LEA.HI.X.SX32 R9, R2, R47, 0x2, P6 ;  /* 0x0000002f02097211 */ /* 0x000fe200030f16ff */
[----:B------:R1:W-:Y:S01]  /*6d7b0*/  @P1 STG.E [R4.64], R87 ;  /* 0x0000005704001986 */ /* 0x0003e2000c101908 */
[----:B--2---:R-:W-:-:S03]  /*6d7c0*/  ISETP.LT.AND P5, PT, R14, c[0x0][0x17c], !P0 ;  /* 0x00005f000e007a0c */ /* 0x004fc600047a1270 */
[----:B------:R-:W2:Y:S01]  /*6d7d0*/  LDL.LU R14, [R1+0x13a4] ;  /* 0x0013a400010e7983 */ /* 0x000ea20000300800 */
[----:B----4-:R-:W-:-:S03]  /*6d7e0*/  ISETP.LT.AND P4, PT, R13, c[0x0][0x17c], !P0 ;  /* 0x00005f000d007a0c */ /* 0x010fc60004781270 */
[----:B------:R-:W3:Y:S04]  /*6d7f0*/  LDL.LU R13, [R1+0x13a8] ;  /* 0x0013a800010d7983 */ /* 0x000ee80000300800 */
[----:B------:R-:W4:Y:S04]  /*6d800*/  LDL.LU R11, [R1+0x13b0] ;  /* 0x0013b000010b7983 */ /* 0x000f280000300800 */
[----:B------:R1:W-:Y:S01]  /*6d810*/  @P5 STG.E [R8.64], R246 ;  /* 0x000000f608005986 */ /* 0x0003e2000c101908 */
[----:B------:R-:W-:-:S03]  /*6d820*/  ISETP.LT.AND P2, PT, R15, c[0x0][0x17c], !P0 ;  /* 0x00005f000f007a0c */ /* 0x000fc60004741270 */
[----:B------:R-:W4:Y:S01]  /*6d830*/  LDL.LU R15, [R1+0x13b4] ;  /* 0x0013b400010f7983 */ /* 0x000f220000300800 */
[----:B------:R-:W-:-:S03]  /*6d840*/  ISETP.LT.AND P1, PT, R16, c[0x0][0x17c], !P0 ;  /* 0x00005f0010007a0c */ /* 0x000fc60004721270 */
[----:B------:R-:W4:Y:S01]  /*6d850*/  LDL.LU R16, [R1+0x13b8] ;  /* 0x0013b80001107983 */ /* 0x000f220000300800 */
[----:B------:R-:W-:-:S03]  /*6d860*/  ISETP.LT.AND P5, PT, R12, c[0x0][0x17c], !P0 ;  /* 0x00005f000c007a0c */ /* 0x000fc600047a1270 */
[----:B------:R-:W4:Y:S01]  /*6d870*/  LDL.LU R12, [R1+0x13bc] ;  /* 0x0013bc00010c7983 */ /* 0x000f220000300800 */
[----:B------:R-:W-:Y:S02]  /*6d880*/  IADD3 R10, R2, c[0x0][0x198], RZ ;  /* 0x00006600020a7a10 */ /* 0x000fe40007ffe0ff */
[----:B------:R-:W-:Y:S02]  /*6d890*/  ISETP.LT.AND P3, PT, R17, c[0x0][0x17c], !P0 ;  /* 0x00005f0011007a0c */ /* 0x000fe40004761270 */
[CC--:B-1----:R-:W-:Y:S02]  /*6d8a0*/  LEA R4, P6, R10.reuse, R46.reuse, 0x2 ;  /* 0x0000002e0a047211 */ /* 0x0c2fe400078c10ff */
[C---:B------:R-:W-:Y:S02]  /*6d8b0*/  IADD3 R2, R10.reuse, c[0x0][0x198], RZ ;  /* 0x000066000a027a10 */ /* 0x040fe40007ffe0ff */
[----:B------:R-:W-:Y:S02]  /*6d8c0*/  LEA.HI.X.SX32 R5, R10, R47, 0x2, P6 ;  /* 0x0000002f0a057211 */ /* 0x000fe400030f16ff */
[----:B------:R-:W-:-:S02]  /*6d8d0*/  LEA R8, P6, R2, R46, 0x2 ;  /* 0x0000002e02087211 */ /* 0x000fc400078c10ff */
[C---:B------:R-:W-:Y:S01]  /*6d8e0*/  IADD3 R10, R2.reuse, c[0x0][0x198], RZ ;  /* 0x00006600020a7a10 */ /* 0x040fe20007ffe0ff */
[----:B------:R1:W-:Y:S01]  /*6d8f0*/  @P4 STG.E [R4.64], R247 ;  /* 0x000000f704004986 */ /* 0x0003e2000c101908 */
[----:B------:R-:W-:Y:S02]  /*6d900*/  LEA.HI.X.SX32 R9, R2, R47, 0x2, P6 ;  /* 0x0000002f02097211 */ /* 0x000fe400030f16ff */
[----:B------:R-:W-:-:S03]  /*6d910*/  IADD3 R2, R10, c[0x0][0x198], RZ ;  /* 0x000066000a027a10 */ /* 0x000fc60007ffe0ff */
[----:B------:R1:W-:Y:S02]  /*6d920*/  @P3 STG.E [R8.64], R226 ;  /* 0x000000e208003986 */ /* 0x0003e4000c101908 */
[----:B-1----:R-:W-:-:S04]  /*6d930*/  LEA R4, P6, R10, R46, 0x2 ;  /* 0x0000002e0a047211 */ /* 0x002fc800078c10ff */
[-C--:B------:R-:W-:Y:S02]  /*6d940*/  LEA.HI.X.SX32 R5, R10, R47.reuse, 0x2, P6 ;  /* 0x0000002f0a057211 */ /* 0x080fe400030f16ff */
[C---:B------:R-:W-:Y:S02]  /*6d950*/  LEA R8, P6, R2.reuse, R46, 0x2 ;  /* 0x0000002e02087211 */ /* 0x040fe400078c10ff */
[C---:B------:R-:W-:Y:S01]  /*6d960*/  IADD3 R10, R2.reuse, c[0x0][0x198], RZ ;  /* 0x00006600020a7a10 */ /* 0x040fe20007ffe0ff */
[----:B------:R1:W-:Y:S01]  /*6d970*/  @P2 STG.E [R4.64], R227 ;  /* 0x000000e304002986 */ /* 0x0003e2000c101908 */
[----:B------:R-:W-:Y:S02]  /*6d980*/  LEA.HI.X.SX32 R9, R2, R47, 0x2, P6 ;  /* 0x0000002f02097211 */ /* 0x000fe400030f16ff */
[----:B------:R-:W-:-:S03]  /*6d990*/  IADD3 R2, R10, c[0x0][0x198], RZ ;  /* 0x000066000a027a10 */ /* 0x000fc60007ffe0ff */
[----:B------:R1:W-:Y:S02]  /*6d9a0*/  @P1 STG.E [R8.64], R82 ;  /* 0x0000005208001986 */ /* 0x0003e4000c101908 */
[----:B-1----:R-:W-:-:S04]  /*6d9b0*/  LEA R4, P6, R10, R46, 0x2 ;  /* 0x0000002e0a047211 */ /* 0x002fc800078c10ff */
[----:B------:R-:W-:Y:S02]  /*6d9c0*/  LEA.HI.X.SX32 R5, R10, R47, 0x2, P6 ;  /* 0x0000002f0a057211 */ /* 0x000fe400030f16ff */
[----:B------:R-:W-:-:S04]  /*6d9d0*/  LEA R8, P6, R2, R46, 0x2 ;  /* 0x0000002e02087211 */ /* 0x000fc800078c10ff */
[----:B------:R-:W-:Y:S01]  /*6d9e0*/  LEA.HI.X.SX32 R9, R2, R47, 0x2, P6 ;  /* 0x0000002f02097211 */ /* 0x000fe200030f16ff */
[----:B------:R1:W-:Y:S01]  /*6d9f0*/  @P5 STG.E [R4.64], R83 ;  /* 0x0000005304005986 */ /* 0x0003e2000c101908 */
[----:B--2---:R-:W-:-:S03]  /*6da00*/  ISETP.LT.AND P4, PT, R14, c[0x0][0x17c], !P0 ;  /* 0x00005f000e007a0c */ /* 0x004fc60004781270 */
[----:B------:R-:W2:Y:S01]  /*6da10*/  LDL.LU R14, [R1+0x13c4] ;  /* 0x0013c400010e7983 */ /* 0x000ea20000300800 */
[----:B---3--:R-:W-:-:S03]  /*6da20*/  ISETP.LT.AND P3, PT, R13, c[0x0][0x17c], !P0 ;  /* 0x00005f000d007a0c */ /* 0x008fc60004761270 */
[----:B------:R-:W3:Y:S01]  /*6da30*/  LDL.LU R13, [R1+0x13d4] ;  /* 0x0013d400010d7983 */ /* 0x000ee20000300800 */
[----:B----4-:R-:W-:-:S03]  /*6da40*/  ISETP.LT.AND P2, PT, R11, c[0x0][0x17c], !P0 ;  /* 0x00005f000b007a0c */ /* 0x010fc60004741270 */
        /* <DEDUP_REMOVED lines=16> */
[C---:B------:R-:W-:Y:S01]  /*6db50*/  IADD3 R2, R10.reuse, c[0x0][0x198], RZ ;  /* 0x000066000a027a10 */ /* 0x040fe20007ffe0ff */
[----:B------:R-:W-:Y:S04]  /*6db60*/  LDS.128 R68, [R3+0x1800] ;  /* 0x0018000003447984 */ /* 0x000fe80000000c00 */
[----:B------:R1:W-:Y:S02]  /*6db70*/  @P2 STG.E [R8.64], R242 ;  /* 0x000000f208002986 */ /* 0x0003e4000c101908 */
[----:B-1----:R-:W-:-:S04]  /*6db80*/  LEA R4, P6, R10, R46, 0x2 ;  /* 0x0000002e0a047211 */ /* 0x002fc800078c10ff */
[-C--:B------:R-:W-:Y:S02]  /*6db90*/  LEA.HI.X.SX32 R5, R10, R47.reuse, 0x2, P6 ;  /* 0x0000002f0a057211 */ /* 0x080fe400030f16ff */
[C---:B------:R-:W-:Y:S02]  /*6dba0*/  IADD3 R10, R2.reuse, c[0x0][0x198], RZ ;  /* 0x00006600020a7a10 */ /* 0x040fe40007ffe0ff */
[C---:B------:R-:W-:Y:S01]  /*6dbb0*/  LEA R8, P6, R2.reuse, R46, 0x2 ;  /* 0x0000002e02087211 */ /* 0x040fe200078c10ff */
[----:B------:R1:W-:Y:S03]  /*6dbc0*/  @P1 STG.E [R4.64], R243 ;  /* 0x000000f304001986 */ /* 0x0003e6000c101908 */
        /* <DEDUP_REMOVED lines=88> */
[----:B------:R-:W4:Y:S04]  /*6e150*/  LDL.LU R15, [R1+0x146c] ;  /* 0x00146c00010f7983 */ /* 0x000f280000300800 */
        /* <DEDUP_REMOVED lines=11> */
[----:B------:R-:W-:Y:S02]  /*6e210*/  ISETP.LT.AND P2, PT, R16, c[0x0][0x17c], !P0 ;  /* 0x00005f0010007a0c */ /* 0x000fe40004741270 */
[C---:B------:R-:W-:Y:S01]  /*6e220*/  IADD3 R2, R8.reuse, c[0x0][0x198], RZ ;  /* 0x0000660008027a10 */ /* 0x040fe20007ffe0ff */
        /* <DEDUP_REMOVED lines=20> */
[----:B------:R-:W4:Y:S04]  /*6e370*/  LDL.LU R9, [R1+0x1498] ;  /* 0x0014980001097983 */ /* 0x000f280000300800 */
[----:B------:R1:W-:Y:S01]  /*6e380*/  @P5 STG.E [R6.64], R152 ;  /* 0x0000009806005986 */ /* 0x0003e2000c101908 */
        /* <DEDUP_REMOVED lines=18> */
[C---:B------:R-:W-:Y:S02]  /*6e4b0*/  IADD3 R8, R2.reuse, c[0x0][0x198], RZ ;  /* 0x0000660002087a10 */ /* 0x040fe40007ffe0ff */
[----:B------:R-:W-:Y:S01]  /*6e4c0*/  LEA.HI.X.SX32 R7, R2, R47, 0x2, P6 ;  /* 0x0000002f02077211 */ /* 0x000fe200030f16ff */
[----:B------:R1:W-:Y:S01]  /*6e4d0*/  @P2 STG.E [R4.64], R149 ;  /* 0x0000009504002986 */ /* 0x0003e2000c101908 */
        /* <DEDUP_REMOVED lines=12> */
[----:B------:R-:W4:Y:S01]  /*6e5a0*/  LDL.LU R11, [R1+0x14b8] ;  /* 0x0014b800010b7983 */ /* 0x000f220000300800 */
[----:B------:R-:W-:-:S03]  /*6e5b0*/  ISETP.LT.AND P1, PT, R9, c[0x0][0x17c], !P0 ;  /* 0x00005f0009007a0c */ /* 0x000fc60004721270 */
        /* <DEDUP_REMOVED lines=282> */
[----:B------:R-:W-:Y:S01]  /*6f760*/  LDS.128 R56, [R0+0x1800] ;  /* 0x0018000000387984 */ /* 0x000fe20000000c00 */
[----:B---3--:R-:W-:-:S03]  /*6f770*/  ISETP.LT.AND P5, PT, R13, c[0x0][0x17c], !P0 ;  /* 0x00005f000d007a0c */ /* 0x008fc600047a1270 */
[----:B------:R-:W2:Y:S04]  /*6f780*/  LDL.LU R14, [R1+0x15f0] ;  /* 0x0015f000010e7983 */ /* 0x000ea80000300800 */
[----:B------:R-:W3:Y:S01]  /*6f790*/  LDL.LU R13, [R1+0x15f4] ;  /* 0x0015f400010d7983 */ /* 0x000ee20000300800 */
[----:B----4-:R-:W-:Y:S02]  /*6f7a0*/  ISETP.LT.AND P4, PT, R11, c[0x0][0x17c], !P0 ;  /* 0x00005f000b007a0c */ /* 0x010fe40004781270 */
[----:B------:R-:W-:Y:S01]  /*6f7b0*/  ISETP.LT.AND P3, PT, R9, c[0x0][0x17c], !P0 ;  /* 0x00005f0009007a0c */ /* 0x000fe20004761270 */
        /* <DEDUP_REMOVED lines=150> */
[----:B------:R-:W4:Y:S04]  /*70120*/  LDL.LU R12, [R1+0x154c] ;  /* 0x00154c00010c7983 */ /* 0x000f280000300800 */
[----:B------:R-:W4:Y:S01]  /*70130*/  LDL.LU R18, [R1+0x1540] ;  /* 0x0015400001127983 */ /* 0x000f220000300800 */
[----:B------:R-:W-:-:S03]  /*70140*/  IADD3 R8, R2, c[0x0][0x198], RZ ;  /* 0x0000660002087a10 */ /* 0x000fc60007ffe0ff */
[----:B------:R-:W4:Y:S01]  /*70150*/  LDL.LU R17, [R1+0x1538] ;  /* 0x0015380001117983 */ /* 0x000f220000300800 */
[CC--:B-1----:R-:W-:Y:S02]  /*70160*/  LEA R4, P6, R8.reuse, R46.reuse, 0x2 ;  /* 0x0000002e08047211 */ /* 0x0c2fe400078c10ff */
[C---:B------:R-:W-:Y:S01]  /*70170*/  IADD3 R2, R8.reuse, c[0x0][0x198], RZ ;  /* 0x0000660008027a10 */ /* 0x040fe20007ffe0ff */
[----:B------:R-:W4:Y:S01]  /*70180*/  LDL.LU R15, [R1+0x1534] ;  /* 0x00153400010f7983 */ /* 0x000f220000300800 */
        /* <DEDUP_REMOVED lines=20> */
[----:B---3--:R-:W-:-:S03]  /*702d0*/  ISETP.LT.AND P5, PT, R13, c[0x0][0x17c], !P0 ;  /* 0x00005f000d007a0c */ /* 0x008fc600047a1270 */
[----:B------:R-:W3:Y:S01]  /*702e0*/  LDL.LU R13, [R1+0x151c] ;  /* 0x00151c00010d7983 */ /* 0x000ee20000300800 */
[----:B--2---:R-:W-:-:S03]  /*702f0*/  ISETP.LT.AND P1, PT, R14, c[0x0][0x17c], !P0 ;  /* 0x00005f000e007a0c */ /* 0x004fc60004721270 */
[----:B------:R-:W2:Y:S01]  /*70300*/  LDL.LU R14, [R1+0x1518] ;  /* 0x00151800010e7983 */ /* 0x000ea20000300800 */
[----:B----4-:R-:W-:Y:S02]  /*70310*/  ISETP.LT.AND P3, PT, R9, c[0x0][0x17c], !P0 ;  /* 0x00005f0009007a0c */ /* 0x010fe40004761270 */
[----:B------:R-:W-:Y:S01]  /*70320*/  IADD3 R9, R2, c[0x0][0x198], RZ ;  /* 0x0000660002097a10 */ /* 0x000fe20007ffe0ff */
[----:B------:R-:W4:Y:S03]  /*70330*/  LDL.LU R16, [R1+0x1514] ;  /* 0x0015140001107983 */ /* 0x000f260000300800 */
[C---:B------:R-:W-:Y:S02]  /*70340*/  LEA R8, P6, R9.reuse, R46, 0x2 ;  /* 0x0000002e09087211 */ /* 0x040fe400078c10ff */
[C---:B------:R-:W-:Y:S02]  /*70350*/  IADD3 R2, R9.reuse, c[0x0][0x198], RZ ;  /* 0x0000660009027a10 */ /* 0x040fe40007ffe0ff */
[----:B------:R-:W-:Y:S01]  /*70360*/  LEA.HI.X.SX32 R9, R9, R47, 0x2, P6 ;  /* 0x0000002f09097211 */ /* 0x000fe200030f16ff */
[----:B------:R1:W-:Y:S04]  /*70370*/  @P1 STG.E [R6.64], R168 ;  /* 0x000000a806001986 */ /* 0x0003e8000c101908 */
[----:B------:R1:W-:Y:S01]  /*70380*/  @P5 STG.E [R8.64], R169 ;  /* 0x000000a908005986 */ /* 0x0003e2000c101908 */
[----:B------:R-:W-:-:S03]  /*70390*/  ISETP.LT.AND P5, PT, R18, c[0x0][0x17c], !P0 ;  /* 0x00005f0012007a0c */ /* 0x000fc600047a1270 */
[----:B------:R-:W4:Y:S01]  /*703a0*/  LDL.LU R18, [R1+0x1510] ;  /* 0x0015100001127983 */ /* 0x000f220000300800 */
[----:B------:R-:W-:Y:S02]  /*703b0*/  ISETP.LT.AND P2, PT, R10, c[0x0][0x17c], !P0 ;  /* 0x00005f000a007a0c */ /* 0x000fe40004741270 */
[----:B------:R-:W-:Y:S02]  /*703c0*/  LEA R10, P6, R2, R46, 0x2 ;  /* 0x0000002e020a7211 */ /* 0x000fe400078c10ff */
[----:B------:R-:W-:Y:S02]  /*703d0*/  ISETP.LT.AND P1, PT, R12, c[0x0][0x17c], !P0 ;  /* 0x00005f000c007a0c */ /* 0x000fe40004721270 */
[C---:B------:R-:W-:Y:S02]  /*703e0*/  IADD3 R12, R2.reuse, c[0x0][0x198], RZ ;  /* 0x00006600020c7a10 */ /* 0x040fe40007ffe0ff */
[----:B------:R-:W-:Y:S02]  /*703f0*/  ISETP.LT.AND P4, PT, R11, c[0x0][0x17c], !P0 ;  /* 0x00005f000b007a0c */ /* 0x000fe40004781270 */
[----:B------:R-:W-:-:S02]  /*70400*/  LEA.HI.X.SX32 R11, R2, R47, 0x2, P6 ;  /* 0x0000002f020b7211 */ /* 0x000fc400030f16ff */
[CC--:B-1----:R-:W-:Y:S02]  /*70410*/  LEA R4, P6, R12.reuse, R46.reuse, 0x2 ;  /* 0x0000002e0c047211 */ /* 0x0c2fe400078c10ff */
[C---:B------:R-:W-:Y:S02]  /*70420*/  IADD3 R2, R12.reuse, c[0x0][0x198], RZ ;  /* 0x000066000c027a10 */ /* 0x040fe40007ffe0ff */
[-C--:B------:R-:W-:Y:S02]  /*70430*/  LEA.HI.X.SX32 R5, R12, R47.reuse, 0x2, P6 ;  /* 0x0000002f0c057211 */ /* 0x080fe400030f16ff */
[C---:B------:R-:W-:Y:S02]  /*70440*/  LEA R6, P6, R2.reuse, R46, 0x2 ;  /* 0x0000002e02067211 */ /* 0x040fe400078c10ff */
[C---:B------:R-:W-:Y:S02]  /*70450*/  IADD3 R12, R2.reuse, c[0x0][0x198], RZ ;  /* 0x00006600020c7a10 */ /* 0x040fe40007ffe0ff */
[----:B------:R-:W-:Y:S01]  /*70460*/  LEA.HI.X.SX32 R7, R2, R47, 0x2, P6 ;  /* 0x0000002f02077211 */ /* 0x000fe200030f16ff */
[----:B------:R1:W-:Y:S01]  /*70470*/  @P4 STG.E [R10.64], R196 ;  /* 0x000000c40a004986 */ /* 0x0003e2000c101908 */
[----:B------:R-:W-:-:S02]  /*70480*/  ISETP.LT.AND P4, PT, R17, c[0x0][0x17c], !P0 ;  /* 0x00005f0011007a0c */ /* 0x000fc40004781270 */
[C---:B------:R-:W-:Y:S01]  /*70490*/  LEA R8, P6, R12.reuse, R46, 0x2 ;  /* 0x0000002e0c087211 */ /* 0x040fe200078c10ff */
[----:B------:R1:W-:Y:S01]  /*704a0*/  @P3 STG.E [R4.64], R197 ;  /* 0x000000c504003986 */ /* 0x0003e2000c101908 */
[----:B------:R-:W-:Y:S02]  /*704b0*/  ISETP.LT.AND P3, PT, R15, c[0x0][0x17c], !P0 ;  /* 0x00005f000f007a0c */ /* 0x000fe40004761270 */
[C---:B------:R-:W-:Y:S01]  /*704c0*/  IADD3 R2, R12.reuse, c[0x0][0x198], RZ ;  /* 0x000066000c027a10 */ /* 0x040fe20007ffe0ff */
[----:B------:R-:W4:Y:S04]  /*704d0*/  LDL.LU R17, [R1+0x150c] ;  /* 0x00150c0001117983 */ /* 0x000f280000300800 */
[----:B------:R2:W-:Y:S01]  /*704e0*/  @P2 STG.E [R6.64], R220 ;  /* 0x000000dc06002986 */ /* 0x0005e2000c101908 */
[----:B------:R-:W-:-:S03]  /*704f0*/  LEA.HI.X.SX32 R9, R12, R47, 0x2, P6 ;  /* 0x0000002f0c097211 */ /* 0x000fc600030f16ff */
[----:B------:R-:W4:Y:S01]  /*70500*/  LDL.LU R15, [R1+0x14f4] ;  /* 0x0014f400010f7983 */ /* 0x000f220000300800 */
[CC--:B-1----:R-:W-:Y:S02]  /*70510*/  LEA R10, P6, R2.reuse, R46.reuse, 0x2 ;  /* 0x0000002e020a7211 */ /* 0x0c2fe400078c10ff */
[C---:B------:R-:W-:Y:S01]  /*70520*/  IADD3 R12, R2.reuse, c[0x0][0x198], RZ ;  /* 0x00006600020c7a10 */ /* 0x040fe20007ffe0ff */
[----:B------:R1:W-:Y:S01]  /*70530*/  @P1 STG.E [R8.64], R221 ;  /* 0x000000dd08001986 */ /* 0x0003e2000c101908 */
[----:B------:R-:W-:Y:S02]  /*70540*/  LEA.HI.X.SX32 R11, R2, R47, 0x2, P6 ;  /* 0x0000002f020b7211 */ /* 0x000fe400030f16ff */
[----:B------:R-:W-:-:S03]  /*70550*/  LEA R4, P6, R12, R46, 0x2 ;  /* 0x0000002e0c047211 */ /* 0x000fc600078c10ff */
[----:B------:R1:W-:Y:S01]  /*70560*/  @P5 STG.E [R10.64], R78 ;  /* 0x0000004e0a005986 */ /* 0x0003e2000c101908 */
[----:B------:R-:W-:-:S05]  /*70570*/  LEA.HI.X.SX32 R5, R12, R47, 0x2, P6 ;  /* 0x0000002f0c057211 */ /* 0x000fca00030f16ff */
[----:B------:R1:W-:Y:S01]  /*70580*/  @P4 STG.E [R4.64], R79 ;  /* 0x0000004f04004986 */ /* 0x0003e2000c101908 */
[----:B---3--:R-:W-:-:S03]  /*70590*/  ISETP.LT.AND P2, PT, R13, c[0x0][0x17c], !P0 ;  /* 0x00005f000d007a0c */ /* 0x008fc60004741270 */
[----:B------:R-:W3:Y:S01]  /*705a0*/  LDL.LU R13, [R1+0x14f0] ;  /* 0x0014f000010d7983 */ /* 0x000ee20000300800 */
[----:B--2---:R-:W-:-:S03]  /*705b0*/  ISETP.LT.AND P1, PT, R14, c[0x0][0x17c], !P0 ;  /* 0x00005f000e007a0c */ /* 0x004fc60004721270 */
[----:B------:R-:W2:Y:S01]  /*705c0*/  LDL.LU R14, [R1+0x14ec] ;  /* 0x0014ec00010e7983 */ /* 0x000ea20000300800 */
[----:B----4-:R-:W-:-:S03]  /*705d0*/  ISETP.LT.AND P5, PT, R16, c[0x0][0x17c], !P0 ;  /* 0x00005f0010007a0c */ /* 0x010fc600047a1270 */
[----:B------:R-:W4:Y:S01]  /*705e0*/  LDL.LU R16, [R1+0x14e4] ;  /* 0x0014e40001107983 */ /* 0x000f220000300800 */
[----:B------:R-:W-:-:S03]  /*705f0*/  ISETP.LT.AND P4, PT, R18, c[0x0][0x17c], !P0 ;  /* 0x00005f0012007a0c */ /* 0x000fc60004781270 */
[----:B------:R-:W4:Y:S01]  /*70600*/  LDL.LU R18, [R1+0x14d8] ;  /* 0x0014d80001127983 */ /* 0x000f220000300800 */
[----:B------:R-:W-:-:S04]  /*70610*/  IADD3 R2, R12, c[0x0][0x198], RZ ;  /* 0x000066000c027a10 */ /* 0x000fc80007ffe0ff */
[CC--:B------:R-:W-:Y:S02]  /*70620*/  LEA R6, P6, R2.reuse, R46.reuse, 0x2 ;  /* 0x0000002e02067211 */ /* 0x0c0fe400078c10ff */
[C---:B------:R-:W-:Y:S02]  /*70630*/  IADD3 R12, R2.reuse, c[0x0][0x198], RZ ;  /* 0x00006600020c7a10 */ /* 0x040fe40007ffe0ff */
[-C--:B------:R-:W-:Y:S02]  /*70640*/  LEA.HI.X.SX32 R7, R2, R47.reuse, 0x2, P6 ;  /* 0x0000002f02077211 */ /* 0x080fe400030f16ff */
[C---:B-1----:R-:W-:Y:S02]  /*70650*/  LEA R8, P6, R12.reuse, R46, 0x2 ;  /* 0x0000002e0c087211 */ /* 0x042fe400078c10ff */
[C---:B------:R-:W-:Y:S02]  /*70660*/  IADD3 R2, R12.reuse, c[0x0][0x198], RZ ;  /* 0x000066000c027a10 */ /* 0x040fe40007ffe0ff */
[----:B------:R-:W-:-:S02]  /*70670*/  LEA.HI.X.SX32 R9, R12, R47, 0x2, P6 ;  /* 0x0000002f0c097211 */ /* 0x000fc400030f16ff */
[CC--:B------:R-:W-:Y:S02]  /*70680*/  LEA R10, P6, R2.reuse, R46.reuse, 0x2 ;  /* 0x0000002e020a7211 */ /* 0x0c0fe400078c10ff */
[C---:B------:R-:W-:Y:S02]  /*70690*/  IADD3 R12, R2.reuse, c[0x0][0x198], RZ ;  /* 0x00006600020c7a10 */ /* 0x040fe40007ffe0ff */
[----:B------:R-:W-:Y:S01]  /*706a0*/  LEA.HI.X.SX32 R11, R2, R47, 0x2, P6 ;  /* 0x0000002f020b7211 */ /* 0x000fe200030f16ff */
[----:B------:R1:W-:Y:S01]  /*706b0*/  @P3 STG.E [R6.64], R138 ;  /* 0x0000008a06003986 */ /* 0x0003e2000c101908 */
[----:B------:R-:W-:-:S03]  /*706c0*/  LEA R4, P6, R12, R46, 0x2 ;  /* 0x0000002e0c047211 */ /* 0x000fc600078c10ff */
[----:B------:R1:W-:Y:S01]  /*706d0*/  @P2 STG.E [R8.64], R139 ;  /* 0x0000008b08002986 */ /* 0x0003e2000c101908 */
[----:B------:R-:W-:Y:S02]  /*706e0*/  IADD3 R2, R12, c[0x0][0x198], RZ ;  /* 0x000066000c027a10 */ /* 0x000fe40007ffe0ff */
[----:B------:R-:W-:Y:S01]  /*706f0*/  ISETP.LT.AND P3, PT, R17, c[0x0][0x17c], !P0 ;  /* 0x00005f0011007a0c */ /* 0x000fe20004761270 */
[----:B------:R1:W-:Y:S04]  /*70700*/  @P1 STG.E [R10.64], R186 ;  /* 0x000000ba0a001986 */ /* 0x0003e8000c101908 */
[----:B------:R-:W4:Y:S01]  /*70710*/  LDL.LU R17, [R1+0x14cc] ;  /* 0x0014cc0001117983 */ /* 0x000f220000300800 */
[----:B------:R-:W-:-:S03]  /*70720*/  ISETP.LT.AND P2, PT, R15, c[0x0][0x17c], !P0 ;  /* 0x00005f000f007a0c */ /* 0x000fc60004741270 */
[----:B------:R-:W4:Y:S01]  /*70730*/  LDL.LU R15, [R1+0x14c0] ;  /* 0x0014c000010f7983 */ /* 0x000f220000300800 */
[-C--:B------:R-:W-:Y:S02]  /*70740*/  LEA.HI.X.SX32 R5, R12, R47.reuse, 0x2, P6 ;  /* 0x0000002f0c057211 */ /* 0x080fe400030f16ff */
        /* <DEDUP_REMOVED lines=29> */
[----:B------:R-:W-:-:S03]  /*70920*/  IADD3 R2, R12, c[0x0][0x198], RZ ;  /* 0x000066000c027a10 */ /* 0x000fc60007ffe0ff */
[----:B------:R1:W-:Y:S01]  /*70930*/  @P5 STG.E [R6.64], R162 ;  /* 0x000000a206005986 */ /* 0x0003e2000c101908 */
[----:B------:R-:W-:-:S03]  /*70940*/  ISETP.LT.AND P2, PT, R17, c[0x0][0x17c], !P0 ;  /* 0x00005f0011007a0c */ /* 0x000fc60004741270 */
        /* <DEDUP_REMOVED lines=70> */
[----:B------:R-:W-:-:S02]  /*70db0*/  IADD3 R2, R12, c[0x0][0x198], RZ ;  /* 0x000066000c027a10 */ /* 0x000fc40007ffe0ff */
[----:B------:R-:W-:Y:S01]  /*70dc0*/  LOP3.LUT R143, R0, 0x20, RZ, 0x3c, !PT ;  /* 0x00000020008f7812 */ /* 0x000fe200078e3cff */
[----:B------:R-:W4:Y:S01]  /*70dd0*/  LDL.LU R39, [R1+0x13c0] ;  /* 0x0013c00001277983 */ /* 0x000f220000300800 */
[CC--:B------:R-:W-:Y:S02]  /*70de0*/  LEA R10, P6, R2.reuse, R46.reuse, 0x2 ;  /* 0x0000002e020a7211 */ /* 0x0c0fe400078c10ff */
[C---:B------:R-:W-:Y:S01]  /*70df0*/  IADD3 R12, R2.reuse, c[0x0][0x198], RZ ;  /* 0x00006600020c7a10 */ /* 0x040fe20007ffe0ff */
[----:B------:R-:W-:Y:S01]  /*70e00*/  LDS.128 R60, [R143+0x1800] ;  /* 0x001800008f3c7984 */ /* 0x000fe20000000c00 */
[----:B------:R-:W-:Y:S02]  /*70e10*/  LEA.HI.X.SX32 R11, R2, R47, 0x2, P6 ;  /* 0x0000002f020b7211 */ /* 0x000fe400030f16ff */
[C---:B-1----:R-:W-:Y:S02]  /*70e20*/  LEA R4, P6, R12.reuse, R46, 0x2 ;  /* 0x0000002e0c047211 */ /* 0x042fe400078c10ff */
[----:B------:R-:W-:-:S02]  /*70e30*/  IADD3 R2, R12, c[0x0][0x198], RZ ;  /* 0x000066000c027a10 */ /* 0x000fc40007ffe0ff */
[-C--:B------:R-:W-:Y:S02]  /*70e40*/  LEA.HI.X.SX32 R5, R12, R47.reuse, 0x2, P6 ;  /* 0x0000002f0c057211 */ /* 0x080fe400030f16ff */
[CC--:B------:R-:W-:Y:S02]  /*70e50*/  LEA R6, P6, R2.reuse, R46.reuse, 0x2 ;  /* 0x0000002e02067211 */ /* 0x0c0fe400078c10ff */
[C---:B------:R-:W-:Y:S02]  /*70e60*/  IADD3 R12, R2.reuse, c[0x0][0x198], RZ ;  /* 0x00006600020c7a10 */ /* 0x040fe40007ffe0ff */
[----:B------:R-:W-:Y:S02]  /*70e70*/  LEA.HI.X.SX32 R7, R2, R47, 0x2, P6 ;  /* 0x0000002f02077211 */ /* 0x000fe400030f16ff */
[C---:B------:R-:W-:Y:S01]  /*70e80*/  LEA R8, P6, R12.reuse, R46, 0x2 ;  /* 0x0000002e0c087211 */ /* 0x040fe200078c10ff */
[----:B------:R1:W-:Y:S01]  /*70e90*/  @P5 STG.E [R10.64], R194 ;  /* 0x000000c20a005986 */ /* 0x0003e2000c101908 */
[----:B------:R-:W-:-:S02]  /*70ea0*/  IADD3 R2, R12, c[0x0][0x198], RZ ;  /* 0x000066000c027a10 */ /* 0x000fc40007ffe0ff */
[----:B------:R-:W-:Y:S01]  /*70eb0*/  LEA.HI.X.SX32 R9, R12, R47, 0x2, P6 ;  /* 0x0000002f0c097211 */ /* 0x000fe200030f16ff */
[----:B------:R2:W-:Y:S04]  /*70ec0*/  @P4 STG.E [R4.64], R195 ;  /* 0x000000c304004986 */ /* 0x0005e8000c101908 */
[----:B------:R-:W-:Y:S01]  /*70ed0*/  @P3 STG.E [R6.64], R214 ;  /* 0x000000d606003986 */ /* 0x000fe2000c101908 */
[----:B-1----:R-:W-:-:S04]  /*70ee0*/  LEA R10, P6, R2, R46, 0x2 ;  /* 0x0000002e020a7211 */ /* 0x002fc800078c10ff */
[C---:B------:R-:W-:Y:S01]  /*70ef0*/  LEA.HI.X.SX32 R11, R2.reuse, R47, 0x2, P6 ;  /* 0x0000002f020b7211 */ /* 0x040fe200030f16ff */
[----:B------:R1:W-:Y:S01]  /*70f00*/  @P2 STG.E [R8.64], R215 ;  /* 0x000000d708002986 */ /* 0x0003e2000c101908 */
[----:B------:R-:W-:Y:S02]  /*70f10*/  ISETP.LT.AND P5, PT, R17, c[0x0][0x17c], !P0 ;  /* 0x00005f0011007a0c */ /* 0x000fe400047a1270 */
[----:B------:R-:W-:Y:S01]  /*70f20*/  ISETP.LT.AND P4, PT, R15, c[0x0][0x17c], !P0 ;  /* 0x00005f000f007a0c */ /* 0x000fe20004781270 */
[----:B------:R-:W-:Y:S01]  /*70f30*/  @P1 STG.E [R10.64], R134 ;  /* 0x000000860a001986 */ /* 0x000fe2000c101908 */
[----:B---3--:R-:W-:Y:S02]  /*70f40*/  ISETP.LT.AND P3, PT, R13, c[0x0][0x17c], !P0 ;  /* 0x00005f000d007a0c */ /* 0x008fe40004761270 */
[----:B------:R-:W-:-:S04]  /*70f50*/  IADD3 R13, R2, c[0x0][0x198], RZ ;  /* 0x00006600020d7a10 */ /* 0x000fc80007ffe0ff */
[CC--:B------:R-:W-:Y:S02]  /*70f60*/  LEA R12, P6, R13.reuse, R46.reuse, 0x2 ;  /* 0x0000002e0d0c7211 */ /* 0x0c0fe400078c10ff */
[C---:B------:R-:W-:Y:S02]  /*70f70*/  IADD3 R2, R13.reuse, c[0x0][0x198], RZ ;  /* 0x000066000d027a10 */ /* 0x040fe40007ffe0ff */
[----:B--2---:R-:W-:Y:S02]  /*70f80*/  ISETP.LT.AND P2, PT, R14, c[0x0][0x17c], !P0 ;  /* 0x00005f000e007a0c */ /* 0x004fe40004741270 */
[----:B------:R-:W-:Y:S02]  /*70f90*/  LEA.HI.X.SX32 R13, R13, R47, 0x2, P6 ;  /* 0x0000002f0d0d7211 */ /* 0x000fe400030f16ff */
[C---:B------:R-:W-:Y:S02]  /*70fa0*/  LEA R14, P6, R2.reuse, R46, 0x2 ;  /* 0x0000002e020e7211 */ /* 0x040fe400078c10ff */
[----:B------:R-:W-:-:S02]  /*70fb0*/  IADD3 R4, R2, c[0x0][0x198], RZ ;  /* 0x0000660002047a10 */ /* 0x000fc40007ffe0ff */
[----:B----4-:R-:W-:Y:S02]  /*70fc0*/  ISETP.LT.AND P1, PT, R16, c[0x0][0x17c], !P0 ;  /* 0x00005f0010007a0c */ /* 0x010fe40004721270 */
[-C--:B------:R-:W-:Y:S02]  /*70fd0*/  LEA.HI.X.SX32 R15, R2, R47.reuse, 0x2, P6 ;  /* 0x0000002f020f7211 */ /* 0x080fe400030f16ff */
[C---:B------:R-:W-:Y:S02]  /*70fe0*/  LEA R16, P6, R4.reuse, R46, 0x2 ;  /* 0x0000002e04107211 */ /* 0x040fe400078c10ff */
[C---:B------:R-:W-:Y:S02]  /*70ff0*/  IADD3 R2, R4.reuse, c[0x0][0x198], RZ ;  /* 0x0000660004027a10 */ /* 0x040fe40007ffe0ff */
[----:B------:R-:W-:Y:S01]  /*71000*/  LEA.HI.X.SX32 R17, R4, R47, 0x2, P6 ;  /* 0x0000002f04117211 */ /* 0x000fe200030f16ff */
[----:B------:R2:W-:Y:S04]  /*71010*/  @P5 STG.E [R12.64], R135 ;  /* 0x000000870c005986 */ /* 0x0005e8000c101908 */
[----:B------:R-:W3:Y:S01]  /*71020*/  LDS.128 R4, [R0] ;  /* 0x0000000000047984 */ /* 0x000ee20000000c00 */
[----:B-1----:R-:W-:-:S03]  /*71030*/  IADD3 R8, R2, c[0x0][0x198], RZ ;  /* 0x0000660002087a10 */ /* 0x002fc60007ffe0ff */
[----:B------:R-:W-:Y:S01]  /*71040*/  @P4 STG.E [R14.64], R170 ;  /* 0x000000aa0e004986 */ /* 0x000fe2000c101908 */
[----:B------:R-:W-:Y:S02]  /*71050*/  ISETP.LT.AND P5, PT, R18, c[0x0][0x17c], !P0 ;  /* 0x00005f0012007a0c */ /* 0x000fe400047a1270 */
[-C--:B------:R-:W-:Y:S02]  /*71060*/  LEA R18, P6, R2, R46.reuse, 0x2 ;  /* 0x0000002e02127211 */ /* 0x080fe400078c10ff */
[----:B------:R-:W-:Y:S02]  /*71070*/  ISETP.LT.AND P4, PT, R20, c[0x0][0x17c], !P0 ;  /* 0x00005f0014007a0c */ /* 0x000fe40004781270 */
[----:B------:R-:W-:Y:S02]  /*71080*/  LEA.HI.X.SX32 R19, R2, R47, 0x2, P6 ;  /* 0x0000002f02137211 */ /* 0x000fe400030f16ff */
[C---:B------:R-:W-:Y:S02]  /*71090*/  LEA R20, P6, R8.reuse, R46, 0x2 ;  /* 0x0000002e08147211 */ /* 0x040fe400078c10ff */
[----:B------:R-:W-:Y:S01]  /*710a0*/  IADD3 R2, R8, c[0x0][0x198], RZ ;  /* 0x0000660008027a10 */ /* 0x000fe20007ffe0ff */
[----:B------:R1:W-:Y:S01]  /*710b0*/  @P3 STG.E [R16.64], R171 ;  /* 0x000000ab10003986 */ /* 0x0003e2000c101908 */
[----:B------:R-:W-:-:S02]  /*710c0*/  ISETP.LT.AND P3, PT, R22, c[0x0][0x17c], !P0 ;  /* 0x00005f0016007a0c */ /* 0x000fc40004761270 */
[-C--:B------:R-:W-:Y:S02]  /*710d0*/  LEA.HI.X.SX32 R21, R8, R47.reuse, 0x2, P6 ;  /* 0x0000002f08157211 */ /* 0x080fe400030f16ff */
[CC--:B------:R-:W-:Y:S02]  /*710e0*/  LEA R22, P6, R2.reuse, R46.reuse, 0x2 ;  /* 0x0000002e02167211 */ /* 0x0c0fe400078c10ff */
[----:B--2---:R-:W-:Y:S01]  /*710f0*/  IADD3 R12, R2, c[0x0][0x198], RZ ;  /* 0x00006600020c7a10 */ /* 0x004fe20007ffe0ff */
[----:B------:R-:W-:Y:S01]  /*71100*/  @P2 STG.E [R18.64], R198 ;  /* 0x000000c612002986 */ /* 0x000fe2000c101908 */
[----:B------:R-:W-:Y:S02]  /*71110*/  ISETP.LT.AND P2, PT, R24, c[0x0][0x17c], !P0 ;  /* 0x00005f0018007a0c */ /* 0x000fe40004741270 */
[----:B------:R-:W-:Y:S01]  /*71120*/  LEA.HI.X.SX32 R23, R2, R47, 0x2, P6 ;  /* 0x0000002f02177211 */ /* 0x000fe200030f16ff */
[----:B------:R-:W2:Y:S01]  /*71130*/  LDS.128 R8, [R143] ;  /* 0x000000008f087984 */ /* 0x000ea20000000c00 */
[----:B------:R-:W-:-:S02]  /*71140*/  LEA R24, P6, R12, R46, 0x2 ;  /* 0x0000002e0c187211 */ /* 0x000fc400078c10ff */
[C---:B------:R-:W-:Y:S02]  /*71150*/  IADD3 R2, R12.reuse, c[0x0][0x198], RZ ;  /* 0x000066000c027a10 */ /* 0x040fe40007ffe0ff */
[----:B------:R-:W-:Y:S02]  /*71160*/  LEA.HI.X.SX32 R25, R12, R47, 0x2, P6 ;  /* 0x0000002f0c197211 */ /* 0x000fe400030f16ff */
[----:B------:R-:W4:Y:S01]  /*71170*/  LDS.128 R12, [R252] ;  /* 0x00000000fc0c7984 */ /* 0x000f220000000c00 */
[----:B-1----:R-:W-:-:S03]  /*71180*/  IADD3 R16, R2, c[0x0][0x198], RZ ;  /* 0x0000660002107a10 */ /* 0x002fc60007ffe0ff */
[----:B------:R1:W-:Y:S01]  /*71190*/  @P1 STG.E [R20.64], R199 ;  /* 0x000000c714001986 */ /* 0x0003e2000c101908 */
[----:B------:R-:W-:Y:S02]  /*711a0*/  ISETP.LT.AND P1, PT, R26, c[0x0][0x17c], !P0 ;  /* 0x00005f001a007a0c */ /* 0x000fe40004721270 */
[-C--:B------:R-:W-:Y:S01]  /*711b0*/  LEA R26, P6, R2, R46.reuse, 0x2 ;  /* 0x0000002e021a7211 */ /* 0x080fe200078c10ff */
[----:B------:R-:W-:Y:S01]  /*711c0*/  @P5 STG.E [R22.64], R222 ;  /* 0x000000de16005986 */ /* 0x000fe2000c101908 */
        /* <DEDUP_REMOVED lines=8> */
[----:B-1----:R-:W-:Y:S01]  /*71250*/  IADD3 R20, R2, c[0x0][0x198], RZ ;  /* 0x0000660002147a10 */ /* 0x002fe20007ffe0ff */
[----:B---3--:R1:W-:Y:S01]  /*71260*/  @P3 STG.E [R26.64], R4 ;  /* 0x000000041a003986 */ /* 0x0083e2000c101908 */
[----:B------:R-:W-:Y:S02]  /*71270*/  ISETP.LT.AND P3, PT, R32, c[0x0][0x17c], !P0 ;  /* 0x00005f0020007a0c */ /* 0x000fe40004761270 */
[----:B------:R-:W-:Y:S01]  /*71280*/  LEA.HI.X.SX32 R31, R2, R47, 0x2, P6 ;  /* 0x0000002f021f7211 */ /* 0x000fe200030f16ff */
[----:B------:R-:W4:Y:S01]  /*71290*/  LDS.128 R16, [R3] ;  /* 0x0000000003107984 */ /* 0x000f220000000c00 */
[----:B------:R-:W-:-:S02]  /*712a0*/  LEA R32, P6, R20, R46, 0x2 ;  /* 0x0000002e14207211 */ /* 0x000fc400078c10ff */
[----:B------:R-:W-:Y:S01]  /*712b0*/  IADD3 R2, R20, c[0x0][0x198], RZ ;  /* 0x0000660014027a10 */ /* 0x000fe20007ffe0ff */
[----:B------:R4:W-:Y:S01]  /*712c0*/  @P2 STG.E [R28.64], R5 ;  /* 0x000000051c002986 */ /* 0x0009e2000c101908 */
[----:B------:R-:W-:Y:S02]  /*712d0*/  ISETP.LT.AND P2, PT, R34, c[0x0][0x17c], !P0 ;  /* 0x00005f0022007a0c */ /* 0x000fe40004741270 */
[-C--:B------:R-:W-:Y:S02]  /*712e0*/  LEA.HI.X.SX32 R33, R20, R47.reuse, 0x2, P6 ;  /* 0x0000002f14217211 */ /* 0x080fe400030f16ff */
[C---:B------:R-:W-:Y:S01]  /*712f0*/  LEA R34, P6, R2.reuse, R46, 0x2 ;  /* 0x0000002e02227211 */ /* 0x040fe200078c10ff */
[----:B------:R-:W4:Y:S01]  /*71300*/  LDS.128 R20, [R0+0x800] ;  /* 0x0008000000147984 */ /* 0x000f220000000c00 */
[C---:B--2---:R-:W-:Y:S02]  /*71310*/  IADD3 R24, R2.reuse, c[0x0][0x198], RZ ;  /* 0x0000660002187a10 */ /* 0x044fe40007ffe0ff */
[----:B------:R-:W-:-:S02]  /*71320*/  LEA.HI.X.SX32 R35, R2, R47, 0x2, P6 ;  /* 0x0000002f02237211 */ /* 0x000fc400030f16ff */
[C---:B-1----:R-:W-:Y:S02]  /*71330*/  LEA R4, P6, R24.reuse, R46, 0x2 ;  /* 0x0000002e18047211 */ /* 0x042fe400078c10ff */
[C---:B------:R-:W-:Y:S02]  /*71340*/  IADD3 R2, R24.reuse, c[0x0][0x198], RZ ;  /* 0x0000660018027a10 */ /* 0x040fe40007ffe0ff */
[----:B----4-:R-:W-:Y:S02]  /*71350*/  LEA.HI.X.SX32 R5, R24, R47, 0x2, P6 ;  /* 0x0000002f18057211 */ /* 0x010fe400030f16ff */
[----:B------:R-:W1:Y:S04]  /*71360*/  LDS.128 R24, [R143+0x800] ;  /* 0x000800008f187984 */ /* 0x000e680000000c00 */
[----:B------:R2:W-:Y:S04]  /*71370*/  @P1 STG.E [R30.64], R8 ;  /* 0x000000081e001986 */ /* 0x0005e8000c101908 */
[----:B------:R4:W-:Y:S04]  /*71380*/  @P5 STG.E [R32.64], R9 ;  /* 0x0000000920005986 */ /* 0x0009e8000c101908 */
[----:B------:R2:W-:Y:S01]  /*71390*/  @P4 STG.E [R34.64], R12 ;  /* 0x0000000c22004986 */ /* 0x0005e2000c101908 */
[----:B------:R-:W-:-:S03]  /*713a0*/  ISETP.LT.AND P4, PT, R38, c[0x0][0x17c], !P0 ;  /* 0x00005f0026007a0c */ /* 0x000fc60004781270 */
[----:B------:R-:W3:Y:S01]  /*713b0*/  LDL.LU R38, [R1+0x1390] ;  /* 0x0013900001267983 */ /* 0x000ee20000300800 */
[----:B------:R-:W-:Y:S02]  /*713c0*/  ISETP.LT.AND P5, PT, R36, c[0x0][0x17c], !P0 ;  /* 0x00005f0024007a0c */ /* 0x000fe400047a1270 */
[CC--:B------:R-:W-:Y:S02]  /*713d0*/  LEA R36, P6, R2.reuse, R46.reuse, 0x2 ;  /* 0x0000002e02247211 */ /* 0x0c0fe400078c10ff */
[C---:B------:R-:W-:Y:S02]  /*713e0*/  IADD3 R28, R2.reuse, c[0x0][0x198], RZ ;  /* 0x00006600021c7a10 */ /* 0x040fe40007ffe0ff */
[----:B------:R-:W-:Y:S01]  /*713f0*/  ISETP.LT.AND P1, PT, R37, c[0x0][0x17c], !P0 ;  /* 0x00005f0025007a0c */ /* 0x000fe20004721270 */
[----:B------:R1:W-:Y:S01]  /*71400*/  @P3 STG.E [R4.64], R13 ;  /* 0x0000000d04003986 */ /* 0x0003e2000c101908 */
[----:B------:R-:W-:Y:S02]  /*71410*/  LEA.HI.X.SX32 R37, R2, R47, 0x2, P6 ;  /* 0x0000002f02257211 */ /* 0x000fe400030f16ff */
[C---:B--2---:R-:W-:Y:S01]  /*71420*/  LEA R8, P6, R28.reuse, R46, 0x2 ;  /* 0x0000002e1c087211 */ /* 0x044fe200078c10ff */
[----:B------:R-:W2:Y:S01]  /*71430*/  LDL.LU R43, [R1+0x13c8] ;  /* 0x0013c800012b7983 */ /* 0x000ea20000300800 */
[----:B------:R-:W-:-:S02]  /*71440*/  IADD3 R2, R28, c[0x0][0x198], RZ ;  /* 0x000066001c027a10 */ /* 0x000fc40007ffe0ff */
[----:B------:R-:W-:Y:S01]  /*71450*/  ISETP.LT.AND P3, PT, R40, c[0x0][0x17c], !P0 ;  /* 0x00005f0028007a0c */ /* 0x000fe20004761270 */
[----:B------:R-:W-:Y:S01]  /*71460*/  LDS.128 R32, [R3+0x800] ;  /* 0x0008000003207984 */ /* 0x000fe20000000c00 */
[-C--:B----4-:R-:W-:Y:S02]  /*71470*/  LEA.HI.X.SX32 R9, R28, R47.reuse, 0x2, P6 ;  /* 0x0000002f1c097211 */ /* 0x090fe400030f16ff */
[CC--:B------:R-:W-:Y:S01]  /*71480*/  LEA R40, P6, R2.reuse, R46.reuse, 0x2 ;  /* 0x0000002e02287211 */ /* 0x0c0fe200078c10ff */
[----:B------:R-:W-:Y:S01]  /*71490*/  @P2 STG.E [R36.64], R16 ;  /* 0x0000001024002986 */ /* 0x000fe2000c101908 */
[C---:B------:R-:W-:Y:S02]  /*714a0*/  IADD3 R12, R2.reuse, c[0x0][0x198], RZ ;  /* 0x00006600020c7a10 */ /* 0x040fe40007ffe0ff */
[----:B------:R-:W-:Y:S01]  /*714b0*/  LEA.HI.X.SX32 R41, R2, R47, 0x2, P6 ;  /* 0x0000002f02297211 */ /* 0x000fe200030f16ff */
[----:B------:R-:W4:Y:S01]  /*714c0*/  LDS.128 R28, [R252+0x800] ;  /* 0x00080000fc1c7984 */ /* 0x000f220000000c00 */
[----:B-1----:R-:W-:-:S02]  /*714d0*/  LEA R4, P6, R12, R46, 0x2 ;  /* 0x0000002e0c047211 */ /* 0x002fc400078c10ff */
[C---:B------:R-:W-:Y:S02]  /*714e0*/  IADD3 R2, R12.reuse, c[0x0][0x198], RZ ;  /* 0x000066000c027a10 */ /* 0x040fe40007ffe0ff */
[-C--:B------:R-:W-:Y:S02]  /*714f0*/  LEA.HI.X.SX32 R5, R12, R47.reuse, 0x2, P6 ;  /* 0x0000002f0c057211 */ /* 0x080fe400030f16ff */
[----:B------:R-:W-:Y:S01]  /*71500*/  LEA R12, P6, R2, R46, 0x2 ;  /* 0x0000002e020c7211 */ /* 0x000fe200078c10ff */
[----:B------:R-:W-:Y:S01]  /*71510*/  @P1 STG.E [R8.64], R17 ;  /* 0x0000001108001986 */ /* 0x000fe2000c101908 */
[----:B------:R-:W-:Y:S02]  /*71520*/  ISETP.LT.AND P2, PT, R42, c[0x0][0x17c], !P0 ;  /* 0x00005f002a007a0c */ /* 0x000fe40004741270 */
[----:B------:R-:W-:Y:S01]  /*71530*/  LEA.HI.X.SX32 R13, R2, R47, 0x2, P6 ;  /* 0x0000002f020d7211 */ /* 0x000fe200030f16ff */
[----:B------:R-:W2:Y:S01]  /*71540*/  LDL.LU R42, [R1+0x1378] ;  /* 0x00137800012a7983 */ /* 0x000ea20000300800 */
[----:B------:R-:W-:-:S03]  /*71550*/  ISETP.LT.AND P1, PT, R44, c[0x0][0x17c], !P0 ;  /* 0x00005f002c007a0c */ /* 0x000fc60004721270 */
[----:B------:R-:W2:Y:S04]  /*71560*/  LDL.LU R48, [R1+0x1374] ;  /* 0x0013740001307983 */ /* 0x000ea80000300800 */
[----:B------:R-:W-:Y:S04]  /*71570*/  @P5 STG.E [R40.64], R20 ;  /* 0x0000001428005986 */ /* 0x000fe8000c101908 */
[----:B------:R-:W2:Y:S04]  /*71580*/  LDL.LU R44, [R1+0x1370] ;  /* 0x00137000012c7983 */ /* 0x000ea80000300800 */
[----:B------:R-:W-:Y:S04]  /*71590*/  @P4 STG.E [R4.64], R21 ;  /* 0x0000001504004986 */ /* 0x000fe8000c101908 */
[----:B------:R-:W2:Y:S04]  /*715a0*/  LDL.LU R52, [R1+0x136c] ;  /* 0x00136c0001347983 */ /* 0x000ea80000300800 */
[----:B------:R1:W-:Y:S04]  /*715b0*/  @P3 STG.E [R12.64], R24 ;  /* 0x000000180c003986 */ /* 0x0003e8000c101908 */
[----:B-1----:R-:W2:Y:S04]  /*715c0*/  LDL.LU R24, [R1+0x1368] ;  /* 0x0013680001187983 */ /* 0x002ea80000300800 */
[----:B------:R-:W2:Y:S04]  /*715d0*/  LDL.LU R45, [R1+0x1350] ;  /* 0x00135000012d7983 */ /* 0x000ea80000300800 */
[----:B------:R-:W2:Y:S01]  /*715e0*/  LDL.LU R21, [R1+0x134c] ;  /* 0x00134c0001157983 */ /* 0x000ea20000300800 */
[----:B------:R-:W-:-:S02]  /*715f0*/  IADD3 R16, R2, c[0x0][0x198], RZ ;  /* 0x0000660002107a10 */ /* 0x000fc40007ffe0ff */
[----:B------:R-:W-:Y:S02]  /*71600*/  ISETP.LT.AND P5, PT, R39, c[0x0][0x17c], !P0 ;  /* 0x00005f0027007a0c */ /* 0x000fe400047a1270 */
[CC--:B------:R-:W-:Y:S02]  /*71610*/  LEA R8, P6, R16.reuse, R46.reuse, 0x2 ;  /* 0x0000002e10087211 */ /* 0x0c0fe400078c10ff */
[C---:B------:R-:W-:Y:S02]  /*71620*/  IADD3 R2, R16.reuse, c[0x0][0x198], RZ ;  /* 0x0000660010027a10 */ /* 0x040fe40007ffe0ff */
[----:B------:R-:W-:Y:S02]  /*71630*/  LEA.HI.X.SX32 R9, R16, R47, 0x2, P6 ;  /* 0x0000002f10097211 */ /* 0x000fe400030f16ff */
[C---:B------:R-:W-:Y:S02]  /*71640*/  LEA R16, P6, R2.reuse, R46, 0x2 ;  /* 0x0000002e02107211 */ /* 0x040fe400078c10ff */
[----:B------:R-:W-:-:S02]  /*71650*/  IADD3 R20, R2, c[0x0][0x198], RZ ;  /* 0x0000660002147a10 */ /* 0x000fc40007ffe0ff */
[-C--:B------:R-:W-:Y:S02]  /*71660*/  LEA.HI.X.SX32 R17, R2, R47.reuse, 0x2, P6 ;  /* 0x0000002f02117211 */ /* 0x080fe400030f16ff */
[CC--:B------:R-:W-:Y:S02]  /*71670*/  LEA R4, P6, R20.reuse, R46.reuse, 0x2 ;  /* 0x0000002e14047211 */ /* 0x0c0fe400078c10ff */
[C---:B------:R-:W-:Y:S02]  /*71680*/  IADD3 R2, R20.reuse, c[0x0][0x198], RZ ;  /* 0x0000660014027a10 */ /* 0x040fe40007ffe0ff */
[-C--:B------:R-:W-:Y:S02]  /*71690*/  LEA.HI.X.SX32 R5, R20, R47.reuse, 0x2, P6 ;  /* 0x0000002f14057211 */ /* 0x080fe400030f16ff */
[C---:B------:R-:W-:Y:S02]  /*716a0*/  LEA R12, P6, R2.reuse, R46, 0x2 ;  /* 0x0000002e020c7211 */ /* 0x040fe400078c10ff */
[C---:B------:R-:W-:Y:S01]  /*716b0*/  IADD3 R20, R2.reuse, c[0x0][0x198], RZ ;  /* 0x0000660002147a10 */ /* 0x040fe20007ffe0ff */
[----:B------:R1:W-:Y:S01]  /*716c0*/  @P2 STG.E [R8.64], R25 ;  /* 0x0000001908002986 */ /* 0x0003e2000c101908 */
[----:B------:R-:W-:-:S02]  /*716d0*/  LEA.HI.X.SX32 R13, R2, R47, 0x2, P6 ;  /* 0x0000002f020d7211 */ /* 0x000fc400030f16ff */
[C---:B------:R-:W-:Y:S01]  /*716e0*/  IADD3 R2, R20.reuse, c[0x0][0x198], RZ ;  /* 0x0000660014027a10 */ /* 0x040fe20007ffe0ff */
[----:B----4-:R4:W-:Y:S01]  /*716f0*/  @P1 STG.E [R16.64], R28 ;  /* 0x0000001c10001986 */ /* 0x0109e2000c101908 */
[----:B-1----:R-:W-:-:S03]  /*71700*/  LEA R8, P6, R20, R46, 0x2 ;  /* 0x0000002e14087211 */ /* 0x002fc600078c10ff */
[----:B------:R1:W-:Y:S01]  /*71710*/  @P5 STG.E [R4.64], R29 ;  /* 0x0000001d04005986 */ /* 0x0003e2000c101908 */
[-C--:B------:R-:W-:Y:S02]  /*71720*/  LEA.HI.X.SX32 R9, R20, R47.reuse, 0x2, P6 ;  /* 0x0000002f14097211 */ /* 0x080fe400030f16ff */
[CC--:B----4-:R-:W-:Y:S02]  /*71730*/  LEA R16, P6, R2.reuse, R46.reuse, 0x2 ;  /* 0x0000002e02107211 */ /* 0x0d0fe400078c10ff */
[C---:B------:R-:W-:Y:S02]  /*71740*/  IADD3 R20, R2.reuse, c[0x0][0x198], RZ ;  /* 0x0000660002147a10 */ /* 0x040fe40007ffe0ff */
[----:B------:R-:W-:Y:S02]  /*71750*/  LEA.HI.X.SX32 R17, R2, R47, 0x2, P6 ;  /* 0x0000002f02117211 */ /* 0x000fe400030f16ff */
[----:B-1----:R-:W-:-:S04]  /*71760*/  LEA R4, P6, R20, R46, 0x2 ;  /* 0x0000002e14047211 */ /* 0x002fc800078c10ff */
[----:B------:R-:W-:Y:S02]  /*71770*/  LEA.HI.X.SX32 R5, R20, R47, 0x2, P6 ;  /* 0x0000002f14057211 */ /* 0x000fe400030f16ff */
[----:B---3--:R-:W-:Y:S02]  /*71780*/  ISETP.LT.AND P4, PT, R38, c[0x0][0x17c], !P0 ;  /* 0x00005f0026007a0c */ /* 0x008fe40004781270 */
[----:B------:R-:W1:Y:S01]  /*71790*/  LDS.128 R36, [R0+0x1000] ;  /* 0x0010000000247984 */ /* 0x000e620000000c00 */
[----:B--2---:R-:W-:-:S10]  /*717a0*/  ISETP.LT.AND P3, PT, R43, c[0x0][0x17c], !P0 ;  /* 0x00005f002b007a0c */ /* 0x004fd40004761270 */
[----:B------:R2:W-:Y:S04]  /*717b0*/  @P4 STG.E [R12.64], R32 ;  /* 0x000000200c004986 */ /* 0x0005e8000c101908 */
[----:B------:R3:W-:Y:S01]  /*717c0*/  @P3 STG.E [R8.64], R33 ;  /* 0x0000002108003986 */ /* 0x0007e2000c101908 */
[----:B------:R-:W-:-:S03]  /*717d0*/  ISETP.LT.AND P2, PT, R42, c[0x0][0x17c], !P0 ;  /* 0x00005f002a007a0c */ /* 0x000fc60004741270 */
[----:B------:R-:W2:Y:S01]  /*717e0*/  LDS.128 R40, [R143+0x1000] ;  /* 0x001000008f287984 */ /* 0x000ea20000000c00 */
[----:B------:R-:W-:-:S03]  /*717f0*/  ISETP.LT.AND P1, PT, R48, c[0x0][0x17c], !P0 ;  /* 0x00005f0030007a0c */ /* 0x000fc60004721270 */
[----:B------:R-:W2:Y:S01]  /*71800*/  LDS.128 R48, [R252+0x1000] ;  /* 0x00100000fc307984 */ /* 0x000ea20000000c00 */
[----:B------:R-:W-:-:S03]  /*71810*/  ISETP.LT.AND P5, PT, R44, c[0x0][0x17c], !P0 ;  /* 0x00005f002c007a0c */ /* 0x000fc600047a1270 */
[----:B------:R-:W4:Y:S04]  /*71820*/  LDL.LU R44, [R1+0x1348] ;  /* 0x00134800012c7983 */ /* 0x000f280000300800 */
[----:B------:R-:W4:Y:S04]  /*71830*/  LDL.LU R28, [R1+0x1340] ;  /* 0x00134000011c7983 */ /* 0x000f280000300800 */
[----:B------:R-:W4:Y:S04]  /*71840*/  LDL.LU R25, [R1+0x1334] ;  /* 0x0013340001197983 */ /* 0x000f280000300800 */
[----:B-1----:R1:W-:Y:S01]  /*71850*/  @P2 STG.E [R16.64], R36 ;  /* 0x0000002410002986 */ /* 0x0023e2000c101908 */
[----:B------:R-:W-:-:S03]  /*71860*/  ISETP.LT.AND P3, PT, R24, c[0x0][0x17c], !P0 ;  /* 0x00005f0018007a0c */ /* 0x000fc60004761270 */
[----:B------:R-:W4:Y:S04]  /*71870*/  LDL.LU R24, [R1+0x1328] ;  /* 0x0013280001187983 */ /* 0x000f280000300800 */
[----:B------:R1:W-:Y:S01]  /*71880*/  @P1 STG.E [R4.64], R37 ;  /* 0x0000002504001986 */ /* 0x0003e2000c101908 */
[----:B------:R-:W-:-:S03]  /*71890*/  ISETP.LT.AND P1, PT, R21, c[0x0][0x17c], !P0 ;  /* 0x00005f0015007a0c */ /* 0x000fc60004721270 */
[----:B------:R-:W4:Y:S01]  /*718a0*/  LDL.LU R21, [R1+0x131c] ;  /* 0x00131c0001157983 */ /* 0x000f220000300800 */
[----:B------:R-:W-:-:S03]  /*718b0*/  ISETP.LT.AND P4, PT, R52, c[0x0][0x17c], !P0 ;  /* 0x00005f0034007a0c */ /* 0x000fc60004781270 */
[----:B------:R-:W1:Y:S01]  /*718c0*/  LDS.128 R52, [R3+0x1000] ;  /* 0x0010000003347984 */ /* 0x000e620000000c00 */
[----:B------:R-:W-:Y:S02]  /*718d0*/  IADD3 R2, R20, c[0x0][0x198], RZ ;  /* 0x0000660014027a10 */ /* 0x000fe40007ffe0ff */
[----:B------:R-:W-:Y:S01]  /*718e0*/  ISETP.LT.AND P2, PT, R45, c[0x0][0x17c], !P0 ;  /* 0x00005f002d007a0c */ /* 0x000fe20004741270 */
[----:B------:R-:W4:Y:S01]  /*718f0*/  LDL.LU R29, [R1+0x1310] ;  /* 0x00131000011d7983 */ /* 0x000f220000300800 */
[CC--:B--2---:R-:W-:Y:S02]  /*71900*/  LEA R12, P6, R2.reuse, R46.reuse, 0x2 ;  /* 0x0000002e020c7211 */ /* 0x0c4fe400078c10ff */
[C---:B------:R-:W-:Y:S02]  /*71910*/  IADD3 R20, R2.reuse, c[0x0][0x198], RZ ;  /* 0x0000660002147a10 */ /* 0x040fe40007ffe0ff */
[----:B------:R-:W-:Y:S02]  /*71920*/  LEA.HI.X.SX32 R13, R2, R47, 0x2, P6 ;  /* 0x0000002f020d7211 */ /* 0x000fe400030f16ff */
[----:B---3--:R-:W-:-:S02]  /*71930*/  LEA R8, P6, R20, R46, 0x2 ;  /* 0x0000002e14087211 */ /* 0x008fc400078c10ff */
[C---:B------:R-:W-:Y:S02]  /*71940*/  IADD3 R2, R20.reuse, c[0x0][0x198], RZ ;  /* 0x0000660014027a10 */ /* 0x040fe40007ffe0ff */
[-C--:B------:R-:W-:Y:S02]  /*71950*/  LEA.HI.X.SX32 R9, R20, R47.reuse, 0x2, P6 ;  /* 0x0000002f14097211 */ /* 0x080fe400030f16ff */
[CC--:B-1----:R-:W-:Y:S02]  /*71960*/  LEA R16, P6, R2.reuse, R46.reuse, 0x2 ;  /* 0x0000002e02107211 */ /* 0x0c2fe400078c10ff */
[C---:B------:R-:W-:Y:S02]  /*71970*/  IADD3 R20, R2.reuse, c[0x0][0x198], RZ ;  /* 0x0000660002147a10 */ /* 0x040fe40007ffe0ff */
[----:B------:R-:W-:Y:S02]  /*71980*/  LEA.HI.X.SX32 R17, R2, R47, 0x2, P6 ;  /* 0x0000002f02117211 */ /* 0x000fe400030f16ff */
[C---:B------:R-:W-:Y:S01]  /*71990*/  LEA R4, P6, R20.reuse, R46, 0x2 ;  /* 0x0000002e14047211 */ /* 0x040fe200078c10ff */
[----:B------:R1:W-:Y:S01]  /*719a0*/  @P5 STG.E [R12.64], R40 ;  /* 0x000000280c005986 */ /* 0x0003e2000c101908 */
[----:B------:R-:W-:-:S02]  /*719b0*/  IADD3 R2, R20, c[0x0][0x198], RZ ;  /* 0x0000660014027a10 */ /* 0x000fc40007ffe0ff */
[----:B------:R-:W-:Y:S01]  /*719c0*/  LEA.HI.X.SX32 R5, R20, R47, 0x2, P6 ;  /* 0x0000002f14057211 */ /* 0x000fe200030f16ff */
[----:B------:R2:W-:Y:S04]  /*719d0*/  @P4 STG.E [R8.64], R41 ;  /* 0x0000002908004986 */ /* 0x0005e8000c101908 */
[----:B------:R3:W-:Y:S04]  /*719e0*/  @P3 STG.E [R16.64], R48 ;  /* 0x0000003010003986 */ /* 0x0007e8000c101908 */
[----:B------:R2:W-:Y:S01]  /*719f0*/  @P2 STG.E [R4.64], R49 ;  /* 0x0000003104002986 */ /* 0x0005e2000c101908 */
[----:B-1----:R-:W-:-:S04]  /*71a00*/  LEA R12, P6, R2, R46, 0x2 ;  /* 0x0000002e020c7211 */ /* 0x002fc800078c10ff */
[----:B------:R-:W-:-:S05]  /*71a10*/  LEA.HI.X.SX32 R13, R2, R47, 0x2, P6 ;  /* 0x0000002f020d7211 */ /* 0x000fca00030f16ff */
[----:B------:R1:W-:Y:S01]  /*71a20*/  @P1 STG.E [R12.64], R52 ;  /* 0x000000340c001986 */ /* 0x0003e2000c101908 */
[----:B----4-:R-:W-:-:S03]  /*71a30*/  ISETP.LT.AND P4, PT, R28, c[0x0][0x17c], !P0 ;  /* 0x00005f001c007a0c */ /* 0x010fc60004781270 */
[----:B------:R-:W4:Y:S01]  /*71a40*/  LDL.LU R28, [R1+0x1308] ;  /* 0x00130800011c7983 */ /* 0x000f220000300800 */
[----:B------:R-:W-:-:S03]  /*71a50*/  ISETP.LT.AND P3, PT, R25, c[0x0][0x17c], !P0 ;  /* 0x00005f0019007a0c */ /* 0x000fc60004761270 */
[----:B------:R-:W4:Y:S01]  /*71a60*/  LDL.LU R25, [R1+0x1304] ;  /* 0x0013040001197983 */ /* 0x000f220000300800 */
[----:B------:R-:W-:-:S03]  /*71a70*/  ISETP.LT.AND P2, PT, R24, c[0x0][0x17c], !P0 ;  /* 0x00005f0018007a0c */ /* 0x000fc60004741270 */
[----:B------:R-:W4:Y:S01]  /*71a80*/  LDL.LU R24, [R1+0x12fc] ;  /* 0x0012fc0001187983 */ /* 0x000f220000300800 */
[----:B------:R-:W-:-:S03]  /*71a90*/  ISETP.LT.AND P1, PT, R21, c[0x0][0x17c], !P0 ;  /* 0x00005f0015007a0c */ /* 0x000fc60004721270 */
[----:B------:R-:W4:Y:S04]  /*71aa0*/  LDL.LU R21, [R1+0x12ec] ;  /* 0x0012ec0001157983 */ /* 0x000f280000300800 */
[----:B------:R-:W4:Y:S01]  /*71ab0*/  LDL.LU R20, [R1+0x12e8] ;  /* 0x0012e80001147983 */ /* 0x000f220000300800 */
[----:B------:R-:W-:-:S04]  /*71ac0*/  IADD3 R0, R2, c[0x0][0x198], RZ ;  /* 0x0000660002007a10 */ /* 0x000fc80007ffe0ff */
[CC--:B--2---:R-:W-:Y:S02]  /*71ad0*/  LEA R8, P6, R0.reuse, R46.reuse, 0x2 ;  /* 0x0000002e00087211 */ /* 0x0c4fe400078c10ff */
[C---:B------:R-:W-:Y:S02]  /*71ae0*/  IADD3 R2, R0.reuse, c[0x0][0x198], RZ ;  /* 0x0000660000027a10 */ /* 0x040fe40007ffe0ff */
[----:B------:R-:W-:Y:S02]  /*71af0*/  LEA.HI.X.SX32 R9, R0, R47, 0x2, P6 ;  /* 0x0000002f00097211 */ /* 0x000fe400030f16ff */
[C---:B---3--:R-:W-:Y:S02]  /*71b00*/  LEA R16, P6, R2.reuse, R46, 0x2 ;  /* 0x0000002e02107211 */ /* 0x048fe400078c10ff */
[----:B------:R-:W-:Y:S02]  /*71b10*/  IADD3 R0, R2, c[0x0][0x198], RZ ;  /* 0x0000660002007a10 */ /* 0x000fe40007ffe0ff */
[----:B------:R-:W-:-:S02]  /*71b20*/  ISETP.LT.AND P5, PT, R44, c[0x0][0x17c], !P0 ;  /* 0x00005f002c007a0c */ /* 0x000fc400047a1270 */
[-C--:B------:R-:W-:Y:S02]  /*71b30*/  LEA.HI.X.SX32 R17, R2, R47.reuse, 0x2, P6 ;  /* 0x0000002f02117211 */ /* 0x080fe400030f16ff */
[CC--:B------:R-:W-:Y:S02]  /*71b40*/  LEA R4, P6, R0.reuse, R46.reuse, 0x2 ;  /* 0x0000002e00047211 */ /* 0x0c0fe400078c10ff */
[C---:B------:R-:W-:Y:S02]  /*71b50*/  IADD3 R2, R0.reuse, c[0x0][0x198], RZ ;  /* 0x0000660000027a10 */ /* 0x040fe40007ffe0ff */
[-C--:B------:R-:W-:Y:S02]  /*71b60*/  LEA.HI.X.SX32 R5, R0, R47.reuse, 0x2, P6 ;  /* 0x0000002f00057211 */ /* 0x080fe400030f16ff */
[C---:B-1----:R-:W-:Y:S02]  /*71b70*/  LEA R12, P6, R2.reuse, R46, 0x2 ;  /* 0x0000002e020c7211 */ /* 0x042fe400078c10ff */
[C---:B------:R-:W-:Y:S01]  /*71b80*/  IADD3 R0, R2.reuse, c[0x0][0x198], RZ ;  /* 0x0000660002007a10 */ /* 0x040fe20007ffe0ff */
[----:B------:R1:W-:Y:S01]  /*71b90*/  @P5 STG.E [R8.64], R53 ;  /* 0x0000003508005986 */ /* 0x0003e2000c101908 */
[----:B------:R-:W-:-:S02]  /*71ba0*/  LEA.HI.X.SX32 R13, R2, R47, 0x2, P6 ;  /* 0x0000002f020d7211 */ /* 0x000fc400030f16ff */
[----:B------:R-:W-:Y:S01]  /*71bb0*/  ISETP.LT.AND P5, PT, R29, c[0x0][0x17c], !P0 ;  /* 0x00005f001d007a0c */ /* 0x000fe200047a1270 */
[----:B------:R2:W-:Y:S01]  /*71bc0*/  @P4 STG.E [R16.64], R56 ;  /* 0x0000003810004986 */ /* 0x0005e2000c101908 */
[----:B------:R-:W-:-:S03]  /*71bd0*/  IADD3 R3, R0, c[0x0][0x198], RZ ;  /* 0x0000660000037a10 */ /* 0x000fc60007ffe0ff */
[----:B------:R-:W3:Y:S01]  /*71be0*/  LDL.LU R29, [R1+0x12e4] ;  /* 0x0012e400011d7983 */ /* 0x000ee20000300800 */
[----:B-1----:R-:W-:-:S03]  /*71bf0*/  LEA R8, P6, R0, R46, 0x2 ;  /* 0x0000002e00087211 */ /* 0x002fc600078c10ff */
[----:B------:R1:W-:Y:S01]  /*71c00*/  @P3 STG.E [R4.64], R57 ;  /* 0x0000003904003986 */ /* 0x0003e2000c101908 */
[----:B------:R-:W-:-:S03]  /*71c10*/  LEA.HI.X.SX32 R9, R0, R47, 0x2, P6 ;  /* 0x0000002f00097211 */ /* 0x000fc600030f16ff */
[----:B------:R1:W-:Y:S01]  /*71c20*/  @P2 STG.E [R12.64], R60 ;  /* 0x0000003c0c002986 */ /* 0x0003e2000c101908 */
[C---:B------:R-:W-:Y:S02]  /*71c30*/  LEA R2, P6, R3.reuse, R46, 0x2 ;  /* 0x0000002e03027211 */ /* 0x040fe400078c10ff */
[C---:B------:R-:W-:Y:S02]  /*71c40*/  IADD3 R0, R3.reuse, c[0x0][0x198], RZ ;  /* 0x0000660003007a10 */ /* 0x040fe40007ffe0ff */
[----:B------:R-:W-:Y:S01]  /*71c50*/  LEA.HI.X.SX32 R3, R3, R47, 0x2, P6 ;  /* 0x0000002f03037211 */ /* 0x000fe200030f16ff */
[----:B------:R1:W-:Y:S04]  /*71c60*/  @P1 STG.E [R8.64], R61 ;  /* 0x0000003d08001986 */ /* 0x0003e8000c101908 */
        /* <DEDUP_REMOVED lines=8> */
[----:B------:R-:W4:Y:S01]  /*71cf0*/  LDL.LU R21, [R1+0x12b4] ;  /* 0x0012b40001157983 */ /* 0x000f220000300800 */
[----:B------:R-:W-:-:S03]  /*71d00*/  ISETP.LT.AND P5, PT, R20, c[0x0][0x17c], !P0 ;  /* 0x00005f0014007a0c */ /* 0x000fc600047a1270 */
[----:B------:R-:W4:Y:S04]  /*71d10*/  LDL.LU R20, [R1+0x12a8] ;  /* 0x0012a80001147983 */ /* 0x000f280000300800 */
[----:B--2---:R-:W2:Y:S01]  /*71d20*/  LDL.LU R17, [R1+0x1298] ;  /* 0x0012980001117983 */ /* 0x004ea20000300800 */
[CC--:B-1----:R-:W-:Y:S02]  /*71d30*/  LEA R4, P6, R0.reuse, R46.reuse, 0x2 ;  /* 0x0000002e00047211 */ /* 0x0c2fe400078c10ff */
[C---:B------:R-:W-:Y:S02]  /*71d40*/  IADD3 R16, R0.reuse, c[0x0][0x198], RZ ;  /* 0x0000660000107a10 */ /* 0x040fe40007ffe0ff */
[----:B------:R-:W-:Y:S02]  /*71d50*/  LEA.HI.X.SX32 R5, R0, R47, 0x2, P6 ;  /* 0x0000002f00057211 */ /* 0x000fe400030f16ff */
[----:B------:R-:W-:-:S02]  /*71d60*/  LEA R12, P6, R16, R46, 0x2 ;  /* 0x0000002e100c7211 */ /* 0x000fc400078c10ff */
[C---:B------:R-:W-:Y:S02]  /*71d70*/  IADD3 R0, R16.reuse, c[0x0][0x198], RZ ;  /* 0x0000660010007a10 */ /* 0x040fe40007ffe0ff */
[-C--:B------:R-:W-:Y:S02]  /*71d80*/  LEA.HI.X.SX32 R13, R16, R47.reuse, 0x2, P6 ;  /* 0x0000002f100d7211 */ /* 0x080fe400030f16ff */
[CC--:B------:R-:W-:Y:S02]  /*71d90*/  LEA R8, P6, R0.reuse, R46.reuse, 0x2 ;  /* 0x0000002e00087211 */ /* 0x0c0fe400078c10ff */
[C---:B------:R-:W-:Y:S02]  /*71da0*/  IADD3 R16, R0.reuse, c[0x0][0x198], RZ ;  /* 0x0000660000107a10 */ /* 0x040fe40007ffe0ff */
[----:B------:R-:W-:Y:S02]  /*71db0*/  LEA.HI.X.SX32 R9, R0, R47, 0x2, P6 ;  /* 0x0000002f00097211 */ /* 0x000fe400030f16ff */
[----:B------:R-:W-:-:S02]  /*71dc0*/  LEA R2, P6, R16, R46, 0x2 ;  /* 0x0000002e10027211 */ /* 0x000fc400078c10ff */
[C---:B------:R-:W-:Y:S01]  /*71dd0*/  IADD3 R0, R16.reuse, c[0x0][0x198], RZ ;  /* 0x0000660010007a10 */ /* 0x040fe20007ffe0ff */
[----:B------:R1:W-:Y:S01]  /*71de0*/  @P4 STG.E [R4.64], R65 ;  /* 0x0000004104004986 */ /* 0x0003e2000c101908 */
[----:B------:R-:W-:Y:S02]  /*71df0*/  LEA.HI.X.SX32 R3, R16, R47, 0x2, P6 ;  /* 0x0000002f10037211 */ /* 0x000fe400030f16ff */
[C---:B------:R-:W-:Y:S01]  /*71e00*/  IADD3 R16, R0.reuse, c[0x0][0x198], RZ ;  /* 0x0000660000107a10 */ /* 0x040fe20007ffe0ff */
[----:B------:R3:W-:Y:S01]  /*71e10*/  @P3 STG.E [R12.64], R68 ;  /* 0x000000440c003986 */ /* 0x0007e2000c101908 */
[----:B-1----:R-:W-:-:S03]  /*71e20*/  LEA R4, P6, R0, R46, 0x2 ;  /* 0x0000002e00047211 */ /* 0x002fc600078c10ff */
[----:B------:R1:W-:Y:S01]  /*71e30*/  @P2 STG.E [R8.64], R69 ;  /* 0x0000004508002986 */ /* 0x0003e2000c101908 */
[----:B---3--:R-:W-:Y:S02]  /*71e40*/  ISETP.LT.AND P4, PT, R29, c[0x0][0x17c], !P0 ;  /* 0x00005f001d007a0c */ /* 0x008fe40004781270 */
[-C--:B------:R-:W-:Y:S02]  /*71e50*/  LEA.HI.X.SX32 R5, R0, R47.reuse, 0x2, P6 ;  /* 0x0000002f00057211 */ /* 0x080fe400030f16ff */
[CC--:B------:R-:W-:Y:S01]  /*71e60*/  LEA R12, P6, R16.reuse, R46.reuse, 0x2 ;  /* 0x0000002e100c7211 */ /* 0x0c0fe200078c10ff */
[----:B------:R3:W-:Y:S01]  /*71e70*/  @P1 STG.E [R2.64], R6 ;  /* 0x0000000602001986 */ /* 0x0007e2000c101908 */
[C---:B------:R-:W-:Y:S02]  /*71e80*/  IADD3 R0, R16.reuse, c[0x0][0x198], RZ ;  /* 0x0000660010007a10 */ /* 0x040fe40007ffe0ff */
[-C--:B------:R-:W-:Y:S02]  /*71e90*/  LEA.HI.X.SX32 R13, R16, R47.reuse, 0x2, P6 ;  /* 0x0000002f100d7211 */ /* 0x080fe400030f16ff */
[C---:B-1----:R-:W-:Y:S01]  /*71ea0*/  LEA R8, P6, R0.reuse, R46, 0x2 ;  /* 0x0000002e00087211 */ /* 0x042fe200078c10ff */
[----:B------:R1:W-:Y:S03]  /*71eb0*/  @P5 STG.E [R4.64], R7 ;  /* 0x0000000704005986 */ /* 0x0003e6000c101908 */
[C---:B------:R-:W-:Y:S01]  /*71ec0*/  LEA.HI.X.SX32 R9, R0.reuse, R47, 0x2, P6 ;  /* 0x0000002f00097211 */ /* 0x040fe200030f16ff */
[----:B------:R2:W-:Y:S01]  /*71ed0*/  @P4 STG.E [R12.64], R10 ;  /* 0x0000000a0c004986 */ /* 0x0005e2000c101908 */
[----:B------:R-:W-:-:S04]  /*71ee0*/  IADD3 R16, R0, c[0x0][0x198], RZ ;  /* 0x0000660000107a10 */ /* 0x000fc80007ffe0ff */
[CC--:B---3--:R-:W-:Y:S02]  /*71ef0*/  LEA R2, P6, R16.reuse, R46.reuse, 0x2 ;  /* 0x0000002e10027211 */ /* 0x0c8fe400078c10ff */
[C---:B------:R-:W-:Y:S02]  /*71f00*/  IADD3 R0, R16.reuse, c[0x0][0x198], RZ ;  /* 0x0000660010007a10 */ /* 0x040fe40007ffe0ff */
[----:B------:R-:W-:Y:S02]  /*71f10*/  LEA.HI.X.SX32 R3, R16, R47, 0x2, P6 ;  /* 0x0000002f10037211 */ /* 0x000fe400030f16ff */
[----:B-1----:R-:W-:-:S04]  /*71f20*/  LEA R4, P6, R0, R46, 0x2 ;  /* 0x0000002e00047211 */ /* 0x002fc800078c10ff */
[----:B------:R-:W-:Y:S02]  /*71f30*/  LEA.HI.X.SX32 R5, R0, R47, 0x2, P6 ;  /* 0x0000002f00057211 */ /* 0x000fe400030f16ff */
[----:B----4-:R-:W-:Y:S02]  /*71f40*/  ISETP.LT.AND P3, PT, R28, c[0x0][0x17c], !P0 ;  /* 0x00005f001c007a0c */ /* 0x010fe40004761270 */
[----:B------:R-:W3:Y:S01]  /*71f50*/  LDL.LU R28, [R1+0x128c] ;  /* 0x00128c00011c7983 */ /* 0x000ee20000300800 */
[----:B------:R-:W-:-:S03]  /*71f60*/  ISETP.LT.AND P2, PT, R25, c[0x0][0x17c], !P0 ;  /* 0x00005f0019007a0c */ /* 0x000fc60004741270 */
        /* <DEDUP_REMOVED lines=8> */
[----:B--2---:R-:W-:-:S03]  /*71ff0*/  ISETP.LT.AND P3, PT, R17, c[0x0][0x17c], !P0 ;  /* 0x00005f0011007a0c */ /* 0x004fc60004761270 */
[----:B------:R-:W2:Y:S04]  /*72000*/  LDL.LU R17, [R1+0x1278] ;  /* 0x0012780001117983 */ /* 0x000ea80000300800 */
[----:B------:R-:W2:Y:S04]  /*72010*/  LDL.LU R13, [R1+0x1274] ;  /* 0x00127400010d7983 */ /* 0x000ea80000300800 */
[----:B-1----:R-:W2:Y:S04]  /*72020*/  LDL.LU R11, [R1+0x1270] ;  /* 0x00127000010b7983 */ /* 0x002ea80000300800 */
[----:B------:R-:W-:Y:S04]  /*72030*/  @P2 STG.E [R2.64], R14 ;  /* 0x0000000e02002986 */ /* 0x000fe8000c101908 */
[----:B------:R-:W2:Y:S04]  /*72040*/  LDL.LU R12, [R1+0x126c] ;  /* 0x00126c00010c7983 */ /* 0x000ea80000300800 */
[----:B------:R1:W-:Y:S04]  /*72050*/  @P1 STG.E [R4.64], R15 ;  /* 0x0000000f04001986 */ /* 0x0003e8000c101908 */
[----:B------:R-:W2:Y:S04]  /*72060*/  LDL.LU R16, [R1+0x1268] ;  /* 0x0012680001107983 */ /* 0x000ea80000300800 */
[----:B-1----:R-:W2:Y:S01]  /*72070*/  LDL.LU R15, [R1+0x1264] ;  /* 0x00126400010f7983 */ /* 0x002ea20000300800 */
[----:B------:R-:W-:-:S03]  /*72080*/  IADD3 R7, R0, c[0x0][0x198], RZ ;  /* 0x0000660000077a10 */ /* 0x000fc60007ffe0ff */
[----:B------:R-:W2:Y:S01]  /*72090*/  LDL.LU R14, [R1+0x1260] ;  /* 0x00126000010e7983 */ /* 0x000ea20000300800 */
[CC--:B------:R-:W-:Y:S02]  /*720a0*/  LEA R6, P6, R7.reuse, R46.reuse, 0x2 ;  /* 0x0000002e07067211 */ /* 0x0c0fe400078c10ff */
[C---:B------:R-:W-:Y:S02]  /*720b0*/  IADD3 R0, R7.reuse, c[0x0][0x198], RZ ;  /* 0x0000660007007a10 */ /* 0x040fe40007ffe0ff */
[-C--:B------:R-:W-:Y:S02]  /*720c0*/  LEA.HI.X.SX32 R7, R7, R47.reuse, 0x2, P6 ;  /* 0x0000002f07077211 */ /* 0x080fe400030f16ff */
[C---:B------:R-:W-:Y:S02]  /*720d0*/  LEA R8, P6, R0.reuse, R46, 0x2 ;  /* 0x0000002e00087211 */ /* 0x040fe400078c10ff */
[C---:B------:R-:W-:Y:S02]  /*720e0*/  IADD3 R10, R0.reuse, c[0x0][0x198], RZ ;  /* 0x00006600000a7a10 */ /* 0x040fe40007ffe0ff */
[----:B------:R-:W-:-:S02]  /*720f0*/  LEA.HI.X.SX32 R9, R0, R47, 0x2, P6 ;  /* 0x0000002f00097211 */ /* 0x000fc400030f16ff */
        /* <DEDUP_REMOVED lines=8> */
[----:B------:R1:W-:Y:S02]  /*72180*/  @P4 STG.E [R8.64], R19 ;  /* 0x0000001308004986 */ /* 0x0003e4000c101908 */
[----:B-1----:R-:W-:-:S04]  /*72190*/  LEA R6, P6, R10, R46, 0x2 ;  /* 0x0000002e0a067211 */ /* 0x002fc800078c10ff */
[-C--:B------:R-:W-:Y:S02]  /*721a0*/  LEA.HI.X.SX32 R7, R10, R47.reuse, 0x2, P6 ;  /* 0x0000002f0a077211 */ /* 0x080fe400030f16ff */
[CC--:B------:R-:W-:Y:S01]  /*721b0*/  LEA R8, P6, R0.reuse, R46.reuse, 0x2 ;  /* 0x0000002e00087211 */ /* 0x0c0fe200078c10ff */
[----:B------:R1:W-:Y:S01]  /*721c0*/  @P3 STG.E [R2.64], R22 ;  /* 0x0000001602003986 */ /* 0x0003e2000c101908 */
[C---:B------:R-:W-:Y:S02]  /*721d0*/  IADD3 R10, R0.reuse, c[0x0][0x198], RZ ;  /* 0x00006600000a7a10 */ /* 0x040fe40007ffe0ff */
[----:B------:R-:W-:Y:S02]  /*721e0*/  LEA.HI.X.SX32 R9, R0, R47, 0x2, P6 ;  /* 0x0000002f00097211 */ /* 0x000fe400030f16ff */
[C---:B------:R-:W-:Y:S02]  /*721f0*/  IADD3 R0, R10.reuse, c[0x0][0x198], RZ ;  /* 0x000066000a007a10 */ /* 0x040fe40007ffe0ff */
[----:B-1----:R-:W-:-:S04]  /*72200*/  LEA R2, P6, R10, R46, 0x2 ;  /* 0x0000002e0a027211 */ /* 0x002fc800078c10ff */
[----:B------:R-:W-:Y:S02]  /*72210*/  LEA.HI.X.SX32 R3, R10, R47, 0x2, P6 ;  /* 0x0000002f0a037211 */ /* 0x000fe400030f16ff */
[----:B------:R-:W-:Y:S02]  /*72220*/  IADD3 R10, R0, c[0x0][0x198], RZ ;  /* 0x00006600000a7a10 */ /* 0x000fe40007ffe0ff */
[----:B---3--:R-:W-:Y:S02]  /*72230*/  ISETP.LT.AND P2, PT, R28, c[0x0][0x17c], !P0 ;  /* 0x00005f001c007a0c */ /* 0x008fe40004741270 */
[----:B----4-:R-:W-:Y:S02]  /*72240*/  ISETP.LT.AND P1, PT, R25, c[0x0][0x17c], !P0 ;  /* 0x00005f0019007a0c */ /* 0x010fe40004721270 */
[----:B------:R-:W-:-:S09]  /*72250*/  ISETP.LT.AND P5, PT, R24, c[0x0][0x17c], !P0 ;  /* 0x00005f0018007a0c */ /* 0x000fd200047a1270 */
[----:B------:R1:W-:Y:S04]  /*72260*/  @P2 STG.E [R4.64], R23 ;  /* 0x0000001704002986 */ /* 0x0003e8000c101908 */
[----:B------:R3:W-:Y:S01]  /*72270*/  @P1 STG.E [R6.64], R26 ;  /* 0x0000001a06001986 */ /* 0x0007e2000c101908 */
[----:B------:R-:W-:-:S03]  /*72280*/  ISETP.LT.AND P4, PT, R21, c[0x0][0x17c], !P0 ;  /* 0x00005f0015007a0c */ /* 0x000fc60004781270 */
[----:B------:R4:W-:Y:S01]  /*72290*/  @P5 STG.E [R8.64], R27 ;  /* 0x0000001b08005986 */ /* 0x0009e2000c101908 */
[----:B------:R-:W-:Y:S02]  /*722a0*/  ISETP.LT.AND P3, PT, R20, c[0x0][0x17c], !P0 ;  /* 0x00005f0014007a0c */ /* 0x000fe40004761270 */
[----:B--2---:R-:W-:Y:S02]  /*722b0*/  ISETP.LT.AND P1, PT, R13, c[0x0][0x17c], !P0 ;  /* 0x00005f000d007a0c */ /* 0x004fe40004721270 */
[----:B------:R-:W2:Y:S01]  /*722c0*/  LDL.LU R13, [R1+0x125c] ;  /* 0x00125c00010d7983 */ /* 0x000ea20000300800 */
[----:B------:R-:W-:-:S03]  /*722d0*/  ISETP.LT.AND P5, PT, R11, c[0x0][0x17c], !P0 ;  /* 0x00005f000b007a0c */ /* 0x000fc600047a1270 */
[----:B------:R-:W2:Y:S01]  /*722e0*/  LDL.LU R11, [R1+0x1258] ;  /* 0x00125800010b7983 */ /* 0x000ea20000300800 */
[CC--:B-1----:R-:W-:Y:S02]  /*722f0*/  LEA R4, P6, R0.reuse, R46.reuse, 0x2 ;  /* 0x0000002e00047211 */ /* 0x0c2fe400078c10ff */
[----:B------:R-:W-:Y:S02]  /*72300*/  ISETP.LT.AND P2, PT, R17, c[0x0][0x17c], !P0 ;  /* 0x00005f0011007a0c */ /* 0x000fe40004741270 */
[-C--:B------:R-:W-:Y:S02]  /*72310*/  LEA.HI.X.SX32 R5, R0, R47.reuse, 0x2, P6 ;  /* 0x0000002f00057211 */ /* 0x080fe400030f16ff */
[C---:B---3--:R-:W-:Y:S01]  /*72320*/  LEA R6, P6, R10.reuse, R46, 0x2 ;  /* 0x0000002e0a067211 */ /* 0x048fe200078c10ff */
[----:B------:R1:W-:Y:S03]  /*72330*/  @P4 STG.E [R2.64], R30 ;  /* 0x0000001e02004986 */ /* 0x0003e6000c101908 */
[----:B------:R-:W-:Y:S01]  /*72340*/  LEA.HI.X.SX32 R7, R10, R47, 0x2, P6 ;  /* 0x0000002f0a077211 */ /* 0x000fe200030f16ff */
[----:B------:R3:W-:Y:S01]  /*72350*/  @P3 STG.E [R4.64], R31 ;  /* 0x0000001f04003986 */ /* 0x0007e2000c101908 */
[----:B------:R-:W-:-:S02]  /*72360*/  ISETP.LT.AND P4, PT, R12, c[0x0][0x17c], !P0 ;  /* 0x00005f000c007a0c */ /* 0x000fc40004781270 */
[----:B------:R-:W-:Y:S01]  /*72370*/  ISETP.LT.AND P3, PT, R16, c[0x0][0x17c], !P0 ;  /* 0x00005f0010007a0c */ /* 0x000fe20004761270 */
[----:B------:R-:W2:Y:S04]  /*72380*/  LDL.LU R12, [R1+0x1254] ;  /* 0x00125400010c7983 */ /* 0x000ea80000300800 */
[----:B------:R1:W-:Y:S01]  /*72390*/  @P2 STG.E [R6.64], R34 ;  /* 0x0000002206002986 */ /* 0x0003e2000c101908 */
[----:B------:R-:W-:-:S03]  /*723a0*/  ISETP.LT.AND P2, PT, R15, c[0x0][0x17c], !P0 ;  /* 0x00005f000f007a0c */ /* 0x000fc60004741270 */
[----:B------:R-:W2:Y:S04]  /*723b0*/  LDL.LU R16, [R1+0x1250] ;  /* 0x0012500001107983 */ /* 0x000ea80000300800 */
[----:B------:R-:W2:Y:S01]  /*723c0*/  LDL.LU R15, [R1+0x124c] ;  /* 0x00124c00010f7983 */ /* 0x000ea20000300800 */
[----:B------:R-:W-:-:S04]  /*723d0*/  IADD3 R0, R10, c[0x0][0x198], RZ ;  /* 0x000066000a007a10 */ /* 0x000fc80007ffe0ff */
[CC--:B----4-:R-:W-:Y:S02]  /*723e0*/  LEA R8, P6, R0.reuse, R46.reuse, 0x2 ;  /* 0x0000002e00087211 */ /* 0x0d0fe400078c10ff */
[C---:B------:R-:W-:Y:S02]  /*723f0*/  IADD3 R10, R0.reuse, c[0x0][0x198], RZ ;  /* 0x00006600000a7a10 */ /* 0x040fe40007ffe0ff */
[-C--:B------:R-:W-:Y:S02]  /*72400*/  LEA.HI.X.SX32 R9, R0, R47.reuse, 0x2, P6 ;  /* 0x0000002f00097211 */ /* 0x080fe400030f16ff */
[C---:B-1----:R-:W-:Y:S02]  /*72410*/  LEA R2, P6, R10.reuse, R46, 0x2 ;  /* 0x0000002e0a027211 */ /* 0x042fe400078c10ff */
[C---:B------:R-:W-:Y:S02]  /*72420*/  IADD3 R0, R10.reuse, c[0x0][0x198], RZ ;  /* 0x000066000a007a10 */ /* 0x040fe40007ffe0ff */
[----:B------:R-:W-:-:S02]  /*72430*/  LEA.HI.X.SX32 R3, R10, R47, 0x2, P6 ;  /* 0x0000002f0a037211 */ /* 0x000fc400030f16ff */
[CC--:B---3--:R-:W-:Y:S02]  /*72440*/  LEA R4, P6, R0.reuse, R46.reuse, 0x2 ;  /* 0x0000002e00047211 */ /* 0x0c8fe400078c10ff */
[C---:B------:R-:W-:Y:S02]  /*72450*/  IADD3 R10, R0.reuse, c[0x0][0x198], RZ ;  /* 0x00006600000a7a10 */ /* 0x040fe40007ffe0ff */
[----:B------:R-:W-:Y:S01]  /*72460*/  LEA.HI.X.SX32 R5, R0, R47, 0x2, P6 ;  /* 0x0000002f00057211 */ /* 0x000fe200030f16ff */
[----:B------:R1:W-:Y:S01]  /*72470*/  @P1 STG.E [R8.64], R35 ;  /* 0x0000002308001986 */ /* 0x0003e2000c101908 */
[----:B------:R-:W-:Y:S02]  /*72480*/  ISETP.LT.AND P1, PT, R14, c[0x0][0x17c], !P0 ;  /* 0x00005f000e007a0c */ /* 0x000fe40004721270 */
[C---:B------:R-:W-:Y:S01]  /*72490*/  LEA R6, P6, R10.reuse, R46, 0x2 ;  /* 0x0000002e0a067211 */ /* 0x040fe200078c10ff */
[----:B------:R3:W-:Y:S01]  /*724a0*/  @P5 STG.E [R2.64], R38 ;  /* 0x0000002602005986 */ /* 0x0007e2000c101908 */
[----:B------:R-:W-:-:S03]  /*724b0*/  IADD3 R0, R10, c[0x0][0x198], RZ ;  /* 0x000066000a007a10 */ /* 0x000fc60007ffe0ff */
[----:B------:R-:W4:Y:S04]  /*724c0*/  LDL.LU R14, [R1+0x1248] ;  /* 0x00124800010e7983 */ /* 0x000f280000300800 */
[----:B------:R2:W-:Y:S01]  /*724d0*/  @P4 STG.E [R4.64], R39 ;  /* 0x0000002704004986 */ /* 0x0005e2000c101908 */
[-C--:B------:R-:W-:Y:S02]  /*724e0*/  LEA.HI.X.SX32 R7, R10, R47.reuse, 0x2, P6 ;  /* 0x0000002f0a077211 */ /* 0x080fe400030f16ff */
[C---:B-1----:R-:W-:Y:S02]  /*724f0*/  LEA R8, P6, R0.reuse, R46, 0x2 ;  /* 0x0000002e00087211 */ /* 0x042fe400078c10ff */
[C---:B------:R-:W-:Y:S02]  /*72500*/  IADD3 R10, R0.reuse, c[0x0][0x198], RZ ;  /* 0x00006600000a7a10 */ /* 0x040fe40007ffe0ff */
[----:B------:R-:W-:-:S02]  /*72510*/  LEA.HI.X.SX32 R9, R0, R47, 0x2, P6 ;  /* 0x0000002f00097211 */ /* 0x000fc400030f16ff */
[C---:B---3--:R-:W-:Y:S01]  /*72520*/  LEA R2, P6, R10.reuse, R46, 0x2 ;  /* 0x0000002e0a027211 */ /* 0x048fe200078c10ff */
[----:B------:R1:W-:Y:S03]  /*72530*/  @P3 STG.E [R6.64], R42 ;  /* 0x0000002a06003986 */ /* 0x0003e6000c101908 */
        /* <DEDUP_REMOVED lines=14> */
[CC--:B------:R-:W-:Y:S02]  /*72620*/  LEA R4, P6, R0.reuse, R46.reuse, 0x2 ;  /* 0x0000002e00047211 */ /* 0x0c0fe400078c10ff */
[C---:B------:R-:W-:Y:S02]  /*72630*/  IADD3 R10, R0.reuse, c[0x0][0x198], RZ ;  /* 0x00006600000a7a10 */ /* 0x040fe40007ffe0ff */
[-C--:B------:R-:W-:Y:S02]  /*72640*/  LEA.HI.X.SX32 R5, R0, R47.reuse, 0x2, P6 ;  /* 0x0000002f00057211 */ /* 0x080fe400030f16ff */
[C---:B-1----:R-:W-:Y:S02]  /*72650*/  LEA R6, P6, R10.reuse, R46, 0x2 ;  /* 0x0000002e0a067211 */ /* 0x042fe400078c10ff */
[C---:B------:R-:W-:Y:S02]  /*72660*/  IADD3 R0, R10.reuse, c[0x0][0x198], RZ ;  /* 0x000066000a007a10 */ /* 0x040fe40007ffe0ff */
[----:B------:R-:W-:-:S02]  /*72670*/  LEA.HI.X.SX32 R7, R10, R47, 0x2, P6 ;  /* 0x0000002f0a077211 */ /* 0x000fc400030f16ff */
[CC--:B---3--:R-:W-:Y:S02]  /*72680*/  LEA R8, P6, R0.reuse, R46.reuse, 0x2 ;  /* 0x0000002e00087211 */ /* 0x0c8fe400078c10ff */
[C---:B------:R-:W-:Y:S02]  /*72690*/  IADD3 R10, R0.reuse, c[0x0][0x198], RZ ;  /* 0x00006600000a7a10 */ /* 0x040fe40007ffe0ff */
[-C--:B------:R-:W-:Y:S02]  /*726a0*/  LEA.HI.X.SX32 R9, R0, R47.reuse, 0x2, P6 ;  /* 0x0000002f00097211 */ /* 0x080fe400030f16ff */
[C---:B------:R-:W-:Y:S02]  /*726b0*/  LEA R2, P6, R10.reuse, R46, 0x2 ;  /* 0x0000002e0a027211 */ /* 0x040fe400078c10ff */
[C---:B------:R-:W-:Y:S01]  /*726c0*/  IADD3 R0, R10.reuse, c[0x0][0x198], RZ ;  /* 0x000066000a007a10 */ /* 0x040fe20007ffe0ff */
[----:B------:R1:W-:Y:S01]  /*726d0*/  @P5 STG.E [R4.64], R51 ;  /* 0x0000003304005986 */ /* 0x0003e2000c101908 */
[----:B------:R-:W-:-:S02]  /*726e0*/  LEA.HI.X.SX32 R3, R10, R47, 0x2, P6 ;  /* 0x0000002f0a037211 */ /* 0x000fc400030f16ff */
[C---:B------:R-:W-:Y:S01]  /*726f0*/  IADD3 R10, R0.reuse, c[0x0][0x198], RZ ;  /* 0x00006600000a7a10 */ /* 0x040fe20007ffe0ff */
[----:B------:R3:W-:Y:S04]  /*72700*/  @P4 STG.E [R6.64], R54 ;  /* 0x0000003606004986 */ /* 0x0007e8000c101908 */
[----:B------:R2:W-:Y:S01]  /*72710*/  @P3 STG.E [R8.64], R55 ;  /* 0x0000003708003986 */ /* 0x0005e2000c101908 */
[----:B-1----:R-:W-:-:S04]  /*72720*/  LEA R4, P6, R0, R46, 0x2 ;  /* 0x0000002e00047211 */ /* 0x002fc800078c10ff */
[-C--:B------:R-:W-:Y:S01]  /*72730*/  LEA.HI.X.SX32 R5, R0, R47.reuse, 0x2, P6 ;  /* 0x0000002f00057211 */ /* 0x080fe200030f16ff */
[----:B------:R1:W-:Y:S04]  /*72740*/  @P2 STG.E [R2.64], R58 ;  /* 0x0000003a02002986 */ /* 0x0003e8000c101908 */
[----:B------:R1:W-:Y:S01]  /*72750*/  @P1 STG.E [R4.64], R59 ;  /* 0x0000003b04001986 */ /* 0x0003e2000c101908 */
[----:B---3--:R-:W-:Y:S02]  /*72760*/  LEA R6, P6, R10, R46, 0x2 ;  /* 0x0000002e0a067211 */ /* 0x008fe400078c10ff */
[----:B----4-:R-:W-:Y:S02]  /*72770*/  ISETP.LT.AND P5, PT, R14, c[0x0][0x17c], !P0 ;  /* 0x00005f000e007a0c */ /* 0x010fe400047a1270 */
[----:B------:R-:W-:-:S11]  /*72780*/  LEA.HI.X.SX32 R7, R10, R47, 0x2, P6 ;  /* 0x0000002f0a077211 */ /* 0x000fd600030f16ff */
[----:B------:R3:W-:Y:S01]  /*72790*/  @P5 STG.E [R6.64], R62 ;  /* 0x0000003e06005986 */ /* 0x0007e2000c101908 */
[----:B--2---:R-:W-:Y:S02]  /*727a0*/  ISETP.LT.AND P3, PT, R11, c[0x0][0x17c], !P0 ;  /* 0x00005f000b007a0c */ /* 0x004fe40004761270 */
[----:B------:R-:W-:-:S04]  /*727b0*/  IADD3 R11, R10, c[0x0][0x198], RZ ;  /* 0x000066000a0b7a10 */ /* 0x000fc80007ffe0ff */
[----:B------:R-:W-:Y:S02]  /*727c0*/  IADD3 R0, R11, c[0x0][0x198], RZ ;  /* 0x000066000b007a10 */ /* 0x000fe40007ffe0ff */
[----:B------:R-:W-:Y:S02]  /*727d0*/  ISETP.LT.AND P4, PT, R13, c[0x0][0x17c], !P0 ;  /* 0x00005f000d007a0c */ /* 0x000fe40004781270 */
[CC--:B------:R-:W-:Y:S02]  /*727e0*/  LEA R8, P1, R11.reuse, R46.reuse, 0x2 ;  /* 0x0000002e0b087211 */ /* 0x0c0fe400078210ff */
[----:B------:R-:W-:Y:S02]  /*727f0*/  IADD3 R13, R0, c[0x0][0x198], RZ ;  /* 0x00006600000d7a10 */ /* 0x000fe40007ffe0ff */
[----:B------:R-:W-:Y:S02]  /*72800*/  LEA.HI.X.SX32 R9, R11, R47, 0x2, P1 ;  /* 0x0000002f0b097211 */ /* 0x000fe400008f16ff */
[----:B-1----:R-:W-:-:S02]  /*72810*/  LEA R2, P1, R13, R46, 0x2 ;  /* 0x0000002e0d027211 */ /* 0x002fc400078210ff */
[----:B------:R-:W-:Y:S02]  /*72820*/  ISETP.LT.AND P2, PT, R12, c[0x0][0x17c], !P0 ;  /* 0x00005f000c007a0c */ /* 0x000fe40004741270 */
[----:B------:R-:W-:Y:S02]  /*72830*/  LEA R10, P6, R0, R46, 0x2 ;  /* 0x0000002e000a7211 */ /* 0x000fe400078c10ff */
[C---:B------:R-:W-:Y:S02]  /*72840*/  LEA.HI.X.SX32 R3, R13.reuse, R47, 0x2, P1 ;  /* 0x0000002f0d037211 */ /* 0x040fe400008f16ff */
[----:B------:R-:W-:Y:S02]  /*72850*/  IADD3 R14, R13, c[0x0][0x198], RZ ;  /* 0x000066000d0e7a10 */ /* 0x000fe40007ffe0ff */
[----:B------:R-:W-:Y:S02]  /*72860*/  ISETP.LT.AND P1, PT, R16, c[0x0][0x17c], !P0 ;  /* 0x00005f0010007a0c */ /* 0x000fe40004721270 */
[----:B------:R-:W-:-:S02]  /*72870*/  ISETP.LT.AND P0, PT, R15, c[0x0][0x17c], !P0 ;  /* 0x00005f000f007a0c */ /* 0x000fc40004701270 */
[-C--:B------:R-:W-:Y:S02]  /*72880*/  LEA.HI.X.SX32 R11, R0, R47.reuse, 0x2, P6 ;  /* 0x0000002f000b7211 */ /* 0x080fe400030f16ff */
[CC--:B------:R-:W-:Y:S02]  /*72890*/  LEA R12, P6, R14.reuse, R46.reuse, 0x2 ;  /* 0x0000002e0e0c7211 */ /* 0x0c0fe400078c10ff */
[C---:B------:R-:W-:Y:S02]  /*728a0*/  IADD3 R0, R14.reuse, c[0x0][0x198], RZ ;  /* 0x000066000e007a10 */ /* 0x040fe40007ffe0ff */
[----:B------:R-:W-:Y:S01]  /*728b0*/  LEA.HI.X.SX32 R13, R14, R47, 0x2, P6 ;  /* 0x0000002f0e0d7211 */ /* 0x000fe200030f16ff */
[----:B------:R3:W-:Y:S01]  /*728c0*/  @P4 STG.E [R8.64], R63 ;  /* 0x0000003f08004986 */ /* 0x0007e2000c101908 */
[----:B------:R-:W-:-:S03]  /*728d0*/  LEA R46, P6, R0, R46, 0x2 ;  /* 0x0000002e002e7211 */ /* 0x000fc600078c10ff */
[----:B------:R3:W-:Y:S04]  /*728e0*/  @P3 STG.E [R10.64], R66 ;  /* 0x000000420a003986 */ /* 0x0007e8000c101908 */
[----:B------:R3:W-:Y:S01]  /*728f0*/  @P2 STG.E [R2.64], R67 ;  /* 0x0000004302002986 */ /* 0x0007e2000c101908 */
[----:B------:R-:W-:-:S03]  /*72900*/  LEA.HI.X.SX32 R47, R0, R47, 0x2, P6 ;  /* 0x0000002f002f7211 */ /* 0x000fc600030f16ff */
[----:B------:R3:W-:Y:S01]  /*72910*/  @P1 STG.E [R12.64], R70 ;  /* 0x000000460c001986 */ /* 0x0007e2000c101908 */
[----:B------:R-:W-:Y:S05]  /*72920*/  @!P0 EXIT ;  /* 0x000000000000894d */ /* 0x000fea0003800000 */
[----:B------:R-:W-:Y:S01]  /*72930*/  STG.E [R46.64], R71 ;  /* 0x000000472e007986 */ /* 0x000fe2000c101908 */
[----:B------:R-:W-:Y:S05]  /*72940*/  EXIT ;  /* 0x000000000000794d */ /* 0x000fea0003800000 */
.L_x_2:
[----:B------:R-:W-:-:S00]  /*72950*/  BRA `(.L_x_2) ;  /* 0xfffffff000007947 */ /* 0x000fc0000383ffff */
[----:B------:R-:W-:-:S00]  /*72960*/  NOP ;  /* 0x0000000000007918 */ /* 0x000fc00000000000 */
        /* <DEDUP_REMOVED lines=9> */
.L_x_3:


//--------------------- .nv.shared.matmul_kernel  --------------------------
	.section	.nv.shared.matmul_kernel,"aw",@nobits
	.sectionflags	@""
	.align	16
